	.target	sm_90a

	.elftype	@"ET_EXEC"


//--------------------- .note.nv.tkinfo           --------------------------
	.section	.note.nv.tkinfo,"",@"SHT_NOTE"
	.sectionflags	@"SHF_NOTE_NV_TKINFO"
	.tkinfo
        /*0018*/ 	.word	0x00000002
        /*0030*/ 	.string	""
        /*0030*/ 	.string	"ptxas"
        /*0030*/ 	.string	"Cuda compilation tools, release 13.0, V13.0.88"
        /*0030*/ 	.string	"Build cuda_13.0.r13.0/compiler.36424714_0"
        /*0030*/ 	.string	"-v  -suppress-debug-info  -lineinfo  -arch sm_90a "



//--------------------- .note.nv.cuinfo           --------------------------
	.section	.note.nv.cuinfo,"",@"SHT_NOTE"
	.sectionflags	@"SHF_NOTE_NV_CUINFO"
        /*0018*/ 	.short	0x0002
        /*001a*/ 	.short	0x005a
        /*001c*/ 	.short	0x0082
	.zero		2


//--------------------- .nv.info                  --------------------------
	.section	.nv.info,"",@"SHT_CUDA_INFO"
	.align	4


	//----- nvinfo : EIATTR_REGCOUNT
	.align		4
        /*0000*/ 	.byte	0x04, 0x2f
        /*0002*/ 	.short	(.L_1 - .L_0)
	.align		4
.L_0:
        /*0004*/ 	.word	index@(matmul_kernel)
        /*0008*/ 	.word	0x000000ff


	//----- nvinfo : EIATTR_FRAME_SIZE
	.align		4
.L_1:
        /*000c*/ 	.byte	0x04, 0x11
        /*000e*/ 	.short	(.L_3 - .L_2)
	.align		4
.L_2:
        /*0010*/ 	.word	index@(matmul_kernel)
        /*0014*/ 	.word	0x00000560


	//----- nvinfo : EIATTR_MIN_STACK_SIZE
	.align		4
.L_3:
        /*0018*/ 	.byte	0x04, 0x12
        /*001a*/ 	.short	(.L_5 - .L_4)
	.align		4
.L_4:
        /*001c*/ 	.word	index@(matmul_kernel)
        /*0020*/ 	.word	0x00000560
.L_5:


//--------------------- .nv.compat                --------------------------
	.section	.nv.compat,"",@"SHT_CUDA_COMPAT_INFO"
	.align	4
        /*0000*/ 	.byte	0x02, 0x09, 0x01, 0x00, 0x02, 0x02, 0x04, 0x00, 0x02, 0x05, 0x05, 0x00, 0x03, 0x07, 0x01, 0x01
        /*0010*/ 	.byte	0x02, 0x03, 0x00, 0x00, 0x02, 0x06, 0x01, 0x00, 0x04, 0x0b, 0x08, 0x00, 0x00, 0x00, 0x00, 0x00
        /*0020*/ 	.byte	0x00, 0x00, 0x00, 0x00


//--------------------- .nv.info.matmul_kernel    --------------------------
	.section	.nv.info.matmul_kernel,"",@"SHT_CUDA_INFO"
	.sectionflags	@""
	.align	4


	//----- nvinfo : EIATTR_CUDA_API_VERSION
	.align		4
        /*0000*/ 	.byte	0x04, 0x37
        /*0002*/ 	.short	(.L_7 - .L_6)
.L_6:
        /*0004*/ 	.word	0x00000082


	//----- nvinfo : EIATTR_KPARAM_INFO
	.align		4
.L_7:
        /*0008*/ 	.byte	0x04, 0x17
        /*000a*/ 	.short	(.L_9 - .L_8)
.L_8:
        /*000c*/ 	.word	0x00000000
        /*0010*/ 	.short	0x000d
        /*0012*/ 	.short	0x0048
        /*0014*/ 	.byte	0x00, 0xf4, 0x21, 0x00


	//----- nvinfo : EIATTR_KPARAM_INFO
	.align		4
.L_9:
        /*0018*/ 	.byte	0x04, 0x17
        /*001a*/ 	.short	(.L_11 - .L_10)
.L_10:
        /*001c*/ 	.word	0x00000000
        /*0020*/ 	.short	0x000c
        /*0022*/ 	.short	0x0040
        /*0024*/ 	.byte	0x00, 0xf4, 0x21, 0x00


	//----- nvinfo : EIATTR_KPARAM_INFO
	.align		4
.L_11:
        /*0028*/ 	.byte	0x04, 0x17
        /*002a*/ 	.short	(.L_13 - .L_12)
.L_12:
        /*002c*/ 	.word	0x00000000
        /*0030*/ 	.short	0x000b
        /*0032*/ 	.short	0x0038
        /*0034*/ 	.byte	0x00, 0xf0, 0x11, 0x00


	//----- nvinfo : EIATTR_KPARAM_INFO
	.align		4
.L_13:
        /*0038*/ 	.byte	0x04, 0x17
        /*003a*/ 	.short	(.L_15 - .L_14)
.L_14:
        /*003c*/ 	.word	0x00000000
        /*0040*/ 	.short	0x000a
        /*0042*/ 	.short	0x0034
        /*0044*/ 	.byte	0x00, 0xf0, 0x11, 0x00


	//----- nvinfo : EIATTR_KPARAM_INFO
	.align		4
.L_15:
        /*0048*/ 	.byte	0x04, 0x17
        /*004a*/ 	.short	(.L_17 - .L_16)
.L_16:
        /*004c*/ 	.word	0x00000000
        /*0050*/ 	.short	0x0009
        /*0052*/ 	.short	0x0030
        /*0054*/ 	.byte	0x00, 0xf0, 0x11, 0x00


	//----- nvinfo : EIATTR_KPARAM_INFO
	.align		4
.L_17:
        /*0058*/ 	.byte	0x04, 0x17
        /*005a*/ 	.short	(.L_19 - .L_18)
.L_18:
        /*005c*/ 	.word	0x00000000
        /*0060*/ 	.short	0x0008
        /*0062*/ 	.short	0x002c
        /*0064*/ 	.byte	0x00, 0xf0, 0x11, 0x00


	//----- nvinfo : EIATTR_KPARAM_INFO
	.align		4
.L_19:
        /*0068*/ 	.byte	0x04, 0x17
        /*006a*/ 	.short	(.L_21 - .L_20)
.L_20:
        /*006c*/ 	.word	0x00000000
        /*0070*/ 	.short	0x0007
        /*0072*/ 	.short	0x0028
        /*0074*/ 	.byte	0x00, 0xf0, 0x11, 0x00


	//----- nvinfo : EIATTR_KPARAM_INFO
	.align		4
.L_21:
        /*0078*/ 	.byte	0x04, 0x17
        /*007a*/ 	.short	(.L_23 - .L_22)
.L_22:
        /*007c*/ 	.word	0x00000000
        /*0080*/ 	.short	0x0006
        /*0082*/ 	.short	0x0024
        /*0084*/ 	.byte	0x00, 0xf0, 0x11, 0x00


	//----- nvinfo : EIATTR_KPARAM_INFO
	.align		4
.L_23:
        /*0088*/ 	.byte	0x04, 0x17
        /*008a*/ 	.short	(.L_25 - .L_24)
.L_24:
        /*008c*/ 	.word	0x00000000
        /*0090*/ 	.short	0x0005
        /*0092*/ 	.short	0x0020
        /*0094*/ 	.byte	0x00, 0xf0, 0x11, 0x00


	//----- nvinfo : EIATTR_KPARAM_INFO
	.align		4
.L_25:
        /*0098*/ 	.byte	0x04, 0x17
        /*009a*/ 	.short	(.L_27 - .L_26)
.L_26:
        /*009c*/ 	.word	0x00000000
        /*00a0*/ 	.short	0x0004
        /*00a2*/ 	.short	0x001c
        /*00a4*/ 	.byte	0x00, 0xf0, 0x11, 0x00


	//----- nvinfo : EIATTR_KPARAM_INFO
	.align		4
.L_27:
        /*00a8*/ 	.byte	0x04, 0x17
        /*00aa*/ 	.short	(.L_29 - .L_28)
.L_28:
        /*00ac*/ 	.word	0x00000000
        /*00b0*/ 	.short	0x0003
        /*00b2*/ 	.short	0x0018
        /*00b4*/ 	.byte	0x00, 0xf0, 0x11, 0x00


	//----- nvinfo : EIATTR_KPARAM_INFO
	.align		4
.L_29:
        /*00b8*/ 	.byte	0x04, 0x17
        /*00ba*/ 	.short	(.L_31 - .L_30)
.L_30:
        /*00bc*/ 	.word	0x00000000
        /*00c0*/ 	.short	0x0002
        /*00c2*/ 	.short	0x0010
        /*00c4*/ 	.byte	0x00, 0xf4, 0x21, 0x00


	//----- nvinfo : EIATTR_KPARAM_INFO
	.align		4
.L_31:
        /*00c8*/ 	.byte	0x04, 0x17
        /*00ca*/ 	.short	(.L_33 - .L_32)
.L_32:
        /*00cc*/ 	.word	0x00000000
        /*00d0*/ 	.short	0x0001
        /*00d2*/ 	.short	0x0008
        /*00d4*/ 	.byte	0x00, 0xf4, 0x21, 0x00


	//----- nvinfo : EIATTR_KPARAM_INFO
	.align		4
.L_33:
        /*00d8*/ 	.byte	0x04, 0x17
        /*00da*/ 	.short	(.L_35 - .L_34)
.L_34:
        /*00dc*/ 	.word	0x00000000
        /*00e0*/ 	.short	0x0000
        /*00e2*/ 	.short	0x0000
        /*00e4*/ 	.byte	0x00, 0xf4, 0x21, 0x00


	//----- nvinfo : EIATTR_SPARSE_MMA_MASK
	.align		4
.L_35:
        /*00e8*/ 	.byte	0x03, 0x50
        /*00ea*/ 	.short	0x0000


	//----- nvinfo : EIATTR_MAXREG_COUNT
	.align		4
        /*00ec*/ 	.byte	0x03, 0x1b
        /*00ee*/ 	.short	0x00ff


	//----- nvinfo : EIATTR_NUM_BARRIERS
	.align		4
        /*00f0*/ 	.byte	0x02, 0x4c
        /*00f2*/ 	.byte	0x01
	.zero		1


	//----- nvinfo : EIATTR_ANNOTATIONS
	.align		4
        /*00f4*/ 	.byte	0x04, 0x55
        /*00f6*/ 	.short	(.L_37 - .L_36)


	//   ....[0]....
.L_36:
        /*00f8*/ 	.word	0x00000001
        /*00fc*/ 	.byte	0x30, 0x09, 0x00, 0x00, 0x01, 0x00, 0x00, 0x00, 0x90, 0x09, 0x00, 0x00, 0x01, 0x00, 0x00, 0x00
        /* <DEDUP_REMOVED lines=564> */
        /*244c*/ 	.byte	0xb0, 0x68, 0x01, 0x00, 0x01, 0x00, 0x00, 0x00, 0xd0, 0x68, 0x01, 0x00


	//----- nvinfo : EIATTR_MERCURY_ISA_VERSION
	.align		4
.L_37:
        /*2458*/ 	.byte	0x03, 0x5f
        /*245a*/ 	.short	0x0101


	//----- nvinfo : EIATTR_EXIT_INSTR_OFFSETS
	.align		4
        /*245c*/ 	.byte	0x04, 0x1c
        /*245e*/ 	.short	(.L_39 - .L_38)


	//   ....[0]....
.L_38:
        /*2460*/ 	.word	0x00016bb0


	//   ....[1]....
        /*2464*/ 	.word	0x00016bd0


	//----- nvinfo : EIATTR_REQNTID
	.align		4
.L_39:
        /*2468*/ 	.byte	0x04, 0x10
        /*246a*/ 	.short	(.L_41 - .L_40)
.L_40:
        /*246c*/ 	.word	0x00000080
        /*2470*/ 	.word	0x00000001
        /*2474*/ 	.word	0x00000001


	//----- nvinfo : EIATTR_CBANK_PARAM_SIZE
	.align		4
.L_41:
        /*2478*/ 	.byte	0x03, 0x19
        /*247a*/ 	.short	0x0050


	//----- nvinfo : EIATTR_PARAM_CBANK
	.align		4
        /*247c*/ 	.byte	0x04, 0x0a
        /*247e*/ 	.short	(.L_43 - .L_42)
	.align		4
.L_42:
        /*2480*/ 	.word	index@(.nv.constant0.matmul_kernel)
        /*2484*/ 	.short	0x0210
        /*2486*/ 	.short	0x0050


	//----- nvinfo : EIATTR_SW_WAR
	.align		4
.L_43:
        /*2488*/ 	.byte	0x04, 0x36
        /*248a*/ 	.short	(.L_45 - .L_44)
.L_44:
        /*248c*/ 	.word	0x00000008
.L_45:


//--------------------- .nv.callgraph             --------------------------
	.section	.nv.callgraph,"",@"SHT_CUDA_CALLGRAPH"
	.align	4
	.sectionentsize	8
	.align		4
        /*0000*/ 	.word	0x00000000
	.align		4
        /*0004*/ 	.word	0xffffffff
	.align		4
        /*0008*/ 	.word	0x00000000
	.align		4
        /*000c*/ 	.word	0xfffffffe
	.align		4
        /*0010*/ 	.word	0x00000000
	.align		4
        /*0014*/ 	.word	0xfffffffd
	.align		4
        /*0018*/ 	.word	0x00000000
	.align		4
        /*001c*/ 	.word	0xfffffffc


//--------------------- .text.matmul_kernel       --------------------------
	.section	.text.matmul_kernel,"ax",@progbits
	.align	128
        .global         matmul_kernel
        .type           matmul_kernel,@function
        .size           matmul_kernel,(.L_x_3 - matmul_kernel)
        .other          matmul_kernel,@"STO_CUDA_ENTRY STV_DEFAULT"
matmul_kernel:
.text.matmul_kernel:
[----:B------:R-:W1:Y:S08]  /*0000*/  LDC R1, c[0x0][0x28] ;  /* 0x00000a00ff017b82 */ /* 0x000e700000000800 */
[----:B------:R-:W2:Y:S01]  /*0010*/  LDC.64 R156, c[0x0][0x228] ;  /* 0x00008a00ff9c7b82 */ /* 0x000ea20000000a00 */
[----:B------:R-:W3:Y:S01]  /*0020*/  S2R R7, SR_CTAID.X ;  /* 0x0000000000077919 */ /* 0x000ee20000002500 */
[----:B------:R-:W-:Y:S01]  /*0030*/  ULDC UR4, c[0x0][0x234] ;  /* 0x00008d0000047ab9 */ /* 0x000fe20000000800 */
[----:B------:R-:W-:Y:S01]  /*0040*/  ULDC.64 UR6, c[0x0][0x210] ;  /* 0x0000840000067ab9 */ /* 0x000fe20000000a00 */
[----:B-1----:R-:W-:Y:S01]  /*0050*/  VIADD R1, R1, 0xfffffaa0 ;  /* 0xfffffaa001017836 */ /* 0x002fe20000000000 */
[----:B------:R-:W-:Y:S01]  /*0060*/  ULDC.64 UR60, c[0x0][0x208] ;  /* 0x00008200003c7ab9 */ /* 0x000fe20000000a00 */
[----:B------:R-:W-:Y:S01]  /*0070*/  ULDC UR23, c[0x0][0x240] ;  /* 0x0000900000177ab9 */ /* 0x000fe20000000800 */
[----:B------:R-:W-:Y:S01]  /*0080*/  ULDC UR15, c[0x0][0x240] ;  /* 0x00009000000f7ab9 */ /* 0x000fe20000000800 */
[----:B------:R-:W1:Y:S01]  /*0090*/  S2UR UR5, SR_CgaCtaId ;  /* 0x00000000000579c3 */ /* 0x000e620000008800 */
[----:B------:R-:W-:Y:S01]  /*00a0*/  ULDC UR39, c[0x0][0x240] ;  /* 0x0000900000277ab9 */ /* 0x000fe20000000800 */
        /* <DEDUP_REMOVED lines=14> */
[----:B--2---:R-:W-:Y:S01]  /*0190*/  VIADD R0, R157, 0x3f ;  /* 0x0000003f9d007836 */ /* 0x004fe20000000000 */
[----:B------:R-:W-:Y:S01]  /*01a0*/  ULDC UR49, c[0x0][0x240] ;  /* 0x0000900000317ab9 */ /* 0x000fe20000000800 */
[----:B------:R-:W-:Y:S01]  /*01b0*/  ULDC UR11, c[0x0][0x240] ;  /* 0x00009000000b7ab9 */ /* 0x000fe20000000800 */
[----:B------:R-:W-:Y:S01]  /*01c0*/  ULDC UR52, c[0x0][0x240] ;  /* 0x0000900000347ab9 */ /* 0x000fe20000000800 */
[----:B------:R-:W-:Y:S01]  /*01d0*/  ULDC UR10, c[0x0][0x240] ;  /* 0x00009000000a7ab9 */ /* 0x000fe20000000800 */
[----:B------:R-:W-:Y:S01]  /*01e0*/  SHF.R.S32.HI R3, RZ, 0x1f, R0 ;  /* 0x0000001fff037819 */ /* 0x000fe20000011400 */
[----:B------:R-:W-:Y:S01]  /*01f0*/  ULDC UR18, c[0x0][0x240] ;  /* 0x0000900000127ab9 */ /* 0x000fe20000000800 */
[----:B------:R-:W-:Y:S01]  /*0200*/  ULDC UR26, c[0x0][0x240] ;  /* 0x00009000001a7ab9 */ /* 0x000fe20000000800 */
[----:B------:R-:W-:Y:S01]  /*0210*/  ULDC UR34, c[0x0][0x240] ;  /* 0x0000900000227ab9 */ /* 0x000fe20000000800 */
[----:B------:R-:W-:Y:S01]  /*0220*/  LEA.HI R3, R3, R0, RZ, 0x6 ;  /* 0x0000000003037211 */ /* 0x000fe200078f30ff */
[----:B------:R-:W-:Y:S01]  /*0230*/  ULDC UR42, c[0x0][0x240] ;  /* 0x00009000002a7ab9 */ /* 0x000fe20000000800 */
[----:B---3--:R-:W-:Y:S01]  /*0240*/  IABS R8, R7 ;  /* 0x0000000700087213 */ /* 0x008fe20000000000 */
[----:B------:R-:W-:Y:S01]  /*0250*/  ULDC UR50, c[0x0][0x240] ;  /* 0x0000900000327ab9 */ /* 0x000fe20000000800 */
[----:B------:R-:W-:Y:S01]  /*0260*/  SHF.R.S32.HI R3, RZ, 0x6, R3 ;  /* 0x00000006ff037819 */ /* 0x000fe20000011403 */
[----:B------:R-:W-:Y:S01]  /*0270*/  ULDC UR19, c[0x0][0x240] ;  /* 0x0000900000137ab9 */ /* 0x000fe20000000800 */
[----:B------:R-:W-:Y:S01]  /*0280*/  ULDC UR27, c[0x0][0x240] ;  /* 0x00009000001b7ab9 */ /* 0x000fe20000000800 */
[----:B------:R-:W-:Y:S01]  /*0290*/  ULDC UR35, c[0x0][0x240] ;  /* 0x0000900000237ab9 */ /* 0x000fe20000000800 */
[----:B------:R-:W-:Y:S01]  /*02a0*/  ULDC UR43, c[0x0][0x240] ;  /* 0x00009000002b7ab9 */ /* 0x000fe20000000800 */
[----:B------:R-:W-:Y:S01]  /*02b0*/  IMAD.SHL.U32 R4, R3, 0x8, RZ ;  /* 0x0000000803047824 */ /* 0x000fe200078e00ff */
[----:B------:R-:W-:Y:S01]  /*02c0*/  ULDC UR51, c[0x0][0x240] ;  /* 0x0000900000337ab9 */ /* 0x000fe20000000800 */
[----:B------:R-:W-:Y:S01]  /*02d0*/  ULDC UR12, c[0x0][0x240] ;  /* 0x00009000000c7ab9 */ /* 0x000fe20000000800 */
[----:B------:R-:W-:Y:S01]  /*02e0*/  ULDC UR20, c[0x0][0x240] ;  /* 0x0000900000147ab9 */ /* 0x000fe20000000800 */
[----:B------:R-:W-:Y:S01]  /*02f0*/  ULDC UR28, c[0x0][0x240] ;  /* 0x00009000001c7ab9 */ /* 0x000fe20000000800 */
[-C--:B------:R-:W-:Y:S01]  /*0300*/  IABS R5, R4.reuse ;  /* 0x0000000400057213 */ /* 0x080fe20000000000 */
[----:B------:R-:W-:Y:S01]  /*0310*/  ULDC UR36, c[0x0][0x240] ;  /* 0x0000900000247ab9 */ /* 0x000fe20000000800 */
[----:B------:R-:W-:Y:S01]  /*0320*/  IABS R10, R4 ;  /* 0x00000004000a7213 */ /* 0x000fe20000000000 */
[----:B------:R-:W-:Y:S01]  /*0330*/  ULDC UR44, c[0x0][0x240] ;  /* 0x00009000002c7ab9 */ /* 0x000fe20000000800 */
[----:B------:R-:W2:Y:S01]  /*0340*/  I2F.RP R0, R5 ;  /* 0x0000000500007306 */ /* 0x000ea20000209400 */
        /* <DEDUP_REMOVED lines=11> */
[----:B--2---:R-:W2:Y:S02]  /*0400*/  MUFU.RCP R0, R0 ;  /* 0x0000000000007308 */ /* 0x004ea40000001000 */
[----:B--2---:R-:W-:-:S02]  /*0410*/  VIADD R2, R0, 0xffffffe ;  /* 0x0ffffffe00027836 */ /* 0x004fc40000000000 */
[----:B------:R-:W-:-:S04]  /*0420*/  IMAD.MOV R0, RZ, RZ, -R10 ;  /* 0x000000ffff007224 */ /* 0x000fc800078e0a0a */
[----:B------:R2:W3:Y:S02]  /*0430*/  F2I.FTZ.U32.TRUNC.NTZ R3, R2 ;  /* 0x0000000200037305 */ /* 0x0004e4000021f000 */
[----:B--2---:R-:W-:Y:S02]  /*0440*/  IMAD.MOV.U32 R2, RZ, RZ, RZ ;  /* 0x000000ffff027224 */ /* 0x004fe400078e00ff */
[----:B---3--:R-:W-:-:S04]  /*0450*/  IMAD.MOV R6, RZ, RZ, -R3 ;  /* 0x000000ffff067224 */ /* 0x008fc800078e0a03 */
[----:B------:R-:W-:Y:S02]  /*0460*/  IMAD R9, R6, R5, RZ ;  /* 0x0000000506097224 */ /* 0x000fe400078e02ff */
[----:B------:R-:W-:Y:S01]  /*0470*/  IMAD.MOV.U32 R6, RZ, RZ, R8 ;  /* 0x000000ffff067224 */ /* 0x000fe200078e0008 */
[----:B------:R-:W-:Y:S01]  /*0480*/  IABS R8, R156 ;  /* 0x0000009c00087213 */ /* 0x000fe20000000000 */
[----:B------:R-:W-:-:S06]  /*0490*/  IMAD.HI.U32 R3, R3, R9, R2 ;  /* 0x0000000903037227 */ /* 0x000fcc00078e0002 */
[----:B------:R-:W-:-:S04]  /*04a0*/  IMAD.HI.U32 R3, R3, R6, RZ ;  /* 0x0000000603037227 */ /* 0x000fc800078e00ff */
[----:B------:R-:W-:-:S05]  /*04b0*/  IMAD R0, R3, R0, R6 ;  /* 0x0000000003007224 */ /* 0x000fca00078e0206 */
[----:B------:R-:W-:-:S13]  /*04c0*/  ISETP.GT.U32.AND P1, PT, R5, R0, PT ;  /* 0x000000000500720c */ /* 0x000fda0003f24070 */
[----:B------:R-:W-:Y:S02]  /*04d0*/  @!P1 IMAD.IADD R0, R0, 0x1, -R5 ;  /* 0x0000000100009824 */ /* 0x000fe400078e0a05 */
[----:B------:R-:W-:Y:S01]  /*04e0*/  @!P1 VIADD R3, R3, 0x1 ;  /* 0x0000000103039836 */ /* 0x000fe20000000000 */
[----:B------:R-:W-:Y:S02]  /*04f0*/  ISETP.NE.AND P1, PT, R4, RZ, PT ;  /* 0x000000ff0400720c */ /* 0x000fe40003f25270 */
[----:B------:R-:W-:Y:S02]  /*0500*/  ISETP.GE.U32.AND P0, PT, R0, R5, PT ;  /* 0x000000050000720c */ /* 0x000fe40003f06070 */
[----:B------:R-:W-:-:S04]  /*0510*/  LOP3.LUT R0, R7, R4, RZ, 0x3c, !PT ;  /* 0x0000000407007212 */ /* 0x000fc800078e3cff */
[----:B------:R-:W-:Y:S01]  /*0520*/  ISETP.GE.AND P2, PT, R0, RZ, PT ;  /* 0x000000ff0000720c */ /* 0x000fe20003f46270 */
[----:B------:R-:W-:-:S06]  /*0530*/  VIADD R0, R156, 0x7f ;  /* 0x0000007f9c007836 */ /* 0x000fcc0000000000 */
[----:B------:R-:W-:-:S04]  /*0540*/  @P0 VIADD R3, R3, 0x1 ;  /* 0x0000000103030836 */ /* 0x000fc80000000000 */
[----:B------:R-:W-:Y:S01]  /*0550*/  IMAD.MOV.U32 R2, RZ, RZ, R3 ;  /* 0x000000ffff027224 */ /* 0x000fe200078e0003 */
[----:B------:R-:W-:-:S03]  /*0560*/  SHF.R.S32.HI R3, RZ, 0x1f, R0 ;  /* 0x0000001fff037819 */ /* 0x000fc60000011400 */
[----:B------:R-:W-:Y:S01]  /*0570*/  @!P2 IMAD.MOV R2, RZ, RZ, -R2 ;  /* 0x000000ffff02a224 */ /* 0x000fe200078e0a02 */
[----:B------:R-:W-:Y:S02]  /*0580*/  @!P1 LOP3.LUT R2, RZ, R4, RZ, 0x33, !PT ;  /* 0x00000004ff029212 */ /* 0x000fe400078e33ff */
[----:B------:R-:W-:-:S03]  /*0590*/  LEA.HI R3, R3, R0, RZ, 0x7 ;  /* 0x0000000003037211 */ /* 0x000fc600078f38ff */
[----:B------:R-:W-:Y:S02]  /*05a0*/  IMAD.SHL.U32 R18, R2, 0x8, RZ ;  /* 0x0000000802127824 */ /* 0x000fe400078e00ff */
[----:B------:R-:W-:-:S03]  /*05b0*/  IMAD.MOV R2, RZ, RZ, -R2 ;  /* 0x000000ffff027224 */ /* 0x000fc600078e0a02 */
[----:B------:R-:W-:Y:S01]  /*05c0*/  LEA.HI.SX32 R3, R3, -R18, 0x19 ;  /* 0x8000001203037211 */ /* 0x000fe200078fcaff */
[----:B------:R-:W-:Y:S02]  /*05d0*/  IMAD R13, R4, R2, R7 ;  /* 0x00000002040d7224 */ /* 0x000fe400078e0207 */
[----:B------:R-:W-:Y:S01]  /*05e0*/  IMAD.MOV.U32 R4, RZ, RZ, RZ ;  /* 0x000000ffff047224 */ /* 0x000fe200078e00ff */
[----:B------:R-:W-:Y:S02]  /*05f0*/  VIMNMX R20, R3, 0x8, PT ;  /* 0x0000000803147848 */ /* 0x000fe40003fe0100 */
[----:B------:R-:W-:Y:S02]  /*0600*/  IABS R3, R157 ;  /* 0x0000009d00037213 */ /* 0x000fe40000000000 */
[-C--:B------:R-:W-:Y:S02]  /*0610*/  IABS R9, R20.reuse ;  /* 0x0000001400097213 */ /* 0x080fe40000000000 */
[----:B------:R-:W2:Y:S01]  /*0620*/  I2F.RP R7, R3 ;  /* 0x0000000300077306 */ /* 0x000ea20000209400 */
[----:B------:R-:W-:-:S07]  /*0630*/  IABS R2, R20 ;  /* 0x0000001400027213 */ /* 0x000fce0000000000 */
[----:B------:R-:W3:Y:S08]  /*0640*/  I2F.RP R0, R9 ;  /* 0x0000000900007306 */ /* 0x000ef00000209400 */
[----:B--2---:R-:W2:Y:S08]  /*0650*/  MUFU.RCP R7, R7 ;  /* 0x0000000700077308 */ /* 0x004eb00000001000 */
[----:B---3--:R-:W3:Y:S01]  /*0660*/  MUFU.RCP R0, R0 ;  /* 0x0000000000007308 */ /* 0x008ee20000001000 */
[----:B--2---:R-:W-:-:S02]  /*0670*/  VIADD R10, R7, 0xffffffe ;  /* 0x0ffffffe070a7836 */ /* 0x004fc40000000000 */
[----:B---3--:R-:W-:Y:S01]  /*0680*/  VIADD R5, R0, 0xffffffe ;  /* 0x0ffffffe00057836 */ /* 0x008fe20000000000 */
[----:B------:R-:W-:-:S05]  /*0690*/  IABS R0, R13 ;  /* 0x0000000d00007213 */ /* 0x000fca0000000000 */
[----:B------:R-:W2:Y:S02]  /*06a0*/  F2I.FTZ.U32.TRUNC.NTZ R5, R5 ;  /* 0x0000000500057305 */ /* 0x000ea4000021f000 */
[----:B--2---:R-:W-:-:S04]  /*06b0*/  IMAD.MOV R6, RZ, RZ, -R5 ;  /* 0x000000ffff067224 */ /* 0x004fc800078e0a05 */
[----:B------:R-:W-:Y:S02]  /*06c0*/  IMAD R11, R6, R9, RZ ;  /* 0x00000009060b7224 */ /* 0x000fe400078e02ff */
[----:B------:R-:W-:Y:S02]  /*06d0*/  IMAD.MOV R6, RZ, RZ, -R2 ;  /* 0x000000ffff067224 */ /* 0x000fe400078e0a02 */
[----:B------:R-:W-:Y:S02]  /*06e0*/  IMAD.HI.U32 R5, R5, R11, R4 ;  /* 0x0000000b05057227 */ /* 0x000fe400078e0004 */
[----:B------:R2:W3:Y:S02]  /*06f0*/  F2I.FTZ.U32.TRUNC.NTZ R11, R10 ;  /* 0x0000000a000b7305 */ /* 0x0004e4000021f000 */
[----:B------:R-:W-:Y:S02]  /*0700*/  IMAD.MOV.U32 R4, RZ, RZ, R8 ;  /* 0x000000ffff047224 */ /* 0x000fe400078e0008 */
[----:B------:R-:W-:-:S04]  /*0710*/  IMAD.HI.U32 R5, R5, R0, RZ ;  /* 0x0000000005057227 */ /* 0x000fc800078e00ff */
[----:B------:R-:W-:Y:S01]  /*0720*/  IMAD R0, R5, R6, R0 ;  /* 0x0000000605007224 */ /* 0x000fe200078e0200 */
[----:B------:R-:W4:Y:S01]  /*0730*/  I2F.RP R2, R4 ;  /* 0x0000000400027306 */ /* 0x000f220000209400 */
[----:B------:R-:W1:Y:S01]  /*0740*/  S2R R6, SR_TID.X ;  /* 0x0000000000067919 */ /* 0x000e620000002100 */
[----:B--2---:R-:W-:Y:S02]  /*0750*/  IMAD.MOV.U32 R10, RZ, RZ, RZ ;  /* 0x000000ffff0a7224 */ /* 0x004fe400078e00ff */
[----:B------:R-:W-:Y:S01]  /*0760*/  ISETP.GT.U32.AND P1, PT, R9, R0, PT ;  /* 0x000000000900720c */ /* 0x000fe20003f24070 */
[----:B---3--:R-:W-:-:S03]  /*0770*/  IMAD.MOV R7, RZ, RZ, -R11 ;  /* 0x000000ffff077224 */ /* 0x008fc600078e0a0b */
[----:B----4-:R-:W2:Y:S09]  /*0780*/  MUFU.RCP R2, R2 ;  /* 0x0000000200027308 */ /* 0x010eb20000001000 */
[----:B------:R-:W-:Y:S02]  /*0790*/  @!P1 IMAD.IADD R0, R0, 0x1, -R9 ;  /* 0x0000000100009824 */ /* 0x000fe400078e0a09 */
[----:B------:R-:W-:Y:S01]  /*07a0*/  @!P1 VIADD R5, R5, 0x1 ;  /* 0x0000000105059836 */ /* 0x000fe20000000000 */
[----:B------:R-:W-:-:S02]  /*07b0*/  ISETP.NE.AND P1, PT, R20, RZ, PT ;  /* 0x000000ff1400720c */ /* 0x000fc40003f25270 */
[----:B------:R-:W-:Y:S02]  /*07c0*/  ISETP.GE.U32.AND P0, PT, R0, R9, PT ;  /* 0x000000090000720c */ /* 0x000fe40003f06070 */
[----:B------:R-:W-:-:S04]  /*07d0*/  LOP3.LUT R0, R13, R20, RZ, 0x3c, !PT ;  /* 0x000000140d007212 */ /* 0x000fc800078e3cff */
[----:B------:R-:W-:Y:S01]  /*07e0*/  ISETP.GE.AND P2, PT, R0, RZ, PT ;  /* 0x000000ff0000720c */ /* 0x000fe20003f46270 */
[----:B--2---:R-:W-:Y:S01]  /*07f0*/  VIADD R8, R2, 0xffffffe ;  /* 0x0ffffffe02087836 */ /* 0x004fe20000000000 */
[C---:B-1----:R-:W-:Y:S01]  /*0800*/  LOP3.LUT R0, R6.reuse, 0x60, RZ, 0xc0, !PT ;  /* 0x0000006006007812 */ /* 0x042fe200078ec0ff */
[C---:B------:R-:W-:Y:S01]  /*0810*/  IMAD.SHL.U32 R2, R6.reuse, 0x4, RZ ;  /* 0x0000000406027824 */ /* 0x040fe200078e00ff */
[----:B------:R-:W-:-:S03]  /*0820*/  LOP3.LUT R154, R6, 0x7f, RZ, 0xc0, !PT ;  /* 0x0000007f069a7812 */ /* 0x000fc600078ec0ff */
[----:B------:R-:W-:Y:S01]  /*0830*/  @P0 VIADD R5, R5, 0x1 ;  /* 0x0000000105050836 */ /* 0x000fe20000000000 */
[----:B------:R-:W1:Y:S03]  /*0840*/  F2I.FTZ.U32.TRUNC.NTZ R9, R8 ;  /* 0x0000000800097305 */ /* 0x000e66000021f000 */
[----:B------:R-:W-:Y:S01]  /*0850*/  IMAD.MOV.U32 R15, RZ, RZ, R5 ;  /* 0x000000ffff0f7224 */ /* 0x000fe200078e0005 */
[----:B------:R-:W-:Y:S01]  /*0860*/  LOP3.LUT R5, R2, 0x7c, RZ, 0xc0, !PT ;  /* 0x0000007c02057812 */ /* 0x000fe200078ec0ff */
[----:B------:R-:W-:Y:S02]  /*0870*/  IMAD.MOV.U32 R2, RZ, RZ, R7 ;  /* 0x000000ffff027224 */ /* 0x000fe400078e0007 */
[----:B------:R-:W-:Y:S01]  /*0880*/  @!P2 IMAD.MOV R15, RZ, RZ, -R15 ;  /* 0x000000ffff0fa224 */ /* 0x000fe200078e0a0f */
[----:B------:R-:W-:Y:S01]  /*0890*/  @!P1 LOP3.LUT R15, RZ, R20, RZ, 0x33, !PT ;  /* 0x00000014ff0f9212 */ /* 0x000fe200078e33ff */
[----:B------:R-:W-:-:S02]  /*08a0*/  IMAD R0, R0, 0x100, R5 ;  /* 0x0000010000007824 */ /* 0x000fc400078e0205 */
[----:B------:R-:W-:Y:S02]  /*08b0*/  IMAD R5, R2, R3, RZ ;  /* 0x0000000302057224 */ /* 0x000fe400078e02ff */
[----:B------:R-:W-:Y:S02]  /*08c0*/  IMAD.SHL.U32 R2, R15, 0x40, RZ ;  /* 0x000000400f027824 */ /* 0x000fe400078e00ff */
[----:B-1----:R-:W-:Y:S02]  /*08d0*/  IMAD.MOV R7, RZ, RZ, -R9 ;  /* 0x000000ffff077224 */ /* 0x002fe400078e0a09 */
[----:B------:R-:W-:Y:S01]  /*08e0*/  VIADD R146, R2, 0x1 ;  /* 0x0000000102927836 */ /* 0x000fe20000000000 */
[----:B------:R-:W-:Y:S01]  /*08f0*/  IABS R12, R2 ;  /* 0x00000002000c7213 */ /* 0x000fe20000000000 */
[----:B------:R-:W-:-:S03]  /*0900*/  IMAD.HI.U32 R5, R11, R5, R10 ;  /* 0x000000050b057227 */ /* 0x000fc600078e000a */
[----:B------:R-:W-:Y:S01]  /*0910*/  IABS R14, R146 ;  /* 0x00000092000e7213 */ /* 0x000fe20000000000 */
[----:B------:R-:W-:Y:S01]  /*0920*/  IMAD.MOV.U32 R8, RZ, RZ, RZ ;  /* 0x000000ffff087224 */ /* 0x000fe200078e00ff */
[----:B------:R-:W-:Y:S01]  /*0930*/  STL [R1+0x410], R146 ;  /* 0x0004109201007387 */ /* 0x000fe20000100800 */
[----:B------:R-:W-:Y:S02]  /*0940*/  VIADD R175, R2, 0x2 ;  /* 0x0000000202af7836 */ /* 0x000fe40000000000 */
[----:B------:R-:W-:Y:S02]  /*0950*/  IMAD R7, R7, R4, RZ ;  /* 0x0000000407077224 */ /* 0x000fe400078e02ff */
[----:B------:R-:W-:Y:S01]  /*0960*/  IMAD.MOV R11, RZ, RZ, -R15 ;  /* 0x000000ffff0b7224 */ /* 0x000fe200078e0a0f */
[----:B------:R-:W-:Y:S01]  /*0970*/  IABS R16, R175 ;  /* 0x000000af00107213 */ /* 0x000fe20000000000 */
[----:B------:R-:W-:Y:S01]  /*0980*/  IMAD.HI.U32 R7, R9, R7, R8 ;  /* 0x0000000709077227 */ /* 0x000fe200078e0008 */
[----:B------:R-:W-:Y:S03]  /*0990*/  STL [R1+0x40c], R175 ;  /* 0x00040caf01007387 */ /* 0x000fe60000100800 */
[----:B------:R-:W-:-:S04]  /*09a0*/  IMAD.HI.U32 R8, R5, R12, RZ ;  /* 0x0000000c05087227 */ /* 0x000fc800078e00ff */
[----:B------:R-:W-:Y:S02]  /*09b0*/  VIADD R174, R2, 0x3 ;  /* 0x0000000302ae7836 */ /* 0x000fe40000000000 */
[----:B------:R-:W-:-:S03]  /*09c0*/  IMAD.HI.U32 R10, R5, R14, RZ ;  /* 0x0000000e050a7227 */ /* 0x000fc600078e00ff */
[----:B------:R-:W-:Y:S01]  /*09d0*/  STL [R1+0x408], R174 ;  /* 0x000408ae01007387 */ /* 0x000fe20000100800 */
[----:B------:R-:W-:Y:S01]  /*09e0*/  IMAD R9, R20, R11, R13 ;  /* 0x0000000b14097224 */ /* 0x000fe200078e020d */
[----:B------:R-:W-:Y:S01]  /*09f0*/  IABS R13, R174 ;  /* 0x000000ae000d7213 */ /* 0x000fe20000000000 */
[----:B------:R-:W-:Y:S02]  /*0a00*/  IMAD.MOV R8, RZ, RZ, -R8 ;  /* 0x000000ffff087224 */ /* 0x000fe400078e0a08 */
[----:B------:R-:W-:-:S04]  /*0a10*/  IMAD.HI.U32 R11, R5, R16, RZ ;  /* 0x00000010050b7227 */ /* 0x000fc800078e00ff */
[----:B------:R-:W-:Y:S02]  /*0a20*/  IMAD.MOV R10, RZ, RZ, -R10 ;  /* 0x000000ffff0a7224 */ /* 0x000fe400078e0a0a */
[C---:B------:R-:W-:Y:S02]  /*0a30*/  IMAD R12, R3.reuse, R8, R12 ;  /* 0x00000008030c7224 */ /* 0x040fe400078e020c */
[----:B------:R-:W-:Y:S02]  /*0a40*/  IMAD.MOV R11, RZ, RZ, -R11 ;  /* 0x000000ffff0b7224 */ /* 0x000fe400078e0a0b */
[C---:B------:R-:W-:Y:S01]  /*0a50*/  IMAD R8, R3.reuse, R10, R14 ;  /* 0x0000000a03087224 */ /* 0x040fe200078e020e */
[C---:B------:R-:W-:Y:S01]  /*0a60*/  ISETP.GT.U32.AND P2, PT, R3.reuse, R12, PT ;  /* 0x0000000c0300720c */ /* 0x040fe20003f44070 */
[C---:B------:R-:W-:Y:S02]  /*0a70*/  VIADD R173, R2.reuse, 0x4 ;  /* 0x0000000402ad7836 */ /* 0x040fe40000000000 */
[----:B------:R-:W-:Y:S01]  /*0a80*/  IMAD.MOV.U32 R14, RZ, RZ, R13 ;  /* 0x000000ffff0e7224 */ /* 0x000fe200078e000d */
[C---:B------:R-:W-:Y:S01]  /*0a90*/  ISETP.GT.U32.AND P4, PT, R3.reuse, R8, PT ;  /* 0x000000080300720c */ /* 0x040fe20003f84070 */
[----:B------:R-:W-:Y:S01]  /*0aa0*/  IMAD R10, R3, R11, R16 ;  /* 0x0000000b030a7224 */ /* 0x000fe200078e0210 */
[----:B------:R-:W-:Y:S01]  /*0ab0*/  IABS R16, R173 ;  /* 0x000000ad00107213 */ /* 0x000fe20000000000 */
[----:B------:R-:W-:Y:S01]  /*0ac0*/  IMAD.HI.U32 R11, R5, R14, RZ ;  /* 0x0000000e050b7227 */ /* 0x000fe200078e00ff */
[----:B------:R-:W-:Y:S02]  /*0ad0*/  STL [R1+0x404], R173 ;  /* 0x000404ad01007387 */ /* 0x000fe40000100800 */
[----:B------:R-:W-:Y:S01]  /*0ae0*/  ISETP.GT.U32.AND P1, PT, R3, R10, PT ;  /* 0x0000000a0300720c */ /* 0x000fe20003f24070 */
[----:B------:R-:W-:-:S02]  /*0af0*/  VIADD R170, R2, 0x7 ;  /* 0x0000000702aa7836 */ /* 0x000fc40000000000 */
[----:B------:R-:W-:Y:S02]  /*0b00*/  VIADD R172, R2, 0x5 ;  /* 0x0000000502ac7836 */ /* 0x000fe40000000000 */
[----:B------:R-:W-:Y:S01]  /*0b10*/  IMAD.MOV R13, RZ, RZ, -R11 ;  /* 0x000000ffff0d7224 */ /* 0x000fe200078e0a0b */
[----:B------:R-:W-:Y:S01]  /*0b20*/  IABS R22, R170 ;  /* 0x000000aa00167213 */ /* 0x000fe20000000000 */
[----:B------:R-:W-:Y:S01]  /*0b30*/  IMAD.HI.U32 R11, R5, R16, RZ ;  /* 0x00000010050b7227 */ /* 0x000fe200078e00ff */
[----:B------:R-:W-:Y:S03]  /*0b40*/  STL [R1+0x454], R172 ;  /* 0x000454ac01007387 */ /* 0x000fe60000100800 */
[----:B------:R-:W-:Y:S01]  /*0b50*/  IMAD.IADD R9, R18, 0x1, R9 ;  /* 0x0000000112097824 */ /* 0x000fe200078e0209 */
[----:B------:R-:W-:Y:S01]  /*0b60*/  IABS R18, R172 ;  /* 0x000000ac00127213 */ /* 0x000fe20000000000 */
[----:B------:R-:W-:-:S02]  /*0b70*/  IMAD.MOV R17, RZ, RZ, -R11 ;  /* 0x000000ffff117224 */ /* 0x000fc400078e0a0b */
[----:B------:R-:W-:Y:S02]  /*0b80*/  VIADD R169, R2, 0x8 ;  /* 0x0000000802a97836 */ /* 0x000fe40000000000 */
[----:B------:R-:W-:-:S03]  /*0b90*/  IMAD.HI.U32 R11, R5, R22, RZ ;  /* 0x00000016050b7227 */ /* 0x000fc600078e00ff */
[----:B------:R-:W-:Y:S01]  /*0ba0*/  IABS R24, R169 ;  /* 0x000000a900187213 */ /* 0x000fe20000000000 */
[----:B------:R-:W-:Y:S02]  /*0bb0*/  IMAD R14, R3, R13, R14 ;  /* 0x0000000d030e7224 */ /* 0x000fe400078e020e */
[----:B------:R-:W-:-:S03]  /*0bc0*/  IMAD.HI.U32 R13, R5, R18, RZ ;  /* 0x00000012050d7227 */ /* 0x000fc600078e00ff */
[C---:B------:R-:W-:Y:S01]  /*0bd0*/  ISETP.GT.U32.AND P0, PT, R3.reuse, R14, PT ;  /* 0x0000000e0300720c */ /* 0x040fe20003f04070 */
[----:B------:R-:W-:Y:S02]  /*0be0*/  IMAD.MOV R11, RZ, RZ, -R11 ;  /* 0x000000ffff0b7224 */ /* 0x000fe400078e0a0b */
[----:B------:R-:W-:Y:S02]  /*0bf0*/  VIADD R168, R2, 0x9 ;  /* 0x0000000902a87836 */ /* 0x000fe40000000000 */
[----:B------:R-:W-:Y:S02]  /*0c00*/  IMAD.MOV R13, RZ, RZ, -R13 ;  /* 0x000000ffff0d7224 */ /* 0x000fe400078e0a0d */
[----:B------:R-:W-:Y:S01]  /*0c10*/  IMAD R22, R3, R11, R22 ;  /* 0x0000000b03167224 */ /* 0x000fe200078e0216 */
[----:B------:R-:W-:Y:S01]  /*0c20*/  IABS R26, R168 ;  /* 0x000000a8001a7213 */ /* 0x000fe20000000000 */
[----:B------:R-:W-:-:S03]  /*0c30*/  IMAD.HI.U32 R11, R5, R24, RZ ;  /* 0x00000018050b7227 */ /* 0x000fc600078e00ff */
[C---:B------:R-:W-:Y:S01]  /*0c40*/  ISETP.GT.U32.AND P5, PT, R3.reuse, R22, PT ;  /* 0x000000160300720c */ /* 0x040fe20003fa4070 */
[C---:B------:R-:W-:Y:S02]  /*0c50*/  VIADD R165, R2.reuse, 0xc ;  /* 0x0000000c02a57836 */ /* 0x040fe40000000000 */
[----:B------:R-:W-:Y:S02]  /*0c60*/  VIADD R167, R2, 0xa ;  /* 0x0000000a02a77836 */ /* 0x000fe40000000000 */
[----:B------:R-:W-:Y:S01]  /*0c70*/  IMAD R18, R3, R13, R18 ;  /* 0x0000000d03127224 */ /* 0x000fe200078e0212 */
[----:B------:R-:W-:Y:S01]  /*0c80*/  IABS R32, R165 ;  /* 0x000000a500207213 */ /* 0x000fe20000000000 */
[----:B------:R-:W-:Y:S01]  /*0c90*/  IMAD.MOV R13, RZ, RZ, -R11 ;  /* 0x000000ffff0d7224 */ /* 0x000fe200078e0a0b */
[----:B------:R-:W-:Y:S01]  /*0ca0*/  IABS R28, R167 ;  /* 0x000000a7001c7213 */ /* 0x000fe20000000000 */
[----:B------:R-:W-:-:S04]  /*0cb0*/  IMAD.HI.U32 R11, R5, R26, RZ ;  /* 0x0000001a050b7227 */ /* 0x000fc800078e00ff */
[C---:B------:R-:W-:Y:S02]  /*0cc0*/  IMAD R16, R3.reuse, R17, R16 ;  /* 0x0000001103107224 */ /* 0x040fe400078e0210 */
[----:B------:R-:W-:Y:S02]  /*0cd0*/  IMAD.MOV R17, RZ, RZ, -R11 ;  /* 0x000000ffff117224 */ /* 0x000fe400078e0a0b */
[----:B------:R-:W-:Y:S01]  /*0ce0*/  VIADD R164, R2, 0xd ;  /* 0x0000000d02a47836 */ /* 0x000fe20000000000 */
[----:B------:R-:W-:Y:S01]  /*0cf0*/  ISETP.GT.U32.AND P6, PT, R3, R16, PT ;  /* 0x000000100300720c */ /* 0x000fe20003fc4070 */
[----:B------:R-:W-:-:S03]  /*0d00*/  IMAD.HI.U32 R11, R5, R32, RZ ;  /* 0x00000020050b7227 */ /* 0x000fc600078e00ff */
[----:B------:R-:W-:Y:S01]  /*0d10*/  IABS R34, R164 ;  /* 0x000000a400227213 */ /* 0x000fe20000000000 */
[----:B------:R-:W-:Y:S02]  /*0d20*/  IMAD R24, R3, R13, R24 ;  /* 0x0000000d03187224 */ /* 0x000fe400078e0218 */
[----:B------:R-:W-:-:S04]  /*0d30*/  IMAD.HI.U32 R13, R5, R28, RZ ;  /* 0x0000001c050d7227 */ /* 0x000fc800078e00ff */
[----:B------:R-:W-:Y:S01]  /*0d40*/  IMAD.MOV R11, RZ, RZ, -R11 ;  /* 0x000000ffff0b7224 */ /* 0x000fe200078e0a0b */
[----:B------:R-:W-:Y:S01]  /*0d50*/  IADD3 R13, -R13, RZ, RZ ;  /* 0x000000ff0d0d7210 */ /* 0x000fe20007ffe1ff */
[----:B------:R-:W-:Y:S02]  /*0d60*/  VIADD R163, R2, 0xe ;  /* 0x0000000e02a37836 */ /* 0x000fe40000000000 */
[----:B------:R-:W-:Y:S02]  /*0d70*/  IMAD R32, R3, R11, R32 ;  /* 0x0000000b03207224 */ /* 0x000fe400078e0220 */
[----:B------:R-:W-:Y:S01]  /*0d80*/  IMAD.HI.U32 R11, R5, R34, RZ ;  /* 0x00000022050b7227 */ /* 0x000fe200078e00ff */
[----:B------:R-:W-:-:S03]  /*0d90*/  IABS R36, R163 ;  /* 0x000000a300247213 */ /* 0x000fc60000000000 */
[C---:B------:R-:W-:Y:S02]  /*0da0*/  VIADD R160, R2.reuse, 0x11 ;  /* 0x0000001102a07836 */ /* 0x040fe40000000000 */
[----:B------:R-:W-:Y:S02]  /*0db0*/  IMAD R28, R3, R13, R28 ;  /* 0x0000000d031c7224 */ /* 0x000fe400078e021c */
[----:B------:R-:W-:Y:S01]  /*0dc0*/  VIADD R162, R2, 0xf ;  /* 0x0000000f02a27836 */ /* 0x000fe20000000000 */
[----:B------:R-:W-:Y:S01]  /*0dd0*/  IABS R42, R160 ;  /* 0x000000a0002a7213 */ /* 0x000fe20000000000 */
[----:B------:R-:W-:Y:S02]  /*0de0*/  IMAD.MOV R13, RZ, RZ, -R11 ;  /* 0x000000ffff0d7224 */ /* 0x000fe400078e0a0b */
[----:B------:R-:W-:Y:S01]  /*0df0*/  IMAD.HI.U32 R11, R5, R36, RZ ;  /* 0x00000024050b7227 */ /* 0x000fe200078e00ff */
[----:B------:R-:W-:-:S03]  /*0e00*/  IABS R38, R162 ;  /* 0x000000a200267213 */ /* 0x000fc60000000000 */
[----:B------:R-:W-:Y:S02]  /*0e10*/  IMAD R26, R3, R17, R26 ;  /* 0x00000011031a7224 */ /* 0x000fe400078e021a */
[----:B------:R-:W-:Y:S02]  /*0e20*/  IMAD.MOV R17, RZ, RZ, -R11 ;  /* 0x000000ffff117224 */ /* 0x000fe400078e0a0b */
[----:B------:R-:W-:Y:S02]  /*0e30*/  VIADD R159, R2, 0x12 ;  /* 0x00000012029f7836 */ /* 0x000fe40000000000 */
[----:B------:R-:W-:-:S03]  /*0e40*/  IMAD.HI.U32 R11, R5, R42, RZ ;  /* 0x0000002a050b7227 */ /* 0x000fc600078e00ff */
[----:B------:R-:W-:Y:S01]  /*0e50*/  IABS R44, R159 ;  /* 0x0000009f002c7213 */ /* 0x000fe20000000000 */
[----:B------:R-:W-:Y:S02]  /*0e60*/  IMAD R34, R3, R13, R34 ;  /* 0x0000000d03227224 */ /* 0x000fe400078e0222 */
[----:B------:R-:W-:-:S04]  /*0e70*/  IMAD.HI.U32 R13, R5, R38, RZ ;  /* 0x00000026050d7227 */ /* 0x000fc800078e00ff */
[----:B------:R-:W-:Y:S02]  /*0e80*/  IMAD.MOV R11, RZ, RZ, -R11 ;  /* 0x000000ffff0b7224 */ /* 0x000fe400078e0a0b */
[----:B------:R-:W-:Y:S02]  /*0e90*/  VIADD R158, R2, 0x13 ;  /* 0x00000013029e7836 */ /* 0x000fe40000000000 */
[----:B------:R-:W-:Y:S02]  /*0ea0*/  IMAD.MOV R13, RZ, RZ, -R13 ;  /* 0x000000ffff0d7224 */ /* 0x000fe400078e0a0d */
[----:B------:R-:W-:Y:S01]  /*0eb0*/  IMAD R42, R3, R11, R42 ;  /* 0x0000000b032a7224 */ /* 0x000fe200078e022a */
[----:B------:R-:W-:Y:S01]  /*0ec0*/  IABS R46, R158 ;  /* 0x0000009e002e7213 */ /* 0x000fe20000000000 */
[----:B------:R-:W-:-:S04]  /*0ed0*/  IMAD.HI.U32 R11, R5, R44, RZ ;  /* 0x0000002c050b7227 */ /* 0x000fc800078e00ff */
        /* <DEDUP_REMOVED lines=155> */
[----:B------:R-:W-:Y:S02]  /*1890*/  IMAD.MOV R13, RZ, RZ, -R13 ;  /* 0x000000ffff0d7224 */ /* 0x000fe400078e0a0d */
[----:B------:R-:W-:Y:S02]  /*18a0*/  IMAD R124, R3, R11, R124 ;  /* 0x0000000b037c7224 */ /* 0x000fe400078e027c */
[----:B------:R-:W-:-:S04]  /*18b0*/  IMAD.HI.U32 R11, R5, R136, RZ ;  /* 0x00000088050b7227 */ /* 0x000fc800078e00ff */
[C---:B------:R-:W-:Y:S02]  /*18c0*/  IMAD R120, R3.reuse, R13, R120 ;  /* 0x0000000d03787224 */ /* 0x040fe400078e0278 */
[----:B------:R-:W-:Y:S02]  /*18d0*/  VIADD R171, R2, 0x6 ;  /* 0x0000000602ab7836 */ /* 0x000fe40000000000 */
[----:B------:R-:W-:Y:S02]  /*18e0*/  IMAD.MOV R13, RZ, RZ, -R11 ;  /* 0x000000ffff0d7224 */ /* 0x000fe400078e0a0b */
[--C-:B------:R-:W-:Y:S01]  /*18f0*/  @!P2 IMAD.IADD R12, R12, 0x1, -R3.reuse ;  /* 0x000000010c0ca824 */ /* 0x100fe200078e0a03 */
[----:B------:R-:W-:Y:S01]  /*1900*/  IABS R20, R171 ;  /* 0x000000ab00147213 */ /* 0x000fe20000000000 */
[C---:B------:R-:W-:Y:S01]  /*1910*/  IMAD R136, R3.reuse, R13, R136 ;  /* 0x0000000d03887224 */ /* 0x040fe200078e0288 */
[C---:B------:R-:W-:Y:S01]  /*1920*/  ISETP.GT.U32.AND P2, PT, R3.reuse, R18, PT ;  /* 0x000000120300720c */ /* 0x040fe20003f44070 */
[----:B------:R-:W-:Y:S01]  /*1930*/  @!P4 IMAD.IADD R8, R8, 0x1, -R3 ;  /* 0x000000010808c824 */ /* 0x000fe200078e0a03 */
[----:B------:R-:W-:Y:S01]  /*1940*/  ISETP.GT.U32.AND P4, PT, R3, R12, PT ;  /* 0x0000000c0300720c */ /* 0x000fe20003f84070 */
[----:B------:R-:W-:Y:S01]  /*1950*/  IMAD.HI.U32 R15, R5, R20, RZ ;  /* 0x00000014050f7227 */ /* 0x000fe200078e00ff */
[----:B------:R-:W-:Y:S01]  /*1960*/  ISETP.GT.U32.AND P3, PT, R3, R136, PT ;  /* 0x000000880300720c */ /* 0x000fe20003f64070 */
[----:B------:R-:W-:Y:S02]  /*1970*/  STL [R1+0x450], R171 ;  /* 0x000450ab01007387 */ /* 0x000fe40000100800 */
[----:B------:R-:W-:-:S02]  /*1980*/  IMAD.MOV R15, RZ, RZ, -R15 ;  /* 0x000000ffff0f7224 */ /* 0x000fc400078e0a0f */
[--C-:B------:R-:W-:Y:S01]  /*1990*/  @!P0 IMAD.IADD R14, R14, 0x1, -R3.reuse ;  /* 0x000000010e0e8824 */ /* 0x100fe200078e0a03 */
[C---:B------:R-:W-:Y:S01]  /*19a0*/  ISETP.GT.U32.AND P0, PT, R3.reuse, R8, PT ;  /* 0x000000080300720c */ /* 0x040fe20003f04070 */
[C---:B------:R-:W-:Y:S01]  /*19b0*/  IMAD R20, R3.reuse, R15, R20 ;  /* 0x0000000f03147224 */ /* 0x040fe200078e0214 */
[----:B------:R-:W-:Y:S01]  /*19c0*/  STL [R1+0x44c], R170 ;  /* 0x00044caa01007387 */ /* 0x000fe20000100800 */
[----:B------:R-:W-:Y:S02]  /*19d0*/  VIADD R166, R2, 0xb ;  /* 0x0000000b02a67836 */ /* 0x000fe40000000000 */
[--C-:B------:R-:W-:Y:S01]  /*19e0*/  @!P1 IMAD.IADD R10, R10, 0x1, -R3.reuse ;  /* 0x000000010a0a9824 */ /* 0x100fe200078e0a03 */
[----:B------:R-:W-:Y:S01]  /*19f0*/  STL [R1+0x448], R169 ;  /* 0x000448a901007387 */ /* 0x000fe20000100800 */
[--C-:B------:R-:W-:Y:S01]  /*1a00*/  @!P3 IMAD.IADD R136, R136, 0x1, -R3.reuse ;  /* 0x000000018888b824 */ /* 0x100fe200078e0a03 */
[C---:B------:R-:W-:Y:S01]  /*1a10*/  ISETP.GT.U32.AND P3, PT, R3.reuse, R20, PT ;  /* 0x000000140300720c */ /* 0x040fe20003f64070 */
[--C-:B------:R-:W-:Y:S01]  /*1a20*/  @!P6 IMAD.IADD R16, R16, 0x1, -R3.reuse ;  /* 0x000000011010e824 */ /* 0x100fe200078e0a03 */
[----:B------:R-:W-:Y:S01]  /*1a30*/  IABS R30, R166 ;  /* 0x000000a6001e7213 */ /* 0x000fe20000000000 */
[--C-:B------:R-:W-:Y:S01]  /*1a40*/  @!P2 IMAD.IADD R18, R18, 0x1, -R3.reuse ;  /* 0x000000011212a824 */ /* 0x100fe200078e0a03 */
[C---:B------:R-:W-:Y:S01]  /*1a50*/  ISETP.GT.U32.AND P1, PT, R3.reuse, R136, PT ;  /* 0x000000880300720c */ /* 0x040fe20003f24070 */
[----:B------:R-:W-:Y:S01]  /*1a60*/  @!P5 IMAD.IADD R22, R22, 0x1, -R3 ;  /* 0x000000011616d824 */ /* 0x000fe200078e0a03 */
[----:B------:R-:W-:Y:S01]  /*1a70*/  ISETP.GT.U32.AND P2, PT, R3, R10, PT ;  /* 0x0000000a0300720c */ /* 0x000fe20003f44070 */
[----:B------:R-:W-:Y:S01]  /*1a80*/  IMAD.HI.U32 R15, R5, R30, RZ ;  /* 0x0000001e050f7227 */ /* 0x000fe200078e00ff */
[C---:B------:R-:W-:Y:S01]  /*1a90*/  ISETP.GT.U32.AND P5, PT, R3.reuse, R16, PT ;  /* 0x000000100300720c */ /* 0x040fe20003fa4070 */
[----:B------:R-:W-:Y:S01]  /*1aa0*/  STL [R1+0x444], R168 ;  /* 0x000444a801007387 */ /* 0x000fe20000100800 */
[----:B------:R-:W-:Y:S01]  /*1ab0*/  ISETP.GT.U32.AND P6, PT, R3, R22, PT ;  /* 0x000000160300720c */ /* 0x000fe20003fc4070 */
[----:B------:R-:W-:-:S02]  /*1ac0*/  VIADD R161, R2, 0x10 ;  /* 0x0000001002a17836 */ /* 0x000fc40000000000 */
[--C-:B------:R-:W-:Y:S01]  /*1ad0*/  @!P3 IMAD.IADD R20, R20, 0x1, -R3.reuse ;  /* 0x000000011414b824 */ /* 0x100fe200078e0a03 */
[C---:B------:R-:W-:Y:S01]  /*1ae0*/  ISETP.GT.U32.AND P3, PT, R3.reuse, R14, PT ;  /* 0x0000000e0300720c */ /* 0x040fe20003f64070 */
[----:B------:R-:W-:Y:S01]  /*1af0*/  @!P0 IMAD.IADD R8, R8, 0x1, -R3 ;  /* 0x0000000108088824 */ /* 0x000fe200078e0a03 */
[C---:B------:R-:W-:Y:S01]  /*1b00*/  ISETP.GT.U32.AND P0, PT, R3.reuse, R24, PT ;  /* 0x000000180300720c */ /* 0x040fe20003f04070 */
[----:B------:R-:W-:Y:S01]  /*1b10*/  IMAD.MOV R15, RZ, RZ, -R15 ;  /* 0x000000ffff0f7224 */ /* 0x000fe200078e0a0f */
[----:B------:R-:W-:Y:S01]  /*1b20*/  IABS R40, R161 ;  /* 0x000000a100287213 */ /* 0x000fe20000000000 */
[--C-:B------:R-:W-:Y:S01]  /*1b30*/  @!P4 IMAD.IADD R12, R12, 0x1, -R3.reuse ;  /* 0x000000010c0cc824 */ /* 0x100fe200078e0a03 */
[C---:B------:R-:W-:Y:S01]  /*1b40*/  ISETP.GT.U32.AND P4, PT, R3.reuse, R18, PT ;  /* 0x000000120300720c */ /* 0x040fe20003f84070 */
[--C-:B------:R-:W-:Y:S01]  /*1b50*/  @!P1 IMAD.IADD R136, R136, 0x1, -R3.reuse ;  /* 0x0000000188889824 */ /* 0x100fe200078e0a03 */
[C---:B------:R-:W-:Y:S01]  /*1b60*/  ISETP.GT.U32.AND P1, PT, R3.reuse, R20, PT ;  /* 0x000000140300720c */ /* 0x040fe20003f24070 */
[C---:B------:R-:W-:Y:S01]  /*1b70*/  IMAD R30, R3.reuse, R15, R30 ;  /* 0x0000000f031e7224 */ /* 0x040fe200078e021e */
[----:B------:R-:W-:Y:S01]  /*1b80*/  STL [R1+0x440], R167 ;  /* 0x000440a701007387 */ /* 0x000fe20000100800 */
[--C-:B------:R-:W-:Y:S01]  /*1b90*/  @!P2 IMAD.IADD R10, R10, 0x1, -R3.reuse ;  /* 0x000000010a0aa824 */ /* 0x100fe200078e0a03 */
[C---:B------:R-:W-:Y:S01]  /*1ba0*/  ISETP.GT.U32.AND P2, PT, R3.reuse, R26, PT ;  /* 0x0000001a0300720c */ /* 0x040fe20003f44070 */
[--C-:B------:R-:W-:Y:S01]  /*1bb0*/  @!P3 IMAD.IADD R14, R14, 0x1, -R3.reuse ;  /* 0x000000010e0eb824 */ /* 0x100fe200078e0a03 */
[----:B------:R-:W-:Y:S01]  /*1bc0*/  ISETP.GT.U32.AND P3, PT, R3, R28, PT ;  /* 0x0000001c0300720c */ /* 0x000fe20003f64070 */
[----:B------:R-:W-:Y:S01]  /*1bd0*/  IMAD.HI.U32 R15, R5, R40, RZ ;  /* 0x00000028050f7227 */ /* 0x000fe200078e00ff */
[----:B------:R-:W-:Y:S03]  /*1be0*/  STL [R1+0x43c], R166 ;  /* 0x00043ca601007387 */ /* 0x000fe60000100800 */
[----:B------:R-:W-:Y:S01]  /*1bf0*/  @!P5 IMAD.IADD R16, R16, 0x1, -R3 ;  /* 0x000000011010d824 */ /* 0x000fe200078e0a03 */
[C---:B------:R-:W-:Y:S01]  /*1c00*/  ISETP.GT.U32.AND P5, PT, R3.reuse, R30, PT ;  /* 0x0000001e0300720c */ /* 0x040fe20003fa4070 */
[----:B------:R-:W-:Y:S01]  /*1c10*/  IMAD.MOV R15, RZ, RZ, -R15 ;  /* 0x000000ffff0f7224 */ /* 0x000fe200078e0a0f */
[----:B------:R-:W-:Y:S01]  /*1c20*/  STL [R1+0x438], R165 ;  /* 0x000438a501007387 */ /* 0x000fe20000100800 */
[--C-:B------:R-:W-:Y:S01]  /*1c30*/  @!P0 IMAD.IADD R24, R24, 0x1, -R3.reuse ;  /* 0x0000000118188824 */ /* 0x100fe200078e0a03 */
[C---:B------:R-:W-:Y:S01]  /*1c40*/  ISETP.GT.U32.AND P0, PT, R3.reuse, R38, PT ;  /* 0x000000260300720c */ /* 0x040fe20003f04070 */
[C---:B------:R-:W-:Y:S01]  /*1c50*/  IMAD R40, R3.reuse, R15, R40 ;  /* 0x0000000f03287224 */ /* 0x040fe200078e0228 */
[----:B------:R-:W-:Y:S01]  /*1c60*/  @!P2 IADD3 R26, R26, -R3, RZ ;  /* 0x800000031a1aa210 */ /* 0x000fe20007ffe0ff */
[--C-:B------:R-:W-:Y:S01]  /*1c70*/  @!P4 IMAD.IADD R18, R18, 0x1, -R3.reuse ;  /* 0x000000011212c824 */ /* 0x100fe200078e0a03 */
[C---:B------:R-:W-:Y:S01]  /*1c80*/  ISETP.GT.U32.AND P4, PT, R3.reuse, R32, PT ;  /* 0x000000200300720c */ /* 0x040fe20003f84070 */
        /* <DEDUP_REMOVED lines=10> */
[----:B------:R-:W-:Y:S01]  /*1d30*/  VIADD R114, R2, 0x15 ;  /* 0x0000001502727836 */ /* 0x000fe20000000000 */
        /* <DEDUP_REMOVED lines=14> */
[----:B------:R-:W-:Y:S01]  /*1e20*/  IABS R50, R114 ;  /* 0x0000007200327213 */ /* 0x000fe20000000000 */
[----:B------:R-:W-:Y:S01]  /*1e30*/  VIADD R149, R2, 0x1a ;  /* 0x0000001a02957836 */ /* 0x000fe20000000000 */
[C---:B------:R-:W-:Y:S01]  /*1e40*/  ISETP.GT.U32.AND P0, PT, R3.reuse, R38, PT ;  /* 0x000000260300720c */ /* 0x040fe20003f04070 */
[--C-:B------:R-:W-:Y:S01]  /*1e50*/  @!P4 IMAD.IADD R46, R46, 0x1, -R3.reuse ;  /* 0x000000012e2ec824 */ /* 0x100fe200078e0a03 */
[C---:B------:R-:W-:Y:S01]  /*1e60*/  ISETP.GT.U32.AND P4, PT, R3.reuse, R34, PT ;  /* 0x000000220300720c */ /* 0x040fe20003f84070 */
[--C-:B------:R-:W-:Y:S01]  /*1e70*/  @!P1 IMAD.IADD R48, R48, 0x1, -R3.reuse ;  /* 0x0000000130309824 */ /* 0x100fe200078e0a03 */
[----:B------:R-:W-:Y:S01]  /*1e80*/  ISETP.GT.U32.AND P1, PT, R3, R36, PT ;  /* 0x000000240300720c */ /* 0x000fe20003f24070 */
[----:B------:R-:W-:Y:S01]  /*1e90*/  IMAD.HI.U32 R15, R5, R50, RZ ;  /* 0x00000032050f7227 */ /* 0x000fe200078e00ff */
[----:B------:R-:W-:Y:S01]  /*1ea0*/  IABS R60, R149 ;  /* 0x00000095003c7213 */ /* 0x000fe20000000000 */
[----:B------:R-:W-:Y:S02]  /*1eb0*/  STL [R1+0x434], R164 ;  /* 0x000434a401007387 */ /* 0x000fe40000100800 */
[--C-:B------:R-:W-:Y:S01]  /*1ec0*/  @!P2 IMAD.IADD R28, R28, 0x1, -R3.reuse ;  /* 0x000000011c1ca824 */ /* 0x100fe200078e0a03 */
[C---:B------:R-:W-:Y:S01]  /*1ed0*/  ISETP.GT.U32.AND P2, PT, R3.reuse, R40, PT ;  /* 0x000000280300720c */ /* 0x040fe20003f44070 */
[----:B------:R-:W-:Y:S01]  /*1ee0*/  @!P3 IMAD.IADD R30, R30, 0x1, -R3 ;  /* 0x000000011e1eb824 */ /* 0x000fe200078e0a03 */
[C---:B------:R-:W-:Y:S01]  /*1ef0*/  ISETP.GT.U32.AND P3, PT, R3.reuse, R42, PT ;  /* 0x0000002a0300720c */ /* 0x040fe20003f64070 */
[----:B------:R-:W-:Y:S01]  /*1f00*/  IMAD.MOV R15, RZ, RZ, -R15 ;  /* 0x000000ffff0f7224 */ /* 0x000fe200078e0a0f */
[----:B------:R-:W-:Y:S01]  /*1f10*/  STL [R1+0x430], R163 ;  /* 0x000430a301007387 */ /* 0x000fe20000100800 */
[--C-:B------:R-:W-:Y:S01]  /*1f20*/  @!P6 IMAD.IADD R24, R24, 0x1, -R3.reuse ;  /* 0x000000011818e824 */ /* 0x100fe200078e0a03 */
[C---:B------:R-:W-:Y:S01]  /*1f30*/  ISETP.GT.U32.AND P6, PT, R3.reuse, R44, PT ;  /* 0x0000002c0300720c */ /* 0x040fe20003fc4070 */
[----:B------:R-:W-:Y:S01]  /*1f40*/  @!P5 IMAD.IADD R32, R32, 0x1, -R3 ;  /* 0x000000012020d824 */ /* 0x000fe200078e0a03 */
[C---:B------:R-:W-:Y:S01]  /*1f50*/  ISETP.GT.U32.AND P5, PT, R3.reuse, R46, PT ;  /* 0x0000002e0300720c */ /* 0x040fe20003fa4070 */
[----:B------:R-:W-:Y:S01]  /*1f60*/  IMAD R50, R3, R15, R50 ;  /* 0x0000000f03327224 */ /* 0x000fe200078e0232 */
[----:B------:R-:W-:Y:S01]  /*1f70*/  STL [R1+0x42c], R162 ;  /* 0x00042ca201007387 */ /* 0x000fe20000100800 */
[----:B------:R-:W-:-:S03]  /*1f80*/  IMAD.HI.U32 R15, R5, R60, RZ ;  /* 0x0000003c050f7227 */ /* 0x000fc600078e00ff */
[----:B------:R-:W-:Y:S01]  /*1f90*/  STL [R1+0x428], R161 ;  /* 0x000428a101007387 */ /* 0x000fe20000100800 */
[----:B------:R-:W-:Y:S02]  /*1fa0*/  VIADD R142, R2, 0x1f ;  /* 0x0000001f028e7836 */ /* 0x000fe40000000000 */
        /* <DEDUP_REMOVED lines=24> */
[C---:B------:R-:W-:Y:S01]  /*2130*/  IMAD R70, R3.reuse, R15, R70 ;  /* 0x0000000f03467224 */ /* 0x040fe200078e0246 */
[----:B------:R-:W-:Y:S01]  /*2140*/  STL [R1+0x418], R155 ;  /* 0x0004189b01007387 */ /* 0x000fe20000100800 */
        /* <DEDUP_REMOVED lines=15> */
[----:B------:R1:W-:Y:S01]  /*2240*/  STL [R1+0x414], R114 ;  /* 0x0004147201007387 */ /* 0x0003e20000100800 */
[--C-:B------:R-:W-:Y:S01]  /*2250*/  @!P4 IMAD.IADD R62, R62, 0x1, -R3.reuse ;  /* 0x000000013e3ec824 */ /* 0x100fe200078e0a03 */
[C---:B------:R-:W-:Y:S01]  /*2260*/  ISETP.GT.U32.AND P4, PT, R3.reuse, R54, PT ;  /* 0x000000360300720c */ /* 0x040fe20003f84070 */
[--C-:B------:R-:W-:Y:S01]  /*2270*/  @!P1 IMAD.IADD R64, R64, 0x1, -R3.reuse ;  /* 0x0000000140409824 */ /* 0x100fe200078e0a03 */
[C---:B------:R-:W-:Y:S01]  /*2280*/  ISETP.GT.U32.AND P1, PT, R3.reuse, R56, PT ;  /* 0x000000380300720c */ /* 0x040fe20003f24070 */
[--C-:B------:R-:W-:Y:S01]  /*2290*/  @!P2 IMAD.IADD R68, R68, 0x1, -R3.reuse ;  /* 0x000000014444a824 */ /* 0x100fe200078e0a03 */
[----:B------:R-:W-:Y:S01]  /*22a0*/  IABS R80, R137 ;  /* 0x0000008900507213 */ /* 0x000fe20000000000 */
[--C-:B------:R-:W-:Y:S01]  /*22b0*/  @!P3 IMAD.IADD R70, R70, 0x1, -R3.reuse ;  /* 0x000000014646b824 */ /* 0x100fe200078e0a03 */
[C---:B------:R-:W-:Y:S01]  /*22c0*/  ISETP.GT.U32.AND P2, PT, R3.reuse, R60, PT ;  /* 0x0000003c0300720c */ /* 0x040fe20003f44070 */
[--C-:B------:R-:W-:Y:S01]  /*22d0*/  @!P5 IMAD.IADD R52, R52, 0x1, -R3.reuse ;  /* 0x000000013434d824 */ /* 0x100fe200078e0a03 */
[----:B------:R-:W-:Y:S01]  /*22e0*/  ISETP.GT.U32.AND P3, PT, R3, R62, PT ;  /* 0x0000003e0300720c */ /* 0x000fe20003f64070 */
[----:B------:R-:W-:Y:S01]  /*22f0*/  IMAD.HI.U32 R15, R5, R80, RZ ;  /* 0x00000050050f7227 */ /* 0x000fe200078e00ff */
[C---:B------:R-:W-:Y:S01]  /*2300*/  ISETP.GT.U32.AND P5, PT, R3.reuse, R66, PT ;  /* 0x000000420300720c */ /* 0x040fe20003fa4070 */
        /* <DEDUP_REMOVED lines=37> */
[----:B------:R-:W-:Y:S01]  /*2560*/  ISETP.GT.U32.AND P5, PT, R3, R76, PT ;  /* 0x0000004c0300720c */ /* 0x000fe20003fa4070 */
[--C-:B------:R-:W-:Y:S01]  /*2570*/  @!P0 IMAD.IADD R84, R84, 0x1, -R3.reuse ;  /* 0x0000000154548824 */ /* 0x100fe200078e0a03 */
[----:B------:R-:W-:Y:S01]  /*2580*/  IADD3 R15, -R15, RZ, RZ ;  /* 0x000000ff0f0f7210 */ /* 0x000fe20007ffe1ff */
[--C-:B------:R-:W-:Y:S01]  /*2590*/  @!P6 IMAD.IADD R78, R78, 0x1, -R3.reuse ;  /* 0x000000014e4ee824 */ /* 0x100fe200078e0a03 */
[C---:B------:R-:W-:Y:S01]  /*25a0*/  ISETP.GT.U32.AND P0, PT, R3.reuse, R80, PT ;  /* 0x000000500300720c */ /* 0x040fe20003f04070 */
[----:B------:R-:W-:Y:S01]  /*25b0*/  VIADD R117, R2, 0x2e ;  /* 0x0000002e02757836 */ /* 0x000fe20000000000 */
[C---:B------:R-:W-:Y:S01]  /*25c0*/  ISETP.GT.U32.AND P6, PT, R3.reuse, R88, PT ;  /* 0x000000580300720c */ /* 0x040fe20003fc4070 */
[--C-:B------:R-:W-:Y:S01]  /*25d0*/  @!P1 IMAD.IADD R82, R82, 0x1, -R3.reuse ;  /* 0x0000000152529824 */ /* 0x100fe200078e0a03 */
[C---:B------:R-:W-:Y:S01]  /*25e0*/  ISETP.GT.U32.AND P1, PT, R3.reuse, R78, PT ;  /* 0x0000004e0300720c */ /* 0x040fe20003f24070 */
[C---:B------:R-:W-:Y:S01]  /*25f0*/  IMAD R90, R3.reuse, R15, R90 ;  /* 0x0000000f035a7224 */ /* 0x040fe200078e025a */
[----:B------:R-:W-:Y:S01]  /*2600*/  IABS R100, R117 ;  /* 0x0000007500647213 */ /* 0x000fe20000000000 */
[--C-:B------:R-:W-:Y:S01]  /*2610*/  @!P2 IMAD.IADD R86, R86, 0x1, -R3.reuse ;  /* 0x000000015656a824 */ /* 0x100fe200078e0a03 */
[C---:B------:R-:W-:Y:S01]  /*2620*/  ISETP.GT.U32.AND P2, PT, R3.reuse, R82, PT ;  /* 0x000000520300720c */ /* 0x040fe20003f44070 */
[--C-:B------:R-:W-:Y:S01]  /*2630*/  @!P4 IMAD.IADD R72, R72, 0x1, -R3.reuse ;  /* 0x000000014848c824 */ /* 0x100fe200078e0a03 */
[C---:B------:R-:W-:Y:S01]  /*2640*/  ISETP.GT.U32.AND P4, PT, R3.reuse, R84, PT ;  /* 0x000000540300720c */ /* 0x040fe20003f84070 */
[--C-:B------:R-:W-:Y:S01]  /*2650*/  @!P3 IMAD.IADD R74, R74, 0x1, -R3.reuse ;  /* 0x000000014a4ab824 */ /* 0x100fe200078e0a03 */
[C---:B------:R-:W-:Y:S01]  /*2660*/  ISETP.GT.U32.AND P3, PT, R3.reuse, R86, PT ;  /* 0x000000560300720c */ /* 0x040fe20003f64070 */
[----:B------:R-:W-:Y:S01]  /*2670*/  @!P5 IMAD.IADD R76, R76, 0x1, -R3 ;  /* 0x000000014c4cd824 */ /* 0x000fe200078e0a03 */
[----:B------:R-:W-:Y:S01]  /*2680*/  ISETP.GT.U32.AND P5, PT, R3, R90, PT ;  /* 0x0000005a0300720c */ /* 0x000fe20003fa4070 */
[----:B------:R-:W-:Y:S01]  /*2690*/  IMAD.HI.U32 R15, R5, R100, RZ ;  /* 0x00000064050f7227 */ /* 0x000fe200078e00ff */
[----:B------:R-:W-:Y:S01]  /*26a0*/  @!P0 IADD3 R80, R80, -R3, RZ ;  /* 0x8000000350508210 */ /* 0x000fe20007ffe0ff */
[----:B------:R-:W-:Y:S01]  /*26b0*/  STL [R1+0x3ec], R148 ;  /* 0x0003ec9401007387 */ /* 0x000fe20000100800 */
[----:B------:R-:W-:Y:S01]  /*26c0*/  ISETP.GT.U32.AND P0, PT, R3, R94, PT ;  /* 0x0000005e0300720c */ /* 0x000fe20003f04070 */
[----:B------:R-:W-:-:S02]  /*26d0*/  IMAD.MOV R15, RZ, RZ, -R15 ;  /* 0x000000ffff0f7224 */ /* 0x000fc400078e0a0f */
        /* <DEDUP_REMOVED lines=13> */
[----:B------:R-:W-:Y:S01]  /*27b0*/  STL [R1+0x3e4], R144 ;  /* 0x0003e49001007387 */ /* 0x000fe20000100800 */
[----:B------:R-:W-:Y:S01]  /*27c0*/  VIADD R107, R2, 0x33 ;  /* 0x00000033026b7836 */ /* 0x000fe20000000000 */
        /* <DEDUP_REMOVED lines=8> */
[C---:B------:R-:W-:Y:S01]  /*2850*/  ISETP.GT.U32.AND P3, PT, R3.reuse, R96, PT ;  /* 0x000000600300720c */ /* 0x040fe20003f64070 */
[--C-:B------:R-:W-:Y:S01]  /*2860*/  @!P5 IMAD.IADD R102, R102, 0x1, -R3.reuse ;  /* 0x000000016666d824 */ /* 0x100fe200078e0a03 */
[----:B------:R-:W-:Y:S01]  /*2870*/  ISETP.GT.U32.AND P5, PT, R3, R98, PT ;  /* 0x000000620300720c */ /* 0x000fe20003fa4070 */
[----:B------:R-:W-:Y:S01]  /*2880*/  IMAD.HI.U32 R15, R5, R110, RZ ;  /* 0x0000006e050f7227 */ /* 0x000fe200078e00ff */
[C---:B------:R-:W-:Y:S01]  /*2890*/  ISETP.GT.U32.AND P4, PT, R3.reuse, R94, PT ;  /* 0x0000005e0300720c */ /* 0x040fe20003f84070 */
[----:B------:R-:W-:Y:S02]  /*28a0*/  STL [R1+0x3e0], R143 ;  /* 0x0003e08f01007387 */ /* 0x000fe40000100800 */
[----:B------:R-:W-:Y:S01]  /*28b0*/  @!P0 IMAD.IADD R90, R90, 0x1, -R3 ;  /* 0x000000015a5a8824 */ /* 0x000fe200078e0a03 */
[----:B------:R-:W-:Y:S01]  /*28c0*/  ISETP.GT.U32.AND P0, PT, R3, R100, PT ;  /* 0x000000640300720c */ /* 0x000fe20003f04070 */
[----:B------:R-:W-:Y:S01]  /*28d0*/  IMAD.MOV R15, RZ, RZ, -R15 ;  /* 0x000000ffff0f7224 */ /* 0x000fe200078e0a0f */
[----:B------:R-:W-:Y:S01]  /*28e0*/  STL [R1+0x3dc], R142 ;  /* 0x0003dc8e01007387 */ /* 0x000fe20000100800 */
[----:B------:R-:W-:-:S02]  /*28f0*/  IMAD R147, R9, 0x80, R154 ;  /* 0x0000008009937824 */ /* 0x000fc400078e029a */
[----:B------:R-:W-:Y:S01]  /*2900*/  VIADD R97, R2, 0x38 ;  /* 0x0000003802617836 */ /* 0x000fe20000000000 */
[----:B------:R-:W-:Y:S01]  /*2910*/  STL [R1+0x3d8], R141 ;  /* 0x0003d88d01007387 */ /* 0x000fe20000100800 */
[--C-:B------:R-:W-:Y:S01]  /*2920*/  @!P1 IMAD.IADD R104, R104, 0x1, -R3.reuse ;  /* 0x0000000168689824 */ /* 0x100fe200078e0a03 */
[----:B------:R-:W-:Y:S01]  /*2930*/  IABS R9, R147 ;  /* 0x0000009300097213 */ /* 0x000fe20000000000 */
[C---:B------:R-:W-:Y:S01]  /*2940*/  IMAD R110, R3.reuse, R15, R110 ;  /* 0x0000000f036e7224 */ /* 0x040fe200078e026e */
        /* <DEDUP_REMOVED lines=11> */
[----:B------:R-:W-:Y:S01]  /*2a00*/  ISETP.GT.U32.AND P2, PT, R3, R102, PT ;  /* 0x000000660300720c */ /* 0x000fe20003f44070 */
[----:B------:R-:W-:Y:S01]  /*2a10*/  IMAD.HI.U32 R15, R5, R122, RZ ;  /* 0x0000007a050f7227 */ /* 0x000fe200078e00ff */
[----:B------:R-:W-:Y:S03]  /*2a20*/  STL [R1+0x3d0], R139 ;  /* 0x0003d08b01007387 */ /* 0x000fe60000100800 */
[----:B------:R-:W-:Y:S01]  /*2a30*/  VIADD R89, R2, 0x3c ;  /* 0x0000003c02597836 */ /* 0x000fe20000000000 */
[----:B------:R-:W-:Y:S01]  /*2a40*/  STL [R1+0x3cc], R138 ;  /* 0x0003cc8a01007387 */ /* 0x000fe20000100800 */
[----:B------:R-:W-:Y:S01]  /*2a50*/  @!P0 IMAD.IADD R100, R100, 0x1, -R3 ;  /* 0x0000000164648824 */ /* 0x000fe200078e0a03 */
[----:B------:R-:W-:Y:S01]  /*2a60*/  ISETP.GT.U32.AND P0, PT, R3, R116, PT ;  /* 0x000000740300720c */ /* 0x000fe20003f04070 */
[C---:B------:R-:W-:Y:S01]  /*2a70*/  VIADD R91, R2.reuse, 0x3b ;  /* 0x0000003b025b7836 */ /* 0x040fe20000000000 */
[----:B------:R-:W-:Y:S01]  /*2a80*/  IABS R130, R89 ;  /* 0x0000005900827213 */ /* 0x000fe20000000000 */
[----:B------:R-:W-:Y:S01]  /*2a90*/  IMAD.MOV R7, RZ, RZ, -R7 ;  /* 0x000000ffff077224 */ /* 0x000fe200078e0a07 */
[----:B------:R-:W-:Y:S01]  /*2aa0*/  STL [R1+0x3c8], R137 ;  /* 0x0003c88901007387 */ /* 0x000fe20000100800 */
[----:B------:R-:W-:Y:S01]  /*2ab0*/  IMAD.MOV R15, RZ, RZ, -R15 ;  /* 0x000000ffff0f7224 */ /* 0x000fe200078e0a0f */
[----:B------:R-:W-:Y:S01]  /*2ac0*/  IABS R128, R91 ;  /* 0x0000005b00807213 */ /* 0x000fe20000000000 */
[----:B------:R-:W-:Y:S01]  /*2ad0*/  VIADD R23, R2, 0x3d ;  /* 0x0000003d02177836 */ /* 0x000fe20000000000 */
[----:B------:R-:W-:Y:S01]  /*2ae0*/  STL [R1+0x3c4], R135 ;  /* 0x0003c48701007387 */ /* 0x000fe20000100800 */
[----:B------:R-:W-:-:S03]  /*2af0*/  IMAD.HI.U32 R11, R5, R126, RZ ;  /* 0x0000007e050b7227 */ /* 0x000fc600078e00ff */
[----:B------:R-:W-:Y:S01]  /*2b00*/  IABS R132, R23 ;  /* 0x0000001700847213 */ /* 0x000fe20000000000 */
[----:B------:R-:W-:Y:S01]  /*2b10*/  IMAD R7, R4, R7, R9 ;  /* 0x0000000704077224 */ /* 0x000fe200078e0209 */
[----:B------:R-:W-:Y:S01]  /*2b20*/  STL [R1+0x3c0], R133 ;  /* 0x0003c08501007387 */ /* 0x000fe20000100800 */
[C---:B------:R-:W-:Y:S01]  /*2b30*/  IMAD R122, R3.reuse, R15, R122 ;  /* 0x0000000f037a7224 */ /* 0x040fe200078e027a */
[----:B------:R-:W2:Y:S01]  /*2b40*/  LDC R9, c[0x0][0x230] ;  /* 0x00008c00ff097b82 */ /* 0x000ea20000000800 */
[C---:B------:R-:W-:Y:S01]  /*2b50*/  IMAD R118, R3.reuse, R17, R118 ;  /* 0x0000001103767224 */ /* 0x040fe200078e0276 */
[----:B------:R-:W-:Y:S01]  /*2b60*/  STL [R1+0x3bc], R131 ;  /* 0x0003bc8301007387 */ /* 0x000fe20000100800 */
[----:B------:R-:W-:Y:S02]  /*2b70*/  IMAD.MOV R15, RZ, RZ, -R11 ;  /* 0x000000ffff0f7224 */ /* 0x000fe400078e0a0b */
[--C-:B------:R-:W-:Y:S01]  /*2b80*/  @!P1 IMAD.IADD R104, R104, 0x1, -R3.reuse ;  /* 0x0000000168689824 */ /* 0x100fe200078e0a03 */
[----:B------:R-:W-:Y:S01]  /*2b90*/  ISETP.GT.U32.AND P1, PT, R3, R120, PT ;  /* 0x000000780300720c */ /* 0x000fe20003f24070 */
[----:B------:R-:W-:Y:S01]  /*2ba0*/  IMAD.HI.U32 R11, R5, R130, RZ ;  /* 0x00000082050b7227 */ /* 0x000fe200078e00ff */
[----:B------:R-:W-:Y:S01]  /*2bb0*/  STL [R1+0x3b8], R129 ;  /* 0x0003b88101007387 */ /* 0x000fe20000100800 */
[----:B------:R-:W3:Y:S02]  /*2bc0*/  LDC R17, c[0x0][0x230] ;  /* 0x00008c00ff117b82 */ /* 0x000ee40000000800 */
[--C-:B------:R-:W-:Y:S01]  /*2bd0*/  @!P3 IMAD.IADD R110, R110, 0x1, -R3.reuse ;  /* 0x000000016e6eb824 */ /* 0x100fe200078e0a03 */
[----:B------:R-:W-:Y:S01]  /*2be0*/  ISETP.GT.U32.AND P3, PT, R3, R124, PT ;  /* 0x0000007c0300720c */ /* 0x000fe20003f64070 */
[--C-:B------:R-:W-:Y:S01]  /*2bf0*/  @!P5 IMAD.IADD R112, R112, 0x1, -R3.reuse ;  /* 0x000000017070d824 */ /* 0x100fe200078e0a03 */
[----:B------:R-:W-:Y:S01]  /*2c00*/  ISETP.GT.U32.AND P5, PT, R4, R7, PT ;  /* 0x000000070400720c */ /* 0x000fe20003fa4070 */
[----:B------:R-:W-:Y:S01]  /*2c10*/  IMAD.HI.U32 R13, R5, R128, RZ ;  /* 0x00000080050d7227 */ /* 0x000fe200078e00ff */
[----:B------:R-:W-:Y:S03]  /*2c20*/  STL [R1+0x3b4], R127 ;  /* 0x0003b47f01007387 */ /* 0x000fe60000100800 */
[C---:B------:R-:W-:Y:S01]  /*2c30*/  IMAD R126, R3.reuse, R15, R126 ;  /* 0x0000000f037e7224 */ /* 0x040fe200078e027e */
[----:B------:R-:W-:Y:S01]  /*2c40*/  STL [R1+0x3b0], R125 ;  /* 0x0003b07d01007387 */ /* 0x000fe20000100800 */
[--C-:B------:R-:W-:Y:S01]  /*2c50*/  @!P4 IMAD.IADD R94, R94, 0x1, -R3.reuse ;  /* 0x000000015e5ec824 */ /* 0x100fe200078e0a03 */
[C---:B------:R-:W-:Y:S01]  /*2c60*/  ISETP.GT.U32.AND P4, PT, R3.reuse, R108, PT ;  /* 0x0000006c0300720c */ /* 0x040fe20003f84070 */
[----:B------:R-:W-:Y:S01]  /*2c70*/  @!P2 IMAD.IADD R102, R102, 0x1, -R3 ;  /* 0x000000016666a824 */ /* 0x000fe200078e0a03 */
[C---:B------:R-:W-:Y:S01]  /*2c80*/  ISETP.GT.U32.AND P2, PT, R3.reuse, R118, PT ;  /* 0x000000760300720c */ /* 0x040fe20003f44070 */
[----:B------:R-:W-:Y:S01]  /*2c90*/  IMAD.MOV R15, RZ, RZ, -R11 ;  /* 0x000000ffff0f7224 */ /* 0x000fe200078e0a0b */
[----:B------:R-:W-:Y:S01]  /*2ca0*/  STL [R1+0x3ac], R123 ;  /* 0x0003ac7b01007387 */ /* 0x000fe20000100800 */
[----:B------:R-:W-:Y:S01]  /*2cb0*/  @!P0 IMAD.IADD R116, R116, 0x1, -R3 ;  /* 0x0000000174748824 */ /* 0x000fe200078e0a03 */
[----:B------:R-:W-:Y:S01]  /*2cc0*/  ISETP.GT.U32.AND P0, PT, R3, R110, PT ;  /* 0x0000006e0300720c */ /* 0x000fe20003f04070 */
[----:B------:R-:W-:Y:S01]  /*2cd0*/  IMAD.MOV R13, RZ, RZ, -R13 ;  /* 0x000000ffff0d7224 */ /* 0x000fe200078e0a0d */
[----:B------:R-:W-:Y:S01]  /*2ce0*/  STL [R1+0x3a8], R121 ;  /* 0x0003a87901007387 */ /* 0x000fe20000100800 */
[----:B------:R-:W-:-:S03]  /*2cf0*/  IMAD.HI.U32 R11, R5, R132, RZ ;  /* 0x00000084050b7227 */ /* 0x000fc600078e00ff */
[----:B------:R-:W-:Y:S01]  /*2d00*/  STL [R1+0x3a4], R119 ;  /* 0x0003a47701007387 */ /* 0x000fe20000100800 */
[C---:B------:R-:W-:Y:S02]  /*2d10*/  IMAD R128, R3.reuse, R13, R128 ;  /* 0x0000000d03807224 */ /* 0x040fe400078e0280 */
[----:B------:R-:W-:Y:S01]  /*2d20*/  IMAD.MOV R11, RZ, RZ, -R11 ;  /* 0x000000ffff0b7224 */ /* 0x000fe200078e0a0b */
[----:B------:R-:W-:Y:S01]  /*2d30*/  STL [R1+0x3a0], R117 ;  /* 0x0003a07501007387 */ /* 0x000fe20000100800 */
[----:B------:R-:W-:Y:S02]  /*2d40*/  VIADD R19, R2, 0x3e ;  /* 0x0000003e02137836 */ /* 0x000fe40000000000 */
[----:B------:R-:W-:Y:S01]  /*2d50*/  IMAD R132, R3, R11, R132 ;  /* 0x0000000b03847224 */ /* 0x000fe200078e0284 */
[----:B------:R-:W-:Y:S01]  /*2d60*/  STL [R1+0x39c], R115 ;  /* 0x00039c7301007387 */ /* 0x000fe20000100800 */
[--C-:B------:R-:W-:Y:S01]  /*2d70*/  @!P1 IMAD.IADD R120, R120, 0x1, -R3.reuse ;  /* 0x0000000178789824 */ /* 0x100fe200078e0a03 */
[----:B------:R-:W-:Y:S01]  /*2d80*/  IABS R134, R19 ;  /* 0x0000001300867213 */ /* 0x000fe20000000000 */
[----:B------:R-:W-:Y:S01]  /*2d90*/  @!P5 IMAD.IADD R7, R7, 0x1, -R4 ;  /* 0x000000010707d824 */ /* 0x000fe200078e0a04 */
[C---:B------:R-:W-:Y:S01]  /*2da0*/  ISETP.GT.U32.AND P1, PT, R3.reuse, R128, PT ;  /* 0x000000800300720c */ /* 0x040fe20003f24070 */
[--C-:B------:R-:W-:Y:S01]  /*2db0*/  @!P4 IMAD.IADD R108, R108, 0x1, -R3.reuse ;  /* 0x000000016c6cc824 */ /* 0x100fe200078e0a03 */
[C---:B------:R-:W-:Y:S01]  /*2dc0*/  ISETP.GT.U32.AND P4, PT, R3.reuse, R122, PT ;  /* 0x0000007a0300720c */ /* 0x040fe20003f84070 */
[--C-:B------:R-:W-:Y:S01]  /*2dd0*/  @!P2 IMAD.IADD R118, R118, 0x1, -R3.reuse ;  /* 0x000000017676a824 */ /* 0x100fe200078e0a03 */
[C---:B------:R-:W-:Y:S01]  /*2de0*/  ISETP.GT.U32.AND P2, PT, R3.reuse, R126, PT ;  /* 0x0000007e0300720c */ /* 0x040fe20003f44070 */
[--C-:B------:R-:W-:Y:S01]  /*2df0*/  @!P3 IMAD.IADD R124, R124, 0x1, -R3.reuse ;  /* 0x000000017c7cb824 */ /* 0x100fe200078e0a03 */
[----:B------:R-:W-:Y:S01]  /*2e00*/  ISETP.GT.U32.AND P3, PT, R3, R132, PT ;  /* 0x000000840300720c */ /* 0x000fe20003f64070 */
[----:B------:R-:W-:Y:S01]  /*2e10*/  @!P0 IMAD.IADD R110, R110, 0x1, -R3 ;  /* 0x000000016e6e8824 */ /* 0x000fe200078e0a03 */
[----:B------:R-:W-:Y:S01]  /*2e20*/  ISETP.GT.U32.AND P0, PT, R4, R7, PT ;  /* 0x000000070400720c */ /* 0x000fe20003f04070 */
[----:B------:R-:W-:Y:S01]  /*2e30*/  IMAD.HI.U32 R5, R5, R134, RZ ;  /* 0x0000008605057227 */ /* 0x000fe200078e00ff */
[----:B------:R-:W-:Y:S03]  /*2e40*/  STL [R1+0x398], R113 ;  /* 0x0003987101007387 */ /* 0x000fe60000100800 */
[----:B------:R-:W-:Y:S01]  /*2e50*/  IMAD.MOV R5, RZ, RZ, -R5 ;  /* 0x000000ffff057224 */ /* 0x000fe200078e0a05 */
[----:B------:R-:W-:Y:S01]  /*2e60*/  STL [R1+0x394], R111 ;  /* 0x0003946f01007387 */ /* 0x000fe20000100800 */
[----:B------:R-:W-:-:S02]  /*2e70*/  IMAD R130, R3, R15, R130 ;  /* 0x0000000f03827224 */ /* 0x000fc400078e0282 */
        /* <DEDUP_REMOVED lines=11> */
[----:B------:R-:W-:Y:S01]  /*2f30*/  ISETP.GE.AND P3, PT, R147, RZ, PT ;  /* 0x000000ff9300720c */ /* 0x000fe20003f66270 */
[----:B------:R-:W-:Y:S01]  /*2f40*/  @!P6 IMAD.IADD R88, R88, 0x1, -R3 ;  /* 0x000000015858e824 */ /* 0x000fe200078e0a03 */
[----:B------:R-:W-:Y:S01]  /*2f50*/  ISETP.NE.AND P0, PT, R156, RZ, PT ;  /* 0x000000ff9c00720c */ /* 0x000fe20003f05270 */
[----:B------:R-:W-:Y:S01]  /*2f60*/  IMAD.MOV.U32 R5, RZ, RZ, R7 ;  /* 0x000000ffff057224 */ /* 0x000fe200078e0007 */
[----:B------:R-:W-:Y:S01]  /*2f70*/  STL [R1+0x38c], R107 ;  /* 0x00038c6b01007387 */ /* 0x000fe20000100800 */
[--C-:B------:R-:W-:Y:S01]  /*2f80*/  @!P1 IMAD.IADD R118, R118, 0x1, -R3.reuse ;  /* 0x0000000176769824 */ /* 0x100fe200078e0a03 */
[C---:B------:R-:W-:Y:S01]  /*2f90*/  ISETP.GT.U32.AND P1, PT, R3.reuse, R126, PT ;  /* 0x0000007e0300720c */ /* 0x040fe20003f24070 */
[--C-:B------:R-:W-:Y:S01]  /*2fa0*/  @!P4 IMAD.IADD R130, R130, 0x1, -R3.reuse ;  /* 0x000000018282c824 */ /* 0x100fe200078e0a03 */
[C---:B------:R-:W-:Y:S01]  /*2fb0*/  ISETP.GT.U32.AND P4, PT, R3.reuse, R120, PT ;  /* 0x000000780300720c */ /* 0x040fe20003f84070 */
[--C-:B------:R-:W-:Y:S01]  /*2fc0*/  @!P5 IMAD.IADD R134, R134, 0x1, -R3.reuse ;  /* 0x000000018686d824 */ /* 0x100fe200078e0a03 */
[C---:B------:R-:W-:Y:S01]  /*2fd0*/  ISETP.GT.U32.AND P5, PT, R3.reuse, R122, PT ;  /* 0x0000007a0300720c */ /* 0x040fe20003fa4070 */
[----:B------:R-:W-:Y:S01]  /*2fe0*/  @!P2 IMAD.IADD R116, R116, 0x1, -R3 ;  /* 0x000000017474a824 */ /* 0x000fe200078e0a03 */
[C---:B------:R-:W-:Y:S01]  /*2ff0*/  ISETP.GT.U32.AND P2, PT, R3.reuse, R124, PT ;  /* 0x0000007c0300720c */ /* 0x040fe20003f44070 */
[----:B------:R-:W-:Y:S01]  /*3000*/  @!P3 IMAD.MOV R5, RZ, RZ, -R5 ;  /* 0x000000ffff05b224 */ /* 0x000fe200078e0a05 */
[----:B------:R-:W-:Y:S01]  /*3010*/  ISETP.GT.U32.AND P3, PT, R3, R134, PT ;  /* 0x000000860300720c */ /* 0x000fe20003f64070 */
[----:B------:R-:W-:Y:S01]  /*3020*/  STL [R1+0x388], R105 ;  /* 0x0003886901007387 */ /* 0x000fe20000100800 */
[----:B------:R-:W-:Y:S01]  /*3030*/  @!P0 LOP3.LUT R5, RZ, R156, RZ, 0x33, !PT ;  /* 0x0000009cff058212 */ /* 0x000fe200078e33ff */
[----:B--2---:R-:W-:Y:S01]  /*3040*/  VIADD R7, R9, 0xffffffff ;  /* 0xffffffff09077836 */ /* 0x004fe20000000000 */
[----:B------:R-:W-:Y:S01]  /*3050*/  ISETP.GT.U32.AND P6, PT, R3, R88, PT ;  /* 0x000000580300720c */ /* 0x000fe20003fc4070 */
[--C-:B------:R-:W-:Y:S01]  /*3060*/  @!P1 IMAD.IADD R126, R126, 0x1, -R3.reuse ;  /* 0x000000017e7e9824 */ /* 0x100fe200078e0a03 */
[----:B------:R-:W-:Y:S01]  /*3070*/  STL [R1+0x384], R103 ;  /* 0x0003846701007387 */ /* 0x000fe20000100800 */
[----:B------:R-:W-:Y:S01]  /*3080*/  IMAD R5, R5, UR4, RZ ;  /* 0x0000000405057c24 */ /* 0x000fe2000f8e02ff */
[----:B------:R-:W-:Y:S01]  /*3090*/  UMOV UR4, 0x400 ;  /* 0x0000040000047882 */ /* 0x000fe20000000000 */
[--C-:B------:R-:W-:Y:S01]  /*30a0*/  @!P4 IMAD.IADD R120, R120, 0x1, -R3.reuse ;  /* 0x000000017878c824 */ /* 0x100fe200078e0a03 */
[----:B------:R-:W-:Y:S01]  /*30b0*/  ISETP.GT.U32.AND P4, PT, R3, R130, PT ;  /* 0x000000820300720c */ /* 0x000fe20003f84070 */
[--C-:B------:R-:W-:Y:S01]  /*30c0*/  @!P5 IMAD.IADD R122, R122, 0x1, -R3.reuse ;  /* 0x000000017a7ad824 */ /* 0x100fe200078e0a03 */
[----:B------:R-:W-:Y:S01]  /*30d0*/  LEA R4, P1, R5, UR6, 0x2 ;  /* 0x0000000605047c11 */ /* 0x000fe2000f8210ff */
[--C-:B------:R-:W-:Y:S01]  /*30e0*/  @!P2 IMAD.IADD R124, R124, 0x1, -R3.reuse ;  /* 0x000000017c7ca824 */ /* 0x100fe200078e0a03 */
[----:B------:R-:W-:Y:S01]  /*30f0*/  ISETP.GT.U32.AND P5, PT, R3, R132, PT ;  /* 0x000000840300720c */ /* 0x000fe20003fa4070 */
[--C-:B------:R-:W-:Y:S01]  /*3100*/  @!P3 IMAD.IADD R134, R134, 0x1, -R3.reuse ;  /* 0x000000018686b824 */ /* 0x100fe200078e0a03 */
[----:B------:R-:W-:Y:S01]  /*3110*/  LEA.HI.X.SX32 R5, R5, UR7, 0x2, P1 ;  /* 0x0000000705057c11 */ /* 0x000fe200088f16ff */
[--C-:B------:R-:W-:Y:S01]  /*3120*/  @!P6 IMAD.IADD R88, R88, 0x1, -R3.reuse ;  /* 0x000000015858e824 */ /* 0x100fe200078e0a03 */
[----:B------:R-:W-:Y:S01]  /*3130*/  ISETP.GE.AND P2, PT, R175, RZ, PT ;  /* 0x000000ffaf00720c */ /* 0x000fe20003f46270 */
[----:B------:R-:W-:Y:S01]  /*3140*/  STL [R1+0x380], R101 ;  /* 0x0003806501007387 */ /* 0x000fe20000100800 */
[----:B------:R-:W-:Y:S01]  /*3150*/  ISETP.GE.AND P1, PT, R2, RZ, PT ;  /* 0x000000ff0200720c */ /* 0x000fe20003f26270 */
[----:B------:R-:W-:Y:S01]  /*3160*/  ULEA UR55, UR5, UR4, 0x18 ;  /* 0x0000000405377291 */ /* 0x000fe2000f8ec03f */
[----:B------:R-:W-:Y:S01]  /*3170*/  ISETP.GE.AND P3, PT, R174, RZ, PT ;  /* 0x000000ffae00720c */ /* 0x000fe20003f66270 */
[--C-:B------:R-:W-:Y:S01]  /*3180*/  @!P4 IMAD.IADD R130, R130, 0x1, -R3.reuse ;  /* 0x000000018282c824 */ /* 0x100fe200078e0a03 */
[----:B------:R-:W-:Y:S01]  /*3190*/  ISETP.GE.AND P4, PT, R172, RZ, PT ;  /* 0x000000ffac00720c */ /* 0x000fe20003f86270 */
[----:B------:R-:W-:Y:S01]  /*31a0*/  STL [R1+0x37c], R99 ;  /* 0x00037c6301007387 */ /* 0x000fe20000100800 */
[----:B------:R-:W-:Y:S01]  /*31b0*/  ISETP.GT.U32.AND P6, PT, R3, R106, PT ;  /* 0x0000006a0300720c */ /* 0x000fe20003fc4070 */
[--C-:B------:R-:W-:Y:S01]  /*31c0*/  @!P5 IMAD.IADD R132, R132, 0x1, -R3.reuse ;  /* 0x000000018484d824 */ /* 0x100fe200078e0a03 */
[----:B------:R-:W-:Y:S01]  /*31d0*/  ISETP.GE.AND P5, PT, R173, RZ, PT ;  /* 0x000000ffad00720c */ /* 0x000fe20003fa6270 */
[----:B------:R-:W-:Y:S01]  /*31e0*/  STL [R1+0x378], R97 ;  /* 0x0003786101007387 */ /* 0x000fe20000100800 */
[----:B------:R-:W-:Y:S01]  /*31f0*/  IMAD.U32 R11, RZ, RZ, UR55 ;  /* 0x00000037ff0b7e24 */ /* 0x000fe2000f8e00ff */
[----:B------:R-:W-:Y:S01]  /*3200*/  @!P2 IADD3 R10, -R10, RZ, RZ ;  /* 0x000000ff0a0aa210 */ /* 0x000fe20007ffe1ff */
[----:B------:R-:W-:Y:S01]  /*3210*/  ULDC.64 UR4, c[0x0][0x218] ;  /* 0x0000860000047ab9 */ /* 0x000fe20000000a00 */
[----:B------:R-:W-:Y:S01]  /*3220*/  @!P1 IMAD.MOV R12, RZ, RZ, -R12 ;  /* 0x000000ffff0c9224 */ /* 0x000fe200078e0a0c */
[----:B------:R-:W-:Y:S01]  /*3230*/  ISETP.GE.AND P2, PT, R170, RZ, PT ;  /* 0x000000ffaa00720c */ /* 0x000fe20003f46270 */
[----:B------:R-:W-:Y:S01]  /*3240*/  @!P3 IMAD.MOV R14, RZ, RZ, -R14 ;  /* 0x000000ffff0eb224 */ /* 0x000fe200078e0a0e */
[----:B------:R-:W-:Y:S01]  /*3250*/  ISETP.GE.AND P1, PT, R171, RZ, PT ;  /* 0x000000ffab00720c */ /* 0x000fe20003f26270 */
[----:B------:R-:W-:Y:S01]  /*3260*/  @!P4 IMAD.MOV R18, RZ, RZ, -R18 ;  /* 0x000000ffff12c224 */ /* 0x000fe200078e0a12 */
[----:B------:R-:W-:Y:S01]  /*3270*/  ISETP.GE.AND P3, PT, R169, RZ, PT ;  /* 0x000000ffa900720c */ /* 0x000fe20003f66270 */
[--C-:B------:R-:W-:Y:S01]  /*3280*/  @!P6 IMAD.IADD R106, R106, 0x1, -R3.reuse ;  /* 0x000000016a6ae824 */ /* 0x100fe200078e0a03 */
[----:B------:R-:W-:Y:S01]  /*3290*/  ISETP.GE.AND P4, PT, R167, RZ, PT ;  /* 0x000000ffa700720c */ /* 0x000fe20003f86270 */
[----:B------:R-:W-:Y:S01]  /*32a0*/  @!P5 IMAD.MOV R16, RZ, RZ, -R16 ;  /* 0x000000ffff10d224 */ /* 0x000fe200078e0a10 */
[----:B------:R-:W-:Y:S01]  /*32b0*/  ISETP.GE.AND P5, PT, R168, RZ, PT ;  /* 0x000000ffa800720c */ /* 0x000fe20003fa6270 */
[----:B------:R-:W-:Y:S01]  /*32c0*/  STL [R1+0x374], R95 ;  /* 0x0003745f01007387 */ /* 0x000fe20000100800 */
[----:B------:R-:W-:Y:S01]  /*32d0*/  ISETP.GT.U32.AND P6, PT, R3, R106, PT ;  /* 0x0000006a0300720c */ /* 0x000fe20003fc4070 */
[----:B------:R-:W-:Y:S01]  /*32e0*/  ULDC UR7, c[0x0][0x240] ;  /* 0x0000900000077ab9 */ /* 0x000fe20000000800 */
[----:B------:R-:W-:Y:S01]  /*32f0*/  ISETP.GE.U32.AND P0, PT, R7, 0x7fffff80, PT ;  /* 0x7fffff800700780c */ /* 0x000fe20003f06070 */
[----:B------:R-:W-:Y:S01]  /*3300*/  @!P2 IMAD.MOV R22, RZ, RZ, -R22 ;  /* 0x000000ffff16a224 */ /* 0x000fe200078e0a16 */
[----:B------:R-:W-:Y:S01]  /*3310*/  ISETP.GE.AND P2, PT, R165, RZ, PT ;  /* 0x000000ffa500720c */ /* 0x000fe20003f46270 */
        /* <DEDUP_REMOVED lines=8> */
[--C-:B------:R-:W-:Y:S01]  /*33a0*/  @!P6 IMAD.IADD R106, R106, 0x1, -R3.reuse ;  /* 0x000000016a6ae824 */ /* 0x100fe200078e0a03 */
[----:B------:R-:W-:Y:S01]  /*33b0*/  ISETP.GT.U32.AND P6, PT, R3, R108, PT ;  /* 0x0000006c0300720c */ /* 0x000fe20003fc4070 */
[----:B------:R-:W-:Y:S01]  /*33c0*/  STL [R1+0x35c], R21 ;  /* 0x00035c1501007387 */ /* 0x000fe20000100800 */
[----:B------:R-:W2:Y:S01]  /*33d0*/  LDC R7, c[0x0][0x230] ;  /* 0x00008c00ff077b82 */ /* 0x000ea20000000800 */
        /* <DEDUP_REMOVED lines=13> */
[----:B------:R-:W4:Y:S01]  /*34b0*/  LDC R9, c[0x0][0x230] ;  /* 0x00008c00ff097b82 */ /* 0x000f220000000800 */
[----:B------:R-:W-:Y:S01]  /*34c0*/  @!P2 IMAD.MOV R42, RZ, RZ, -R42 ;  /* 0x000000ffff2aa224 */ /* 0x000fe200078e0a2a */
[----:B------:R-:W-:Y:S01]  /*34d0*/  ISETP.GE.AND P2, PT, R153, RZ, PT ;  /* 0x000000ff9900720c */ /* 0x000fe20003f46270 */
[----:B------:R-:W-:Y:S01]  /*34e0*/  @!P1 IMAD.MOV R40, RZ, RZ, -R40 ;  /* 0x000000ffff289224 */ /* 0x000fe200078e0a28 */
[----:B------:R-:W-:Y:S01]  /*34f0*/  ISETP.GE.AND P1, PT, R114, RZ, PT ;  /* 0x000000ff7200720c */ /* 0x000fe20003f26270 */
[----:B-1----:R-:W-:Y:S01]  /*3500*/  IMAD.MOV.U32 R114, RZ, RZ, R44 ;  /* 0x000000ffff727224 */ /* 0x002fe200078e002c */
[----:B------:R-:W-:Y:S01]  /*3510*/  STL [R1+0x36c], R91 ;  /* 0x00036c5b01007387 */ /* 0x000fe20000100800 */
        /* <DEDUP_REMOVED lines=8> */
[----:B------:R-:W-:Y:S01]  /*35a0*/  @!P2 IMAD.MOV R52, RZ, RZ, -R52 ;  /* 0x000000ffff34a224 */ /* 0x000fe200078e0a34 */
[----:B------:R-:W-:Y:S01]  /*35b0*/  ISETP.GE.AND P2, PT, R148, RZ, PT ;  /* 0x000000ff9400720c */ /* 0x000fe20003f46270 */
[----:B------:R-:W-:Y:S01]  /*35c0*/  @!P1 IMAD.MOV R50, RZ, RZ, -R50 ;  /* 0x000000ffff329224 */ /* 0x000fe200078e0a32 */
[----:B------:R-:W-:Y:S01]  /*35d0*/  ISETP.GE.AND P1, PT, R149, RZ, PT ;  /* 0x000000ff9500720c */ /* 0x000fe20003f26270 */
[----:B------:R-:W-:Y:S01]  /*35e0*/  STL [R1+0x368], R89 ;  /* 0x0003685901007387 */ /* 0x000fe20000100800 */
[----:B--2---:R-:W-:Y:S01]  /*35f0*/  VIADD R7, R7, 0xfffffffd ;  /* 0xfffffffd07077836 */ /* 0x004fe20000000000 */
[----:B------:R-:W-:Y:S01]  /*3600*/  ULDC UR6, c[0x0][0x240] ;  /* 0x0000900000067ab9 */ /* 0x000fe20000000800 */
[----:B------:R-:W-:Y:S01]  /*3610*/  @!P4 IMAD.MOV R58, RZ, RZ, -R58 ;  /* 0x000000ffff3ac224 */ /* 0x000fe200078e0a3a */
[----:B------:R-:W-:Y:S01]  /*3620*/  ISETP.GE.AND P4, PT, R143, RZ, PT ;  /* 0x000000ff8f00720c */ /* 0x000fe20003f86270 */
[----:B------:R-:W-:Y:S01]  /*3630*/  @!P3 IMAD.MOV R54, RZ, RZ, -R54 ;  /* 0x000000ffff36b224 */ /* 0x000fe200078e0a36 */
[----:B------:R-:W-:Y:S01]  /*3640*/  ISETP.GE.AND P3, PT, R145, RZ, PT ;  /* 0x000000ff9100720c */ /* 0x000fe20003f66270 */
[----:B------:R-:W-:Y:S01]  /*3650*/  @!P5 IMAD.MOV R56, RZ, RZ, -R56 ;  /* 0x000000ffff38d224 */ /* 0x000fe200078e0a38 */
[----:B------:R-:W-:Y:S01]  /*3660*/  ISETP.GE.AND P5, PT, R144, RZ, PT ;  /* 0x000000ff9000720c */ /* 0x000fe20003fa6270 */
[----:B------:R-:W-:Y:S01]  /*3670*/  @!P6 IMAD.IADD R128, R128, 0x1, -R3 ;  /* 0x000000018080e824 */ /* 0x000fe200078e0a03 */
[----:B------:R-:W-:Y:S01]  /*3680*/  ISETP.GE.AND P6, PT, R146, RZ, PT ;  /* 0x000000ff9200720c */ /* 0x000fe20003fc6270 */
[----:B------:R-:W-:Y:S01]  /*3690*/  @!P2 IMAD.MOV R62, RZ, RZ, -R62 ;  /* 0x000000ffff3ea224 */ /* 0x000fe200078e0a3e */
[----:B------:R-:W-:Y:S01]  /*36a0*/  ISETP.GE.AND P2, PT, R141, RZ, PT ;  /* 0x000000ff8d00720c */ /* 0x000fe20003f46270 */
[----:B------:R-:W-:Y:S01]  /*36b0*/  @!P1 IMAD.MOV R60, RZ, RZ, -R60 ;  /* 0x000000ffff3c9224 */ /* 0x000fe200078e0a3c */
[----:B------:R-:W-:Y:S01]  /*36c0*/  ISETP.GE.AND P1, PT, R142, RZ, PT ;  /* 0x000000ff8e00720c */ /* 0x000fe20003f26270 */
[----:B------:R-:W-:Y:S01]  /*36d0*/  STL [R1+0x364], R23 ;  /* 0x0003641701007387 */ /* 0x000fe20000100800 */
[----:B------:R-:W-:Y:S01]  /*36e0*/  IMAD.SHL.U32 R3, R6, 0x10, RZ ;  /* 0x0000001006037824 */ /* 0x000fe200078e00ff */
[----:B------:R-:W1:Y:S01]  /*36f0*/  LDC R155, c[0x0][0x230] ;  /* 0x00008c00ff9b7b82 */ /* 0x000e620000000800 */
[----:B------:R-:W-:Y:S01]  /*3700*/  @!P4 IMAD.MOV R68, RZ, RZ, -R68 ;  /* 0x000000ffff44c224 */ /* 0x000fe200078e0a44 */
[----:B------:R-:W-:Y:S01]  /*3710*/  ISETP.GE.AND P4, PT, R138, RZ, PT ;  /* 0x000000ff8a00720c */ /* 0x000fe20003f86270 */
[----:B------:R-:W-:Y:S01]  /*3720*/  @!P3 IMAD.MOV R64, RZ, RZ, -R64 ;  /* 0x000000ffff40b224 */ /* 0x000fe200078e0a40 */
[----:B------:R-:W-:Y:S01]  /*3730*/  ISETP.GE.AND P3, PT, R140, RZ, PT ;  /* 0x000000ff8c00720c */ /* 0x000fe20003f66270 */
[----:B------:R-:W-:Y:S01]  /*3740*/  @!P5 IMAD.MOV R66, RZ, RZ, -R66 ;  /* 0x000000ffff42d224 */ /* 0x000fe200078e0a42 */
[----:B------:R-:W-:Y:S01]  /*3750*/  ISETP.GE.AND P5, PT, R139, RZ, PT ;  /* 0x000000ff8b00720c */ /* 0x000fe20003fa6270 */
[----:B------:R-:W-:Y:S01]  /*3760*/  STL [R1+0x360], R19 ;  /* 0x0003601301007387 */ /* 0x000fe20000100800 */
[----:B------:R-:W-:Y:S01]  /*3770*/  @!P2 IMAD.MOV R72, RZ, RZ, -R72 ;  /* 0x000000ffff48a224 */ /* 0x000fe200078e0a48 */
[----:B------:R-:W-:Y:S01]  /*3780*/  ISETP.GE.AND P2, PT, R135, RZ, PT ;  /* 0x000000ff8700720c */ /* 0x000fe20003f46270 */
[----:B------:R-:W-:Y:S01]  /*3790*/  @!P1 IMAD.MOV R70, RZ, RZ, -R70 ;  /* 0x000000ffff469224 */ /* 0x000fe200078e0a46 */
[----:B------:R-:W-:Y:S01]  /*37a0*/  ISETP.GE.AND P1, PT, R137, RZ, PT ;  /* 0x000000ff8900720c */ /* 0x000fe20003f26270 */
[----:B------:R2:W-:Y:S01]  /*37b0*/  STL [R1+0x358], R147 ;  /* 0x0003589301007387 */ /* 0x0005e20000100800 */
        /* <DEDUP_REMOVED lines=8> */
[----:B------:R-:W3:Y:S01]  /*3840*/  LDC R6, c[0x0][0x230] ;  /* 0x00008c00ff067b82 */ /* 0x000ee20000000800 */
[----:B------:R-:W-:Y:S01]  /*3850*/  @!P2 IMAD.MOV R82, RZ, RZ, -R82 ;  /* 0x000000ffff52a224 */ /* 0x000fe200078e0a52 */
[----:B------:R-:W-:Y:S01]  /*3860*/  ISETP.GE.AND P2, PT, R125, RZ, PT ;  /* 0x000000ff7d00720c */ /* 0x000fe20003f46270 */
[----:B------:R-:W-:Y:S01]  /*3870*/  @!P1 IMAD.MOV R80, RZ, RZ, -R80 ;  /* 0x000000ffff509224 */ /* 0x000fe200078e0a50 */
[----:B------:R-:W-:Y:S01]  /*3880*/  ISETP.GE.AND P1, PT, R127, RZ, PT ;  /* 0x000000ff7f00720c */ /* 0x000fe20003f26270 */
[----:B------:R4:W-:Y:S01]  /*3890*/  STL [R1+0x34c], R11 ;  /* 0x00034c0b01007387 */ /* 0x0009e20000100800 */
[----:B------:R-:W-:Y:S01]  /*38a0*/  @!P6 IMAD.MOV R134, RZ, RZ, -R134 ;  /* 0x000000ffff86e224 */ /* 0x000fe200078e0a86 */
[----:B------:R-:W-:Y:S01]  /*38b0*/  LOP3.LUT R3, R3, 0x70, RZ, 0xc0, !PT ;  /* 0x0000007003037812 */ /* 0x000fe200078ec0ff */
[----:B------:R-:W-:Y:S01]  /*38c0*/  @!P4 IMAD.MOV R88, RZ, RZ, -R88 ;  /* 0x000000ffff58c224 */ /* 0x000fe200078e0a58 */
[----:B------:R-:W-:Y:S01]  /*38d0*/  ISETP.GE.AND P4, PT, R119, RZ, PT ;  /* 0x000000ff7700720c */ /* 0x000fe20003f86270 */
[----:B------:R-:W-:Y:S01]  /*38e0*/  @!P3 IMAD.MOV R84, RZ, RZ, -R84 ;  /* 0x000000ffff54b224 */ /* 0x000fe200078e0a54 */
[----:B------:R-:W-:Y:S01]  /*38f0*/  ISETP.GE.AND P3, PT, R123, RZ, PT ;  /* 0x000000ff7b00720c */ /* 0x000fe20003f66270 */
[----:B------:R-:W-:Y:S01]  /*3900*/  @!P5 IMAD.MOV R86, RZ, RZ, -R86 ;  /* 0x000000ffff56d224 */ /* 0x000fe200078e0a56 */
[----:B------:R-:W-:Y:S01]  /*3910*/  ISETP.GE.AND P5, PT, R121, RZ, PT ;  /* 0x000000ff7900720c */ /* 0x000fe20003fa6270 */
[----:B--2---:R-:W2:Y:S01]  /*3920*/  LDC.64 R146, c[0x0][0x238] ;  /* 0x00008e00ff927b82 */ /* 0x004ea20000000a00 */
[----:B------:R-:W-:Y:S01]  /*3930*/  @!P2 IMAD.MOV R92, RZ, RZ, -R92 ;  /* 0x000000ffff5ca224 */ /* 0x000fe200078e0a5c */
[----:B------:R-:W-:Y:S01]  /*3940*/  ISETP.GE.AND P2, PT, R115, RZ, PT ;  /* 0x000000ff7300720c */ /* 0x000fe20003f46270 */
[----:B------:R-:W-:Y:S01]  /*3950*/  @!P1 IMAD.MOV R90, RZ, RZ, -R90 ;  /* 0x000000ffff5a9224 */ /* 0x000fe200078e0a5a */
[----:B------:R-:W-:Y:S01]  /*3960*/  ISETP.GE.AND P1, PT, R117, RZ, PT ;  /* 0x000000ff7500720c */ /* 0x000fe20003f26270 */
[----:B------:R-:W-:Y:S01]  /*3970*/  IMAD R3, R154, 0x80, R3 ;  /* 0x000000809a037824 */ /* 0x000fe200078e0203 */
[----:B----4-:R-:W-:Y:S01]  /*3980*/  LOP3.LUT R11, RZ, R157, RZ, 0x33, !PT ;  /* 0x0000009dff0b7212 */ /* 0x010fe200078e33ff */
[----:B------:R-:W-:Y:S01]  /*3990*/  STL.64 [R1+0x490], R156 ;  /* 0x0004909c01007387 */ /* 0x000fe20000100a00 */
[----:B------:R-:W-:Y:S01]  /*39a0*/  @!P4 IMAD.MOV R98, RZ, RZ, -R98 ;  /* 0x000000ffff62c224 */ /* 0x000fe200078e0a62 */
[----:B------:R-:W-:Y:S01]  /*39b0*/  ISETP.GE.AND P4, PT, R109, RZ, PT ;  /* 0x000000ff6d00720c */ /* 0x000fe20003f86270 */
[----:B------:R-:W-:Y:S01]  /*39c0*/  @!P3 IMAD.MOV R94, RZ, RZ, -R94 ;  /* 0x000000ffff5eb224 */ /* 0x000fe200078e0a5e */
[----:B------:R-:W-:Y:S01]  /*39d0*/  ISETP.GE.AND P3, PT, R113, RZ, PT ;  /* 0x000000ff7100720c */ /* 0x000fe20003f66270 */
[----:B------:R-:W-:Y:S01]  /*39e0*/  @!P5 IMAD.MOV R96, RZ, RZ, -R96 ;  /* 0x000000ffff60d224 */ /* 0x000fe200078e0a60 */
[----:B------:R-:W-:Y:S01]  /*39f0*/  ISETP.GE.AND P5, PT, R111, RZ, PT ;  /* 0x000000ff6f00720c */ /* 0x000fe20003fa6270 */
[----:B------:R-:W-:-:S02]  /*3a00*/  VIADD R15, R3, UR55 ;  /* 0x00000037030f7c36 */ /* 0x000fc40008000000 */
[----:B------:R-:W-:Y:S01]  /*3a10*/  @!P2 IMAD.MOV R102, RZ, RZ, -R102 ;  /* 0x000000ffff66a224 */ /* 0x000fe200078e0a66 */
[----:B------:R-:W-:Y:S01]  /*3a20*/  ISETP.GE.AND P2, PT, R105, RZ, PT ;  /* 0x000000ff6900720c */ /* 0x000fe20003f46270 */
[----:B------:R-:W-:Y:S01]  /*3a30*/  @!P1 IMAD.MOV R100, RZ, RZ, -R100 ;  /* 0x000000ffff649224 */ /* 0x000fe200078e0a64 */
[----:B------:R-:W-:Y:S01]  /*3a40*/  ISETP.GE.AND P1, PT, R107, RZ, PT ;  /* 0x000000ff6b00720c */ /* 0x000fe20003f26270 */
[----:B---3--:R-:W-:Y:S01]  /*3a50*/  VIADD R6, R6, 0xfffffffc ;  /* 0xfffffffc06067836 */ /* 0x008fe20000000000 */
[----:B------:R-:W-:Y:S01]  /*3a60*/  @!PT LDS RZ, [RZ] ;  /* 0x00000000fffff984 */ /* 0x000fe20000000800 */
[----:B------:R-:W-:Y:S01]  /*3a70*/  @!PT LDS RZ, [RZ] ;  /* 0x00000000fffff984 */ /* 0x000fe20000000800 */
[----:B------:R-:W-:Y:S01]  /*3a80*/  @!PT LDS RZ, [RZ] ;  /* 0x00000000fffff984 */ /* 0x000fe20000000800 */
[----:B------:R-:W-:Y:S01]  /*3a90*/  LDGSTS.E [R15], desc[UR60][R4.64], !P0 ;  /* 0x00000000040f7fae */ /* 0x000fe2000c12187c */
[----:B------:R-:W-:Y:S01]  /*3aa0*/  @!P4 IMAD.MOV R108, RZ, RZ, -R108 ;  /* 0x000000ffff6cc224 */ /* 0x000fe200078e0a6c */
[----:B------:R-:W-:Y:S01]  /*3ab0*/  ISETP.GE.AND P4, PT, R99, RZ, PT ;  /* 0x000000ff6300720c */ /* 0x000fe20003f86270 */
[----:B------:R-:W-:Y:S01]  /*3ac0*/  @!P3 IMAD.MOV R104, RZ, RZ, -R104 ;  /* 0x000000ffff68b224 */ /* 0x000fe200078e0a68 */
[----:B------:R-:W-:Y:S01]  /*3ad0*/  ISETP.GE.AND P3, PT, R103, RZ, PT ;  /* 0x000000ff6700720c */ /* 0x000fe20003f66270 */
[----:B------:R-:W-:Y:S01]  /*3ae0*/  @!P5 IMAD.MOV R106, RZ, RZ, -R106 ;  /* 0x000000ffff6ad224 */ /* 0x000fe200078e0a6a */
[----:B------:R-:W-:Y:S01]  /*3af0*/  ISETP.GE.AND P5, PT, R101, RZ, PT ;  /* 0x000000ff6500720c */ /* 0x000fe20003fa6270 */
[----:B--2---:R-:W-:Y:S01]  /*3b00*/  IMAD.SHL.U32 R13, R146, 0x4, RZ ;  /* 0x00000004920d7824 */ /* 0x004fe200078e00ff */
[----:B------:R-:W-:Y:S01]  /*3b10*/  ISETP.GE.U32.AND P0, PT, R6, 0x7fffff7d, PT ;  /* 0x7fffff7d0600780c */ /* 0x000fe20003f06070 */
[----:B------:R-:W-:Y:S01]  /*3b20*/  @!P2 IMAD.MOV R112, RZ, RZ, -R112 ;  /* 0x000000ffff70a224 */ /* 0x000fe200078e0a70 */
[----:B------:R-:W-:Y:S01]  /*3b30*/  ISETP.GE.AND P2, PT, R95, RZ, PT ;  /* 0x000000ff5f00720c */ /* 0x000fe20003f46270 */
[----:B------:R-:W-:Y:S01]  /*3b40*/  @!P1 IMAD.MOV R110, RZ, RZ, -R110 ;  /* 0x000000ffff6e9224 */ /* 0x000fe200078e0a6e */
[----:B------:R-:W-:Y:S01]  /*3b50*/  ISETP.GE.AND P1, PT, R97, RZ, PT ;  /* 0x000000ff6100720c */ /* 0x000fe20003f26270 */
[----:B------:R-:W-:-:S02]  /*3b60*/  VIADD R9, R9, 0xfffffffe ;  /* 0xfffffffe09097836 */ /* 0x000fc40000000000 */
[----:B------:R-:W-:Y:S01]  /*3b70*/  @!P4 IMAD.MOV R120, RZ, RZ, -R120 ;  /* 0x000000ffff78c224 */ /* 0x000fe200078e0a78 */
[----:B------:R-:W-:Y:S01]  /*3b80*/  ISETP.GE.AND P4, PT, R89, RZ, PT ;  /* 0x000000ff5900720c */ /* 0x000fe20003f86270 */
[----:B------:R-:W-:Y:S01]  /*3b90*/  @!P3 IMAD.MOV R116, RZ, RZ, -R116 ;  /* 0x000000ffff74b224 */ /* 0x000fe200078e0a74 */
[----:B------:R-:W-:Y:S01]  /*3ba0*/  ISETP.GE.AND P3, PT, R93, RZ, PT ;  /* 0x000000ff5d00720c */ /* 0x000fe20003f66270 */
[----:B------:R-:W-:Y:S01]  /*3bb0*/  @!P5 IMAD.MOV R118, RZ, RZ, -R118 ;  /* 0x000000ffff76d224 */ /* 0x000fe200078e0a76 */
[----:B------:R-:W-:Y:S01]  /*3bc0*/  ISETP.GE.AND P5, PT, R91, RZ, PT ;  /* 0x000000ff5b00720c */ /* 0x000fe20003fa6270 */
[----:B------:R-:W-:Y:S02]  /*3bd0*/  IMAD R19, R146, 0x3, RZ ;  /* 0x0000000392137824 */ /* 0x000fe400078e02ff */
[----:B------:R-:W-:Y:S01]  /*3be0*/  @!P2 IMAD.MOV R124, RZ, RZ, -R124 ;  /* 0x000000ffff7ca224 */ /* 0x000fe200078e0a7c */
[----:B------:R-:W-:Y:S01]  /*3bf0*/  ISETP.GE.AND P2, PT, R21, RZ, PT ;  /* 0x000000ff1500720c */ /* 0x000fe20003f46270 */
[----:B------:R-:W-:Y:S01]  /*3c00*/  @!P1 IMAD.MOV R122, RZ, RZ, -R122 ;  /* 0x000000ffff7a9224 */ /* 0x000fe200078e0a7a */
[----:B------:R-:W-:Y:S01]  /*3c10*/  ISETP.GE.AND P1, PT, R23, RZ, PT ;  /* 0x000000ff1700720c */ /* 0x000fe20003f26270 */
[----:B------:R-:W-:-:S02]  /*3c20*/  VIADD R17, R17, 0xffffffdc ;  /* 0xffffffdc11117836 */ /* 0x000fc40000000000 */
[----:B------:R-:W-:Y:S02]  /*3c30*/  @!P4 IMAD.MOV R130, RZ, RZ, -R130 ;  /* 0x000000ffff82c224 */ /* 0x000fe400078e0a82 */
[----:B------:R-:W-:Y:S01]  /*3c40*/  @!P3 IMAD.MOV R126, RZ, RZ, -R126 ;  /* 0x000000ffff7eb224 */ /* 0x000fe200078e0a7e */
[----:B------:R-:W-:Y:S01]  /*3c50*/  ISETP.NE.AND P3, PT, R157, RZ, PT ;  /* 0x000000ff9d00720c */ /* 0x000fe20003f65270 */
[----:B------:R-:W-:Y:S02]  /*3c60*/  @!P5 IMAD.MOV R128, RZ, RZ, -R128 ;  /* 0x000000ffff80d224 */ /* 0x000fe400078e0a80 */
[C---:B------:R-:W-:Y:S01]  /*3c70*/  IMAD R131, R146.reuse, 0x84, RZ ;  /* 0x0000008492837824 */ /* 0x040fe200078e02ff */
[C---:B------:R-:W-:Y:S01]  /*3c80*/  SEL R44, R11.reuse, R36, !P3 ;  /* 0x000000240b2c7207 */ /* 0x040fe20005800000 */
[----:B------:R-:W-:Y:S01]  /*3c90*/  @!P2 IMAD.MOV R136, RZ, RZ, -R136 ;  /* 0x000000ffff88a224 */ /* 0x000fe200078e0a88 */
[C---:B------:R-:W-:Y:S01]  /*3ca0*/  SEL R37, R11.reuse, R30, !P3 ;  /* 0x0000001e0b257207 */ /* 0x040fe20005800000 */
[----:B------:R-:W-:Y:S01]  /*3cb0*/  IMAD R133, R146, 0x88, RZ ;  /* 0x0000008892857824 */ /* 0x000fe200078e02ff */
[----:B------:R-:W-:Y:S01]  /*3cc0*/  @!P1 IADD3 R132, -R132, RZ, RZ ;  /* 0x000000ff84849210 */ /* 0x000fe20007ffe1ff */
[C---:B------:R-:W-:Y:S01]  /*3cd0*/  IMAD R135, R146.reuse, 0x8c, RZ ;  /* 0x0000008c92877824 */ /* 0x040fe200078e02ff */
[C---:B------:R-:W-:Y:S01]  /*3ce0*/  SEL R36, R11.reuse, R114, !P3 ;  /* 0x000000720b247207 */ /* 0x040fe20005800000 */
        /* <DEDUP_REMOVED lines=8> */
[----:B------:R-:W-:Y:S01]  /*3d70*/  IMAD R216, R146, 0x114, RZ ;  /* 0x0000011492d87824 */ /* 0x000fe200078e02ff */
[C---:B------:R-:W-:Y:S01]  /*3d80*/  SEL R49, R11.reuse, R70, !P3 ;  /* 0x000000460b317207 */ /* 0x040fe20005800000 */
[----:B------:R-:W-:Y:S01]  /*3d90*/  IMAD R30, R30, UR6, RZ ;  /* 0x000000061e1e7c24 */ /* 0x000fe2000f8e02ff */
[C---:B------:R-:W-:Y:S01]  /*3da0*/  SEL R114, R11.reuse, R74, !P3 ;  /* 0x0000004a0b727207 */ /* 0x040fe20005800000 */
[C---:B------:R-:W-:Y:S01]  /*3db0*/  IMAD R218, R146.reuse, 0x118, RZ ;  /* 0x0000011892da7824 */ /* 0x040fe200078e02ff */
[C---:B------:R-:W-:Y:S01]  /*3dc0*/  SEL R23, R11.reuse, R12, !P3 ;  /* 0x0000000c0b177207 */ /* 0x040fe20005800000 */
[----:B------:R-:W-:Y:S01]  /*3dd0*/  IMAD R220, R146, 0x11c, RZ ;  /* 0x0000011c92dc7824 */ /* 0x000fe200078e02ff */
[C---:B------:R-:W-:Y:S01]  /*3de0*/  SEL R8, R11.reuse, R8, !P3 ;  /* 0x000000080b087207 */ /* 0x040fe20005800000 */
[----:B------:R-:W-:Y:S01]  /*3df0*/  IMAD R114, R114, UR24, RZ ;  /* 0x0000001872727c24 */ /* 0x000fe2000f8e02ff */
[C---:B------:R-:W-:Y:S01]  /*3e00*/  SEL R10, R11.reuse, R10, !P3 ;  /* 0x0000000a0b0a7207 */ /* 0x040fe20005800000 */
[----:B------:R-:W2:Y:S01]  /*3e10*/  LDC R12, c[0x0][0x230] ;  /* 0x00008c00ff0c7b82 */ /* 0x000ea20000000800 */
[C---:B------:R-:W-:Y:S01]  /*3e20*/  SEL R25, R11.reuse, R14, !P3 ;  /* 0x0000000e0b197207 */ /* 0x040fe20005800000 */
[C---:B------:R-:W-:Y:S01]  /*3e30*/  IMAD R160, R146.reuse, 0xa4, RZ ;  /* 0x000000a492a07824 */ /* 0x040fe200078e02ff */
[C---:B------:R-:W-:Y:S01]  /*3e40*/  SEL R27, R11.reuse, R16, !P3 ;  /* 0x000000100b1b7207 */ /* 0x040fe20005800000 */
[C---:B------:R-:W-:Y:S01]  /*3e50*/  IMAD R162, R146.reuse, 0xa8, RZ ;  /* 0x000000a892a27824 */ /* 0x040fe200078e02ff */
[C---:B------:R-:W-:Y:S01]  /*3e60*/  SEL R18, R11.reuse, R18, !P3 ;  /* 0x000000120b127207 */ /* 0x040fe20005800000 */
[C---:B------:R-:W-:Y:S01]  /*3e70*/  IMAD R158, R146.reuse, 0xac, RZ ;  /* 0x000000ac929e7824 */ /* 0x040fe200078e02ff */
[C---:B------:R-:W-:Y:S01]  /*3e80*/  SEL R22, R11.reuse, R22, !P3 ;  /* 0x000000160b167207 */ /* 0x040fe20005800000 */
[----:B------:R-:W3:Y:S01]  /*3e90*/  LDC R14, c[0x0][0x230] ;  /* 0x00008c00ff0e7b82 */ /* 0x000ee20000000800 */
[C---:B------:R-:W-:Y:S01]  /*3ea0*/  SEL R31, R11.reuse, R24, !P3 ;  /* 0x000000180b1f7207 */ /* 0x040fe20005800000 */
[C---:B------:R-:W-:Y:S01]  /*3eb0*/  IMAD R24, R146.reuse, 0xc, RZ ;  /* 0x0000000c92187824 */ /* 0x040fe200078e02ff */
[C---:B------:R-:W-:Y:S01]  /*3ec0*/  SEL R35, R11.reuse, R28, !P3 ;  /* 0x0000001c0b237207 */ /* 0x040fe20005800000 */
[C---:B------:R-:W-:Y:S01]  /*3ed0*/  IMAD R224, R146.reuse, 0x120, RZ ;  /* 0x0000012092e07824 */ /* 0x040fe200078e02ff */
[C---:B------:R-:W-:Y:S01]  /*3ee0*/  SEL R32, R11.reuse, R32, !P3 ;  /* 0x000000200b207207 */ /* 0x040fe20005800000 */
[C---:B------:R-:W-:Y:S01]  /*3ef0*/  IMAD R226, R146.reuse, 0x124, RZ ;  /* 0x0000012492e27824 */ /* 0x040fe200078e02ff */
[C---:B------:R-:W-:Y:S01]  /*3f00*/  SEL R34, R11.reuse, R34, !P3 ;  /* 0x000000220b227207 */ /* 0x040fe20005800000 */
[----:B------:R-:W4:Y:S01]  /*3f10*/  LDC R16, c[0x0][0x230] ;  /* 0x00008c00ff107b82 */ /* 0x000f220000000800 */
[C---:B------:R-:W-:Y:S01]  /*3f20*/  SEL R40, R11.reuse, R40, !P3 ;  /* 0x000000280b287207 */ /* 0x040fe20005800000 */
[C---:B------:R-:W-:Y:S01]  /*3f30*/  IMAD R228, R146.reuse, 0x128, RZ ;  /* 0x0000012892e47824 */ /* 0x040fe200078e02ff */
[C---:B------:R-:W-:Y:S01]  /*3f40*/  SEL R42, R11.reuse, R42, !P3 ;  /* 0x0000002a0b2a7207 */ /* 0x040fe20005800000 */
[C---:B------:R-:W-:Y:S01]  /*3f50*/  IMAD R230, R146.reuse, 0x12c, RZ ;  /* 0x0000012c92e67824 */ /* 0x040fe200078e02ff */
[C---:B------:R-:W-:Y:S01]  /*3f60*/  SEL R38, R11.reuse, R46, !P3 ;  /* 0x0000002e0b267207 */ /* 0x040fe20005800000 */
[----:B------:R-:W-:Y:S01]  /*3f70*/  IMAD R152, R146, 0xb0, RZ ;  /* 0x000000b092987824 */ /* 0x000fe200078e02ff */
[C---:B------:R-:W-:Y:S01]  /*3f80*/  SEL R48, R11.reuse, R48, !P3 ;  /* 0x000000300b307207 */ /* 0x040fe20005800000 */
[----:B--2---:R-:W-:Y:S01]  /*3f90*/  VIADD R12, R12, 0xffffffdf ;  /* 0xffffffdf0c0c7836 */ /* 0x004fe20000000000 */
        /* <DEDUP_REMOVED lines=9> */
[----:B---3--:R-:W-:Y:S01]  /*4030*/  VIADD R14, R14, 0xffffffde ;  /* 0xffffffde0e0e7836 */ /* 0x008fe20000000000 */
[C---:B------:R-:W-:Y:S01]  /*4040*/  SEL R43, R11.reuse, R62, !P3 ;  /* 0x0000003e0b2b7207 */ /* 0x040fe20005800000 */
[C---:B------:R-:W-:Y:S01]  /*4050*/  IMAD R232, R146.reuse, 0x130, RZ ;  /* 0x0000013092e87824 */ /* 0x040fe200078e02ff */
[C---:B------:R-:W-:Y:S01]  /*4060*/  SEL R64, R11.reuse, R64, !P3 ;  /* 0x000000400b407207 */ /* 0x040fe20005800000 */
[----:B------:R-:W-:Y:S01]  /*4070*/  IMAD R234, R146, 0x134, RZ ;  /* 0x0000013492ea7824 */ /* 0x000fe200078e02ff */
[C---:B------:R-:W-:Y:S01]  /*4080*/  SEL R45, R11.reuse, R66, !P3 ;  /* 0x000000420b2d7207 */ /* 0x040fe20005800000 */
[----:B----4-:R-:W-:Y:S01]  /*4090*/  VIADD R16, R16, 0xffffffdd ;  /* 0xffffffdd10107836 */ /* 0x010fe20000000000 */
        /* <DEDUP_REMOVED lines=11> */
[----:B------:R-:W-:Y:S01]  /*4150*/  IMAD R64, R50, UR12, RZ ;  /* 0x0000000c32407c24 */ /* 0x000fe2000f8e02ff */
[C---:B------:R-:W-:Y:S01]  /*4160*/  SEL R55, R11.reuse, R84, !P3 ;  /* 0x000000540b377207 */ /* 0x040fe20005800000 */
[----:B------:R-:W-:Y:S01]  /*4170*/  IMAD R84, R48, UR11, RZ ;  /* 0x0000000b30547c24 */ /* 0x000fe2000f8e02ff */
        /* <DEDUP_REMOVED lines=17> */
[----:B------:R-:W-:Y:S01]  /*4290*/  IMAD R102, R38, UR10, RZ ;  /* 0x0000000a26667c24 */ /* 0x000fe2000f8e02ff */
[----:B------:R-:W-:Y:S01]  /*42a0*/  SEL R70, R11, R104, !P3 ;  /* 0x000000680b467207 */ /* 0x000fe20005800000 */
[----:B------:R-:W-:Y:S01]  /*42b0*/  IMAD R104, R41, UR15, RZ ;  /* 0x0000000f29687c24 */ /* 0x000fe2000f8e02ff */
[C---:B------:R-:W-:Y:S01]  /*42c0*/  SEL R74, R11.reuse, R106, !P3 ;  /* 0x0000006a0b4a7207 */ /* 0x040fe20005800000 */
[----:B------:R-:W-:Y:S01]  /*42d0*/  IMAD R106, R58, UR16, RZ ;  /* 0x000000103a6a7c24 */ /* 0x000fe2000f8e02ff */
[C---:B------:R-:W-:Y:S01]  /*42e0*/  SEL R75, R11.reuse, R108, !P3 ;  /* 0x0000006c0b4b7207 */ /* 0x040fe20005800000 */
[----:B------:R-:W-:Y:S01]  /*42f0*/  IMAD R108, R60, UR17, RZ ;  /* 0x000000113c6c7c24 */ /* 0x000fe2000f8e02ff */
[----:B------:R-:W-:Y:S01]  /*4300*/  SEL R77, R11, R110, !P3 ;  /* 0x0000006e0b4d7207 */ /* 0x000fe20005800000 */
        /* <DEDUP_REMOVED lines=24> */
[----:B------:R-:W-:Y:S01]  /*4490*/  IMAD R11, R154, R147, RZ ;  /* 0x000000939a0b7224 */ /* 0x000fe200078e02ff */
[----:B------:R-:W-:Y:S01]  /*44a0*/  ISETP.GE.U32.AND P1, PT, R7, 0x7fffff7e, PT ;  /* 0x7fffff7e0700780c */ /* 0x000fe20003f26070 */
[----:B------:R-:W-:Y:S01]  /*44b0*/  IMAD R136, R122, UR47, RZ ;  /* 0x0000002f7a887c24 */ /* 0x000fe2000f8e02ff */
[----:B------:R-:W-:Y:S01]  /*44c0*/  ISETP.GE.U32.AND P2, PT, R9, 0x7fffff7f, PT ;  /* 0x7fffff7f0900780c */ /* 0x000fe20003f46070 */
[----:B------:R-:W-:Y:S01]  /*44d0*/  IMAD R122, R61, UR32, RZ ;  /* 0x000000203d7a7c24 */ /* 0x000fe2000f8e02ff */
[----:B------:R-:W-:Y:S01]  /*44e0*/  LEA R21, P3, R11, UR4, 0x2 ;  /* 0x000000040b157c11 */ /* 0x000fe2000f8610ff */
[----:B------:R-:W-:Y:S01]  /*44f0*/  ULDC UR4, c[0x0][0x240] ;  /* 0x0000900000047ab9 */ /* 0x000fe20000000800 */
[----:B------:R-:W-:-:S02]  /*4500*/  IMAD R140, R140, UR49, RZ ;  /* 0x000000318c8c7c24 */ /* 0x000fc4000f8e02ff */
[----:B------:R-:W-:Y:S01]  /*4510*/  IMAD R86, R23, UR4, RZ ;  /* 0x0000000417567c24 */ /* 0x000fe2000f8e02ff */
[----:B------:R-:W-:Y:S01]  /*4520*/  LEA.HI.X.SX32 R11, R11, UR5, 0x2, P3 ;  /* 0x000000050b0b7c11 */ /* 0x000fe200098f16ff */
[----:B------:R-:W-:Y:S01]  /*4530*/  IMAD R90, R31, UR4, RZ ;  /* 0x000000041f5a7c24 */ /* 0x000fe2000f8e02ff */
[----:B------:R-:W-:Y:S01]  /*4540*/  IADD3 R6, P3, R13, R4, RZ ;  /* 0x000000040d067210 */ /* 0x000fe20007f7e0ff */
[----:B------:R-:W-:Y:S01]  /*4550*/  IMAD R88, R8, UR4, RZ ;  /* 0x0000000408587c24 */ /* 0x000fe2000f8e02ff */
[-C--:B------:R-:W-:Y:S01]  /*4560*/  LEA R190, P4, R86, R21.reuse, 0x2 ;  /* 0x0000001556be7211 */ /* 0x080fe200078810ff */
[----:B------:R-:W-:Y:S01]  /*4570*/  IMAD R92, R33, UR4, RZ ;  /* 0x00000004215c7c24 */ /* 0x000fe2000f8e02ff */
[-C--:B------:R-:W-:Y:S01]  /*4580*/  LEA R182, P6, R96, R21.reuse, 0x2 ;  /* 0x0000001560b67211 */ /* 0x080fe200078c10ff */
[----:B------:R-:W-:Y:S01]  /*4590*/  IMAD R82, R10, UR4, RZ ;  /* 0x000000040a527c24 */ /* 0x000fe2000f8e02ff */
[----:B------:R-:W-:Y:S01]  /*45a0*/  LEA R250, P5, R90, R21, 0x2 ;  /* 0x000000155afa7211 */ /* 0x000fe200078a10ff */
[----:B------:R-:W-:Y:S01]  /*45b0*/  IMAD R94, R35, UR4, RZ ;  /* 0x00000004235e7c24 */ /* 0x000fe2000f8e02ff */
[----:B------:R-:W-:Y:S01]  /*45c0*/  LEA.HI.X.SX32 R191, R86, R11, 0x2, P4 ;  /* 0x0000000b56bf7211 */ /* 0x000fe200020f16ff */
[----:B------:R-:W-:Y:S01]  /*45d0*/  IMAD R66, R32, UR4, RZ ;  /* 0x0000000420427c24 */ /* 0x000fe2000f8e02ff */
[----:B------:R-:W-:Y:S01]  /*45e0*/  LEA.HI.X.SX32 R7, R146, R5, 0x2, P3 ;  /* 0x0000000592077211 */ /* 0x000fe200018f16ff */
[----:B------:R-:W-:Y:S01]  /*45f0*/  IMAD R32, R91, UR53, RZ ;  /* 0x000000355b207c24 */ /* 0x000fe2000f8e02ff */
[-C--:B------:R-:W-:Y:S01]  /*4600*/  LEA R202, P4, R112, R21.reuse, 0x2 ;  /* 0x0000001570ca7211 */ /* 0x080fe200078810ff */
[----:B------:R-:W-:Y:S01]  /*4610*/  STL.64 [R1+0x150], R190 ;  /* 0x000150be01007387 */ /* 0x000fe20000100a00 */
[----:B------:R-:W-:Y:S01]  /*4620*/  LEA R248, P3, R104, R21, 0x2 ;  /* 0x0000001568f87211 */ /* 0x000fe200078610ff */
[----:B------:R-:W-:Y:S01]  /*4630*/  IMAD R68, R25, UR4, RZ ;  /* 0x0000000419447c24 */ /* 0x000fe2000f8e02ff */
[-C--:B------:R-:W-:Y:S01]  /*4640*/  LEA.HI.X.SX32 R183, R96, R11.reuse, 0x2, P6 ;  /* 0x0000000b60b77211 */ /* 0x080fe200030f16ff */
[----:B------:R-:W-:Y:S01]  /*4650*/  IMAD R72, R37, UR4, RZ ;  /* 0x0000000425487c24 */ /* 0x000fe2000f8e02ff */
[----:B------:R-:W-:Y:S01]  /*4660*/  LEA.HI.X.SX32 R251, R90, R11, 0x2, P5 ;  /* 0x0000000b5afb7211 */ /* 0x000fe200028f16ff */
[----:B------:R-:W-:Y:S01]  /*4670*/  IMAD R48, R89, UR52, RZ ;  /* 0x0000003459307c24 */ /* 0x000fe2000f8e02ff */
[-C--:B------:R-:W-:Y:S01]  /*4680*/  LEA R188, P6, R128, R21.reuse, 0x2 ;  /* 0x0000001580bc7211 */ /* 0x080fe200078c10ff */
[----:B------:R-:W-:Y:S01]  /*4690*/  IMAD R134, R77, UR42, RZ ;  /* 0x0000002a4d867c24 */ /* 0x000fe2000f8e02ff */
[----:B------:R-:W-:Y:S01]  /*46a0*/  LEA R198, P5, R120, R21, 0x2 ;  /* 0x0000001578c67211 */ /* 0x000fe200078a10ff */
[----:B------:R-:W-:Y:S01]  /*46b0*/  STL.64 [R1+0x190], R250 ;  /* 0x000190fa01007387 */ /* 0x000fe20000100a00 */
[-C--:B------:R-:W-:Y:S01]  /*46c0*/  LEA.HI.X.SX32 R203, R112, R11.reuse, 0x2, P4 ;  /* 0x0000000b70cb7211 */ /* 0x080fe200020f16ff */
[----:B------:R-:W-:Y:S01]  /*46d0*/  IMAD R142, R142, UR50, RZ ;  /* 0x000000328e8e7c24 */ /* 0x000fe2000f8e02ff */
[----:B------:R-:W-:Y:S01]  /*46e0*/  LEA.HI.X.SX32 R249, R104, R11, 0x2, P3 ;  /* 0x0000000b68f97211 */ /* 0x000fe200018f16ff */
[----:B------:R-:W-:Y:S01]  /*46f0*/  STL.64 [R1+0x1d0], R182 ;  /* 0x0001d0b601007387 */ /* 0x000fe20000100a00 */
        /* <DEDUP_REMOVED lines=40> */
[----:B------:R-:W-:Y:S01]  /*4980*/  LEA R90, P6, R100, R21, 0x2 ;  /* 0x00000015645a7211 */ /* 0x000fe200078c10ff */
[----:B------:R-:W-:Y:S01]  /*4990*/  IMAD R46, R29, UR4, RZ ;  /* 0x000000041d2e7c24 */ /* 0x000fe2000f8e02ff */
[----:B------:R-:W-:Y:S01]  /*49a0*/  LEA.HI.X.SX32 R97, R82, R11, 0x2, P4 ;  /* 0x0000000b52617211 */ /* 0x000fe200020f16ff */
[----:B------:R-:W-:Y:S01]  /*49b0*/  STL.64 [R1+0x298], R186 ;  /* 0x000298ba01007387 */ /* 0x000fe20000100a00 */
[----:B------:R-:W-:Y:S01]  /*49c0*/  LEA R112, P5, R94, R21, 0x2 ;  /* 0x000000155e707211 */ /* 0x000fe200078a10ff */
[----:B------:R-:W-:Y:S01]  /*49d0*/  ULDC UR5, c[0x0][0x240] ;  /* 0x0000900000057ab9 */ /* 0x000fe20000000800 */
[-C--:B------:R-:W-:Y:S01]  /*49e0*/  LEA.HI.X.SX32 R205, R138, R11.reuse, 0x2, P3 ;  /* 0x0000000b8acd7211 */ /* 0x080fe200018f16ff */
[----:B------:R-:W-:Y:S01]  /*49f0*/  STL.64 [R1+0x2d8], R120 ;  /* 0x0002d87801007387 */ /* 0x000fe20000100a00 */
[----:B------:R-:W-:Y:S01]  /*4a00*/  LEA.HI.X.SX32 R91, R100, R11, 0x2, P6 ;  /* 0x0000000b645b7211 */ /* 0x000fe200030f16ff */
[----:B------:R-:W-:Y:S01]  /*4a10*/  IMAD R44, R44, UR5, RZ ;  /* 0x000000052c2c7c24 */ /* 0x000fe2000f8e02ff */
[----:B------:R-:W-:Y:S01]  /*4a20*/  LEA R104, P3, R108, R21, 0x2 ;  /* 0x000000156c687211 */ /* 0x000fe200078610ff */
[----:B------:R2:W-:Y:S01]  /*4a30*/  STL.64 [R1+0x160], R96 ;  /* 0x0001606001007387 */ /* 0x0005e20000100a00 */
[----:B------:R-:W-:Y:S01]  /*4a40*/  LEA.HI.X.SX32 R113, R94, R11, 0x2, P5 ;  /* 0x0000000b5e717211 */ /* 0x000fe200028f16ff */
[----:B------:R-:W-:Y:S01]  /*4a50*/  IMAD R42, R39, UR13, RZ ;  /* 0x0000000d272a7c24 */ /* 0x000fe2000f8e02ff */
[----:B------:R-:W-:Y:S01]  /*4a60*/  LEA R92, P5, R124, R21, 0x2 ;  /* 0x000000157c5c7211 */ /* 0x000fe200078a10ff */
[----:B------:R-:W-:Y:S01]  /*4a70*/  STL.64 [R1+0x318], R204 ;  /* 0x000318cc01007387 */ /* 0x000fe20000100a00 */
[----:B------:R-:W-:Y:S01]  /*4a80*/  LEA.HI.X.SX32 R105, R108, R11, 0x2, P3 ;  /* 0x0000000b6c697211 */ /* 0x000fe200018f16ff */
[----:B------:R-:W-:Y:S01]  /*4a90*/  IMAD R40, R47, UR21, RZ ;  /* 0x000000152f287c24 */ /* 0x000fe2000f8e02ff */
[----:B------:R-:W-:Y:S01]  /*4aa0*/  LEA R88, P3, R140, R21, 0x2 ;  /* 0x000000158c587211 */ /* 0x000fe200078610ff */
[----:B------:R3:W-:Y:S01]  /*4ab0*/  STL.64 [R1+0x1e0], R90 ;  /* 0x0001e05a01007387 */ /* 0x0007e20000100a00 */
[-C--:B------:R-:W-:Y:S01]  /*4ac0*/  LEA.HI.X.SX32 R93, R124, R11.reuse, 0x2, P5 ;  /* 0x0000000b7c5d7211 */ /* 0x080fe200028f16ff */
[----:B------:R-:W-:Y:S01]  /*4ad0*/  IMAD R38, R55, UR29, RZ ;  /* 0x0000001d37267c24 */ /* 0x000fe2000f8e02ff */
[----:B------:R-:W-:Y:S01]  /*4ae0*/  LEA.HI.X.SX32 R89, R140, R11, 0x2, P3 ;  /* 0x0000000b8c597211 */ /* 0x000fe200018f16ff */
[----:B------:R-:W-:Y:S01]  /*4af0*/  STL.64 [R1+0x1a0], R112 ;  /* 0x0001a07001007387 */ /* 0x000fe20000100a00 */
[C---:B--2---:R-:W-:Y:S01]  /*4b00*/  LEA R96, P4, R116.reuse, R21, 0x2 ;  /* 0x0000001574607211 */ /* 0x044fe200078810ff */
[----:B------:R-:W-:Y:S01]  /*4b10*/  IMAD R36, R71, UR37, RZ ;  /* 0x0000002547247c24 */ /* 0x000fe2000f8e02ff */
[----:B------:R-:W2:Y:S01]  /*4b20*/  LDC R29, c[0x0][0x230] ;  /* 0x00008c00ff1d7b82 */ /* 0x000ea20000000800 */
[----:B------:R-:W-:Y:S01]  /*4b30*/  STL.64 [R1+0x220], R104 ;  /* 0x0002206801007387 */ /* 0x000fe20000100a00 */
[----:B------:R-:W-:Y:S01]  /*4b40*/  LEA.HI.X.SX32 R97, R116, R11, 0x2, P4 ;  /* 0x0000000b74617211 */ /* 0x000fe200020f16ff */
[----:B------:R-:W-:Y:S01]  /*4b50*/  IMAD R34, R83, UR45, RZ ;  /* 0x0000002d53227c24 */ /* 0x000fe2000f8e02ff */
[-C--:B------:R-:W-:Y:S01]  /*4b60*/  LEA R94, P4, R68, R21.reuse, 0x2 ;  /* 0x00000015445e7211 */ /* 0x080fe200078810ff */
[----:B------:R4:W-:Y:S01]  /*4b70*/  STL.64 [R1+0x2a0], R92 ;  /* 0x0002a05c01007387 */ /* 0x0009e20000100a00 */
[----:B---3--:R-:W-:Y:S01]  /*4b80*/  LEA R90, P6, R132, R21, 0x2 ;  /* 0x00000015845a7211 */ /* 0x008fe200078c10ff */
[----:B------:R-:W-:Y:S01]  /*4b90*/  IMAD R28, R22, UR4, RZ ;  /* 0x00000004161c7c24 */ /* 0x000fe2000f8e02ff */
[-C--:B------:R-:W-:Y:S01]  /*4ba0*/  LEA.HI.X.SX32 R95, R68, R11.reuse, 0x2, P4 ;  /* 0x0000000b445f7211 */ /* 0x080fe200020f16ff */
[----:B------:R-:W-:Y:S01]  /*4bb0*/  STL.64 [R1+0x260], R96 ;  /* 0x0002606001007387 */ /* 0x000fe20000100a00 */
[----:B------:R-:W-:Y:S01]  /*4bc0*/  LEA.HI.X.SX32 R91, R132, R11, 0x2, P6 ;  /* 0x0000000b845b7211 */ /* 0x000fe200030f16ff */
[----:B------:R-:W-:Y:S01]  /*4bd0*/  IMAD R8, R57, UR30, RZ ;  /* 0x0000001e39087c24 */ /* 0x000fe2000f8e02ff */
[----:B------:R-:W3:Y:S01]  /*4be0*/  LDC R27, c[0x0][0x230] ;  /* 0x00008c00ff1b7b82 */ /* 0x000ee20000000800 */
[----:B------:R-:W-:Y:S01]  /*4bf0*/  IMAD R22, R49, UR22, RZ ;  /* 0x0000001631167c24 */ /* 0x000fe2000f8e02ff */
[----:B------:R2:W-:Y:S01]  /*4c00*/  LDGSTS.E [R15+0x4], desc[UR60][R6.64], !P2 ;  /* 0x00004000060f7fae */ /* 0x0005e2000d12187c */
[----:B------:R-:W-:Y:S01]  /*4c10*/  IMAD R20, R20, UR54, RZ ;  /* 0x0000003614147c24 */ /* 0x000fe2000f8e02ff */
[----:B------:R-:W-:Y:S01]  /*4c20*/  ISETP.GE.U32.AND P2, PT, R14, 0x7fffff5f, PT ;  /* 0x7fffff5f0e00780c */ /* 0x000fe20003f46070 */
[----:B------:R-:W-:Y:S01]  /*4c30*/  IMAD.SHL.U32 R9, R146, 0x2, RZ ;  /* 0x0000000292097824 */ /* 0x000fe200078e00ff */
[C---:B----4-:R-:W-:Y:S01]  /*4c40*/  LEA R92, P5, R72.reuse, R21, 0x2 ;  /* 0x00000015485c7211 */ /* 0x050fe200078a10ff */
[----:B------:R4:W-:Y:S01]  /*4c50*/  STL.64 [R1+0x2e0], R90 ;  /* 0x0002e05a01007387 */ /* 0x0009e20000100a00 */
[----:B------:R-:W-:Y:S01]  /*4c60*/  IMAD R10, R73, UR38, RZ ;  /* 0x00000026490a7c24 */ /* 0x000fe2000f8e02ff */
[----:B------:R-:W1:Y:S01]  /*4c70*/  LDC R14, c[0x0][0x230] ;  /* 0x00008c00ff0e7b82 */ /* 0x000e620000000800 */
[----:B------:R-:W-:Y:S01]  /*4c80*/  LEA.HI.X.SX32 R93, R72, R11, 0x2, P5 ;  /* 0x0000000b485d7211 */ /* 0x000fe200028f16ff */
[----:B------:R4:W-:Y:S01]  /*4c90*/  STL.64 [R1+0x320], R88 ;  /* 0x0003205801007387 */ /* 0x0009e20000100a00 */
[----:B------:R-:W-:-:S02]  /*4ca0*/  IMAD R18, R85, UR46, RZ ;  /* 0x0000002e55127c24 */ /* 0x000fc4000f8e02ff */
[C---:B------:R-:W-:Y:S01]  /*4cb0*/  IMAD R25, R146.reuse, 0x18c, RZ ;  /* 0x0000018c92197824 */ /* 0x040fe200078e02ff */
[----:B------:R4:W-:Y:S01]  /*4cc0*/  STL.64 [R1+0x168], R94 ;  /* 0x0001685e01007387 */ /* 0x0009e20000100a00 */
[C---:B------:R-:W-:Y:S01]  /*4cd0*/  IMAD R114, R146.reuse, 0x60, RZ ;  /* 0x0000006092727824 */ /* 0x040fe200078e02ff */
[----:B------:R-:W3:Y:S01]  /*4ce0*/  LDC R33, c[0x0][0x230] ;  /* 0x00008c00ff217b82 */ /* 0x000ee20000000800 */
[----:B------:R-:W-:Y:S01]  /*4cf0*/  IMAD R23, R146, 0x188, RZ ;  /* 0x0000018892177824 */ /* 0x000fe200078e02ff */
[-C--:B----4-:R-:W-:Y:S01]  /*4d00*/  LEA R90, P6, R102, R21.reuse, 0x2 ;  /* 0x00000015665a7211 */ /* 0x090fe200078c10ff */
[----:B------:R4:W-:Y:S01]  /*4d10*/  STL.64 [R1+0x1a8], R92 ;  /* 0x0001a85c01007387 */ /* 0x0009e20000100a00 */
[----:B------:R-:W-:Y:S01]  /*4d20*/  IMAD R31, R146, 0x14, RZ ;  /* 0x00000014921f7824 */ /* 0x000fe200078e02ff */
[----:B------:R-:W-:Y:S01]  /*4d30*/  LEA R88, P3, R110, R21, 0x2 ;  /* 0x000000156e587211 */ /* 0x000fe200078610ff */
[----:B------:R-:W-:Y:S01]  /*4d40*/  IMAD R35, R146, 0x18, RZ ;  /* 0x0000001892237824 */ /* 0x000fe200078e02ff */
[----:B------:R-:W-:Y:S01]  /*4d50*/  LEA.HI.X.SX32 R91, R102, R11, 0x2, P6 ;  /* 0x0000000b665b7211 */ /* 0x000fe200030f16ff */
[----:B------:R-:W-:Y:S01]  /*4d60*/  IMAD R37, R146, 0x1c, RZ ;  /* 0x0000001c92257824 */ /* 0x000fe200078e02ff */
[----:B------:R-:W-:Y:S01]  /*4d70*/  LEA R94, P4, R118, R21, 0x2 ;  /* 0x00000015765e7211 */ /* 0x000fe200078810ff */
[----:B------:R-:W-:Y:S01]  /*4d80*/  IMAD R136, R146, 0x90, RZ ;  /* 0x0000009092887824 */ /* 0x000fe200078e02ff */
[-C--:B------:R-:W-:Y:S01]  /*4d90*/  LEA.HI.X.SX32 R89, R110, R11.reuse, 0x2, P3 ;  /* 0x0000000b6e597211 */ /* 0x080fe200018f16ff */
[----:B------:R2:W-:Y:S01]  /*4da0*/  STL.64 [R1+0x1e8], R90 ;  /* 0x0001e85a01007387 */ /* 0x0005e20000100a00 */
[----:B------:R-:W-:Y:S01]  /*4db0*/  LEA.HI.X.SX32 R95, R118, R11, 0x2, P4 ;  /* 0x0000000b765f7211 */ /* 0x000fe200020f16ff */
[----:B------:R-:W-:Y:S01]  /*4dc0*/  IMAD R138, R146, 0x94, RZ ;  /* 0x00000094928a7824 */ /* 0x000fe200078e02ff */
[----:B----4-:R-:W-:Y:S01]  /*4dd0*/  LEA R92, P5, R126, R21, 0x2 ;  /* 0x000000157e5c7211 */ /* 0x010fe200078a10ff */
[----:B------:R4:W-:Y:S01]  /*4de0*/  STL.64 [R1+0x228], R88 ;  /* 0x0002285801007387 */ /* 0x0009e20000100a00 */
[----:B-1----:R-:W-:Y:S01]  /*4df0*/  VIADD R14, R14, 0xffffffbe ;  /* 0xffffffbe0e0e7836 */ /* 0x002fe20000000000 */
[----:B------:R-:W1:Y:S01]  /*4e00*/  LDC R39, c[0x0][0x230] ;  /* 0x00008c00ff277b82 */ /* 0x000e620000000800 */
[----:B------:R-:W-:Y:S01]  /*4e10*/  LEA.HI.X.SX32 R93, R126, R11, 0x2, P5 ;  /* 0x0000000b7e5d7211 */ /* 0x000fe200028f16ff */
[----:B------:R3:W-:Y:S01]  /*4e20*/  STL.64 [R1+0x268], R94 ;  /* 0x0002685e01007387 */ /* 0x0007e20000100a00 */
[----:B------:R-:W-:-:S02]  /*4e30*/  IMAD R140, R146, 0x98, RZ ;  /* 0x00000098928c7824 */ /* 0x000fc400078e02ff */
[----:B------:R-:W-:Y:S01]  /*4e40*/  IMAD R104, R146, 0x44, RZ ;  /* 0x0000004492687824 */ /* 0x000fe200078e02ff */
[-C--:B--2---:R-:W-:Y:S01]  /*4e50*/  LEA R90, P6, R134, R21.reuse, 0x2 ;  /* 0x00000015865a7211 */ /* 0x084fe200078c10ff */
[----:B------:R2:W-:Y:S01]  /*4e60*/  STL.64 [R1+0x2a8], R92 ;  /* 0x0002a85c01007387 */ /* 0x0005e20000100a00 */
[----:B------:R-:W-:Y:S01]  /*4e70*/  IMAD R118, R146, 0x64, RZ ;  /* 0x0000006492767824 */ /* 0x000fe200078e02ff */
[----:B----4-:R-:W-:Y:S01]  /*4e80*/  LEA R88, P3, R142, R21, 0x2 ;  /* 0x000000158e587211 */ /* 0x010fe200078610ff */
[----:B------:R-:W-:Y:S01]  /*4e90*/  IMAD R144, R146, 0xa0, RZ ;  /* 0x000000a092907824 */ /* 0x000fe200078e02ff */
[----:B------:R-:W-:Y:S01]  /*4ea0*/  LEA.HI.X.SX32 R91, R134, R11, 0x2, P6 ;  /* 0x0000000b865b7211 */ /* 0x000fe200030f16ff */
[----:B------:R-:W-:Y:S01]  /*4eb0*/  IMAD R102, R146, 0x48, RZ ;  /* 0x0000004892667824 */ /* 0x000fe200078e02ff */
[----:B---3--:R-:W-:Y:S01]  /*4ec0*/  LEA R94, P4, R62, R21, 0x2 ;  /* 0x000000153e5e7211 */ /* 0x008fe200078810ff */
[----:B------:R-:W-:Y:S01]  /*4ed0*/  IMAD R116, R146, 0x68, RZ ;  /* 0x0000006892747824 */ /* 0x000fe200078e02ff */
[-C--:B------:R-:W-:Y:S01]  /*4ee0*/  LEA.HI.X.SX32 R89, R142, R11.reuse, 0x2, P3 ;  /* 0x0000000b8e597211 */ /* 0x080fe200018f16ff */
[----:B------:R3:W-:Y:S01]  /*4ef0*/  STL.64 [R1+0x2e8], R90 ;  /* 0x0002e85a01007387 */ /* 0x0007e20000100a00 */
[----:B------:R-:W-:Y:S01]  /*4f00*/  LEA.HI.X.SX32 R95, R62, R11, 0x2, P4 ;  /* 0x0000000b3e5f7211 */ /* 0x000fe200020f16ff */
[----:B------:R-:W-:Y:S01]  /*4f10*/  IMAD R142, R146, 0x9c, RZ ;  /* 0x0000009c928e7824 */ /* 0x000fe200078e02ff */
[----:B--2---:R-:W-:Y:S01]  /*4f20*/  LEA R92, P5, R66, R21, 0x2 ;  /* 0x00000015425c7211 */ /* 0x004fe200078a10ff */
[----:B------:R2:W-:Y:S01]  /*4f30*/  STL.64 [R1+0x328], R88 ;  /* 0x0003285801007387 */ /* 0x0005e20000100a00 */
[----:B------:R-:W-:-:S02]  /*4f40*/  IMAD R242, R146, 0x144, RZ ;  /* 0x0000014492f27824 */ /* 0x000fc400078e02ff */
[----:B------:R-:W-:Y:S01]  /*4f50*/  LEA.HI.X.SX32 R93, R66, R11, 0x2, P5 ;  /* 0x0000000b425d7211 */ /* 0x000fe200028f16ff */
[----:B------:R4:W-:Y:S01]  /*4f60*/  STL.64 [R1+0x170], R94 ;  /* 0x0001705e01007387 */ /* 0x0009e20000100a00 */
[C---:B------:R-:W-:Y:S02]  /*4f70*/  IMAD R108, R146.reuse, 0x50, RZ ;  /* 0x00000050926c7824 */ /* 0x040fe400078e02ff */
[----:B------:R-:W-:Y:S01]  /*4f80*/  IMAD R244, R146, 0x148, RZ ;  /* 0x0000014892f47824 */ /* 0x000fe200078e02ff */
[-C--:B---3--:R-:W-:Y:S01]  /*4f90*/  LEA R90, P6, R84, R21.reuse, 0x2 ;  /* 0x00000015545a7211 */ /* 0x088fe200078c10ff */
[----:B------:R3:W-:Y:S01]  /*4fa0*/  STL.64 [R1+0x1b0], R92 ;  /* 0x0001b05c01007387 */ /* 0x0007e20000100a00 */
[----:B------:R-:W-:Y:S01]  /*4fb0*/  IMAD R246, R146, 0x14c, RZ ;  /* 0x0000014c92f67824 */ /* 0x000fe200078e02ff */
[----:B--2---:R-:W-:Y:S01]  /*4fc0*/  LEA R88, P3, R80, R21, 0x2 ;  /* 0x0000001550587211 */ /* 0x004fe200078610ff */
[----:B------:R-:W-:Y:S01]  /*4fd0*/  IMAD R122, R146, 0x70, RZ ;  /* 0x00000070927a7824 */ /* 0x000fe200078e02ff */
[----:B------:R-:W-:Y:S01]  /*4fe0*/  LEA.HI.X.SX32 R91, R84, R11, 0x2, P6 ;  /* 0x0000000b545b7211 */ /* 0x000fe200030f16ff */
[----:B------:R-:W-:Y:S01]  /*4ff0*/  IMAD.MOV.U32 R126, RZ, RZ, R248 ;  /* 0x000000ffff7e7224 */ /* 0x000fe200078e00f8 */
[----:B----4-:R-:W-:Y:S01]  /*5000*/  LEA R94, P4, R78, R21, 0x2 ;  /* 0x000000154e5e7211 */ /* 0x010fe200078810ff */
[----:B------:R-:W-:Y:S01]  /*5010*/  IMAD R248, R146, 0x150, RZ ;  /* 0x0000015092f87824 */ /* 0x000fe200078e02ff */
[-C--:B------:R-:W-:Y:S01]  /*5020*/  LEA.HI.X.SX32 R89, R80, R11.reuse, 0x2, P3 ;  /* 0x0000000b50597211 */ /* 0x080fe200018f16ff */
[----:B------:R2:W-:Y:S01]  /*5030*/  STL.64 [R1+0x1f0], R90 ;  /* 0x0001f05a01007387 */ /* 0x0005e20000100a00 */
[----:B------:R-:W-:Y:S01]  /*5040*/  LEA.HI.X.SX32 R95, R78, R11, 0x2, P4 ;  /* 0x0000000b4e5f7211 */ /* 0x000fe200020f16ff */
[----:B------:R-:W-:Y:S01]  /*5050*/  IMAD.MOV.U32 R124, RZ, RZ, R250 ;  /* 0x000000ffff7c7224 */ /* 0x000fe200078e00fa */
[----:B---3--:R-:W-:Y:S01]  /*5060*/  LEA R92, P5, R76, R21, 0x2 ;  /* 0x000000154c5c7211 */ /* 0x008fe200078a10ff */
[----:B------:R3:W-:Y:S01]  /*5070*/  STL.64 [R1+0x230], R88 ;  /* 0x0002305801007387 */ /* 0x0007e20000100a00 */
[----:B------:R-:W-:-:S02]  /*5080*/  IMAD R250, R146, 0x154, RZ ;  /* 0x0000015492fa7824 */ /* 0x000fc400078e02ff */
[----:B------:R-:W-:Y:S01]  /*5090*/  LEA.HI.X.SX32 R93, R76, R11, 0x2, P5 ;  /* 0x0000000b4c5d7211 */ /* 0x000fe200028f16ff */
[----:B------:R4:W-:Y:S01]  /*50a0*/  STL.64 [R1+0x270], R94 ;  /* 0x0002705e01007387 */ /* 0x0009e20000100a00 */
[----:B------:R-:W-:Y:S02]  /*50b0*/  IMAD.MOV.U32 R127, RZ, RZ, R249 ;  /* 0x000000ffff7f7224 */ /* 0x000fe400078e00f9 */
[----:B------:R-:W-:Y:S01]  /*50c0*/  IMAD.MOV.U32 R125, RZ, RZ, R251 ;  /* 0x000000ffff7d7224 */ /* 0x000fe200078e00fb */
[-C--:B--2---:R-:W-:Y:S01]  /*50d0*/  LEA R90, P6, R74, R21.reuse, 0x2 ;  /* 0x000000154a5a7211 */ /* 0x084fe200078c10ff */
[----:B------:R2:W-:Y:S01]  /*50e0*/  STL.64 [R1+0x2b0], R92 ;  /* 0x0002b05c01007387 */ /* 0x0005e20000100a00 */
[----:B------:R-:W-:Y:S01]  /*50f0*/  VIADD R155, R155, 0x7f ;  /* 0x0000007f9b9b7836 */ /* 0x000fe20000000000 */
[----:B---3--:R-:W-:Y:S02]  /*5100*/  LEA R88, P3, R70, R21, 0x2 ;  /* 0x0000001546587211 */ /* 0x008fe400078610ff */
[----:B------:R-:W-:-:S02]  /*5110*/  LEA.HI.X.SX32 R91, R74, R11, 0x2, P6 ;  /* 0x0000000b4a5b7211 */ /* 0x000fc400030f16ff */
[----:B----4-:R-:W-:Y:S02]  /*5120*/  LEA R94, P4, R54, R21, 0x2 ;  /* 0x00000015365e7211 */ /* 0x010fe400078810ff */
[-C--:B------:R-:W-:Y:S01]  /*5130*/  LEA.HI.X.SX32 R89, R70, R11.reuse, 0x2, P3 ;  /* 0x0000000b46597211 */ /* 0x080fe200018f16ff */
[----:B------:R3:W-:Y:S01]  /*5140*/  STL.64 [R1+0x2f0], R90 ;  /* 0x0002f05a01007387 */ /* 0x0007e20000100a00 */
[----:B------:R-:W-:Y:S02]  /*5150*/  LEA.HI.X.SX32 R95, R54, R11, 0x2, P4 ;  /* 0x0000000b365f7211 */ /* 0x000fe400020f16ff */
[C---:B--2---:R-:W-:Y:S01]  /*5160*/  LEA R92, P5, R56.reuse, R21, 0x2 ;  /* 0x00000015385c7211 */ /* 0x044fe200078a10ff */
[----:B------:R2:W-:Y:S03]  /*5170*/  STL.64 [R1+0x330], R88 ;  /* 0x0003305801007387 */ /* 0x0005e60000100a00 */
[----:B------:R-:W-:Y:S01]  /*5180*/  LEA.HI.X.SX32 R93, R56, R11, 0x2, P5 ;  /* 0x0000000b385d7211 */ /* 0x000fe200028f16ff */
[----:B------:R4:W-:Y:S01]  /*5190*/  STL.64 [R1+0x178], R94 ;  /* 0x0001785e01007387 */ /* 0x0009e20000100a00 */
[----:B---3--:R-:W-:-:S03]  /*51a0*/  LEA R90, P6, R64, R21, 0x2 ;  /* 0x00000015405a7211 */ /* 0x008fc600078c10ff */
[----:B------:R3:W-:Y:S01]  /*51b0*/  STL.64 [R1+0x1b8], R92 ;  /* 0x0001b85c01007387 */ /* 0x0007e20000100a00 */
[----:B--2---:R-:W-:Y:S02]  /*51c0*/  LEA R88, P3, R60, R21, 0x2 ;  /* 0x000000153c587211 */ /* 0x004fe400078610ff */
[----:B------:R-:W-:Y:S02]  /*51d0*/  LEA.HI.X.SX32 R91, R64, R11, 0x2, P6 ;  /* 0x0000000b405b7211 */ /* 0x000fe400030f16ff */
[----:B----4-:R-:W-:Y:S02]  /*51e0*/  LEA R94, P4, R58, R21, 0x2 ;  /* 0x000000153a5e7211 */ /* 0x010fe400078810ff */
[-C--:B------:R-:W-:Y:S01]  /*51f0*/  LEA.HI.X.SX32 R89, R60, R11.reuse, 0x2, P3 ;  /* 0x0000000b3c597211 */ /* 0x080fe200018f16ff */
[----:B------:R2:W-:Y:S01]  /*5200*/  STL.64 [R1+0x1f8], R90 ;  /* 0x0001f85a01007387 */ /* 0x0005e20000100a00 */
[----:B------:R-:W-:Y:S02]  /*5210*/  LEA.HI.X.SX32 R95, R58, R11, 0x2, P4 ;  /* 0x0000000b3a5f7211 */ /* 0x000fe400020f16ff */
[C---:B---3--:R-:W-:Y:S01]  /*5220*/  LEA R92, P5, R52.reuse, R21, 0x2 ;  /* 0x00000015345c7211 */ /* 0x048fe200078a10ff */
[----:B------:R3:W-:Y:S03]  /*5230*/  STL.64 [R1+0x238], R88 ;  /* 0x0002385801007387 */ /* 0x0007e60000100a00 */
[----:B------:R-:W-:Y:S01]  /*5240*/  LEA.HI.X.SX32 R93, R52, R11, 0x2, P5 ;  /* 0x0000000b345d7211 */ /* 0x000fe200028f16ff */
[----:B------:R4:W-:Y:S01]  /*5250*/  STL.64 [R1+0x278], R94 ;  /* 0x0002785e01007387 */ /* 0x0009e20000100a00 */
[----:B--2---:R-:W-:-:S03]  /*5260*/  LEA R90, P6, R50, R21, 0x2 ;  /* 0x00000015325a7211 */ /* 0x004fc600078c10ff */
[----:B------:R2:W-:Y:S01]  /*5270*/  STL.64 [R1+0x2b8], R92 ;  /* 0x0002b85c01007387 */ /* 0x0005e20000100a00 */
[----:B---3--:R-:W-:Y:S02]  /*5280*/  LEA R88, P3, R48, R21, 0x2 ;  /* 0x0000001530587211 */ /* 0x008fe400078610ff */
[----:B------:R-:W-:Y:S02]  /*5290*/  LEA.HI.X.SX32 R91, R50, R11, 0x2, P6 ;  /* 0x0000000b325b7211 */ /* 0x000fe400030f16ff */
        /* <DEDUP_REMOVED lines=15> */
[----:B------:R-:W-:Y:S01]  /*5390*/  LEA.HI.X.SX32 R95, R38, R11, 0x2, P4 ;  /* 0x0000000b265f7211 */ /* 0x000fe200020f16ff */
[----:B------:R-:W4:Y:S01]  /*53a0*/  LDC R40, c[0x0][0x230] ;  /* 0x00008c00ff287b82 */ /* 0x000f220000000800 */
[C---:B---3--:R-:W-:Y:S01]  /*53b0*/  LEA R92, P5, R36.reuse, R21, 0x2 ;  /* 0x00000015245c7211 */ /* 0x048fe200078a10ff */
[----:B------:R3:W-:Y:S03]  /*53c0*/  STL.64 [R1+0x240], R88 ;  /* 0x0002405801007387 */ /* 0x0007e60000100a00 */
[----:B------:R-:W-:Y:S01]  /*53d0*/  LEA.HI.X.SX32 R93, R36, R11, 0x2, P5 ;  /* 0x0000000b245d7211 */ /* 0x000fe200028f16ff */
[----:B------:R1:W-:Y:S02]  /*53e0*/  STL.64 [R1+0x280], R94 ;  /* 0x0002805e01007387 */ /* 0x0003e40000100a00 */
[----:B------:R-:W4:Y:S01]  /*53f0*/  LDC R38, c[0x0][0x230] ;  /* 0x00008c00ff267b82 */ /* 0x000f220000000800 */
[-C--:B--2---:R-:W-:Y:S01]  /*5400*/  LEA R90, P6, R34, R21.reuse, 0x2 ;  /* 0x00000015225a7211 */ /* 0x084fe200078c10ff */
[----:B------:R2:W-:Y:S01]  /*5410*/  STL.64 [R1+0x2c0], R92 ;  /* 0x0002c05c01007387 */ /* 0x0005e20000100a00 */
[----:B---3--:R-:W-:-:S02]  /*5420*/  LEA R88, P3, R32, R21, 0x2 ;  /* 0x0000001520587211 */ /* 0x008fc400078610ff */
[----:B------:R-:W-:-:S03]  /*5430*/  LEA.HI.X.SX32 R91, R34, R11, 0x2, P6 ;  /* 0x0000000b225b7211 */ /* 0x000fc600030f16ff */
[----:B------:R-:W3:Y:S01]  /*5440*/  LDC R36, c[0x0][0x230] ;  /* 0x00008c00ff247b82 */ /* 0x000ee20000000800 */
[----:B-1----:R-:W-:Y:S02]  /*5450*/  LEA R94, P4, R28, R21, 0x2 ;  /* 0x000000151c5e7211 */ /* 0x002fe400078810ff */
[-C--:B------:R-:W-:Y:S01]  /*5460*/  LEA.HI.X.SX32 R89, R32, R11.reuse, 0x2, P3 ;  /* 0x0000000b20597211 */ /* 0x080fe200018f16ff */
[----:B------:R1:W-:Y:S01]  /*5470*/  STL.64 [R1+0x300], R90 ;  /* 0x0003005a01007387 */ /* 0x0003e20000100a00 */
[----:B------:R-:W-:Y:S02]  /*5480*/  LEA.HI.X.SX32 R95, R28, R11, 0x2, P4 ;  /* 0x0000000b1c5f7211 */ /* 0x000fe400020f16ff */
[-C--:B------:R-:W-:Y:S01]  /*5490*/  LEA R156, P4, R8, R21.reuse, 0x2 ;  /* 0x00000015089c7211 */ /* 0x080fe200078810ff */
[----:B------:R1:W-:Y:S01]  /*54a0*/  STL.64 [R1+0x340], R88 ;  /* 0x0003405801007387 */ /* 0x0003e20000100a00 */
[----:B--2---:R-:W-:Y:S01]  /*54b0*/  LEA R92, P5, R30, R21, 0x2 ;  /* 0x000000151e5c7211 */ /* 0x004fe200078a10ff */
[----:B------:R-:W2:Y:S01]  /*54c0*/  LDC R28, c[0x0][0x230] ;  /* 0x00008c00ff1c7b82 */ /* 0x000ea20000000800 */
[----:B------:R-:W-:Y:S01]  /*54d0*/  LEA.HI.X.SX32 R157, R8, R11, 0x2, P4 ;  /* 0x0000000b089d7211 */ /* 0x000fe200020f16ff */
[----:B------:R-:W-:Y:S01]  /*54e0*/  STL.64 [R1+0x188], R94 ;  /* 0x0001885e01007387 */ /* 0x000fe20000100a00 */
[----:B------:R-:W-:-:S02]  /*54f0*/  LEA R8, P4, R146, R4, 0x3 ;  /* 0x0000000492087211 */ /* 0x000fc400078818ff */
[----:B------:R-:W-:Y:S02]  /*5500*/  LEA.HI.X.SX32 R93, R30, R11, 0x2, P5 ;  /* 0x0000000b1e5d7211 */ /* 0x000fe400028f16ff */
[----:B------:R-:W-:Y:S01]  /*5510*/  LEA.HI.X.SX32 R9, R9, R5, 0x2, P4 ;  /* 0x0000000509097211 */ /* 0x000fe200020f16ff */
[----:B------:R-:W4:Y:S01]  /*5520*/  LDC R30, c[0x0][0x230] ;  /* 0x00008c00ff1e7b82 */ /* 0x000f220000000800 */
[-C--:B-1----:R-:W-:Y:S01]  /*5530*/  LEA R90, P6, R26, R21.reuse, 0x2 ;  /* 0x000000151a5a7211 */ /* 0x082fe200078c10ff */
[----:B------:R-:W-:Y:S01]  /*5540*/  STL.64 [R1+0x1c8], R92 ;  /* 0x0001c85c01007387 */ /* 0x000fe20000100a00 */
[-C--:B------:R-:W-:Y:S02]  /*5550*/  LEA R88, P3, R22, R21.reuse, 0x2 ;  /* 0x0000001516587211 */ /* 0x080fe400078610ff */
[----:B------:R-:W-:Y:S01]  /*5560*/  LEA R222, P5, R10, R21, 0x2 ;  /* 0x000000150ade7211 */ /* 0x000fe200078a10ff */
[----:B------:R-:W-:Y:S01]  /*5570*/  LDGSTS.E [R15+0x8], desc[UR60][R8.64], !P1 ;  /* 0x00008000080f7fae */ /* 0x000fe2000c92187c */
[----:B------:R-:W-:Y:S01]  /*5580*/  LEA.HI.X.SX32 R89, R22, R11, 0x2, P3 ;  /* 0x0000000b16597211 */ /* 0x000fe200018f16ff */
[----:B------:R-:W1:Y:S01]  /*5590*/  LDC R32, c[0x0][0x230] ;  /* 0x00008c00ff207b82 */ /* 0x000e620000000800 */
[----:B------:R-:W-:-:S02]  /*55a0*/  LEA R164, P3, R20, R21, 0x2 ;  /* 0x0000001514a47211 */ /* 0x000fc400078610ff */
[----:B------:R-:W-:Y:S02]  /*55b0*/  ISETP.GE.U32.AND P1, PT, R16, 0x7fffff5e, PT ;  /* 0x7fffff5e1000780c */ /* 0x000fe40003f26070 */
[-C--:B------:R-:W-:Y:S02]  /*55c0*/  LEA.HI.X.SX32 R165, R20, R11.reuse, 0x2, P3 ;  /* 0x0000000b14a57211 */ /* 0x080fe400018f16ff */
[----:B------:R-:W-:Y:S01]  /*55d0*/  ISETP.GE.U32.AND P3, PT, R12, 0x7fffff60, PT ;  /* 0x7fffff600c00780c */ /* 0x000fe20003f66070 */
[----:B------:R-:W3:Y:S01]  /*55e0*/  LDC R16, c[0x0][0x230] ;  /* 0x00008c00ff107b82 */ /* 0x000ee20000000800 */
[----:B------:R-:W-:Y:S02]  /*55f0*/  LEA.HI.X.SX32 R91, R26, R11, 0x2, P6 ;  /* 0x0000000b1a5b7211 */ /* 0x000fe400030f16ff */
[----:B------:R-:W-:Y:S01]  /*5600*/  LEA R166, P6, R18, R21, 0x2 ;  /* 0x0000001512a67211 */ /* 0x000fe200078c10ff */
[----:B------:R-:W-:Y:S01]  /*5610*/  IMAD R21, R146, 0x22, RZ ;  /* 0x0000002292157824 */ /* 0x000fe200078e02ff */
[-C--:B------:R-:W-:Y:S01]  /*5620*/  LEA.HI.X.SX32 R223, R10, R11.reuse, 0x2, P5 ;  /* 0x0000000b0adf7211 */ /* 0x080fe200028f16ff */
[----:B------:R-:W-:Y:S01]  /*5630*/  STL.64 [R1+0x208], R90 ;  /* 0x0002085a01007387 */ /* 0x000fe20000100a00 */
[-C--:B------:R-:W-:Y:S01]  /*5640*/  IADD3 R10, P5, R24, R4.reuse, RZ ;  /* 0x00000004180a7210 */ /* 0x080fe20007fbe0ff */
[----:B------:R-:W2:Y:S01]  /*5650*/  LDC R12, c[0x0][0x230] ;  /* 0x00008c00ff0c7b82 */ /* 0x000ea20000000800 */
[----:B------:R-:W-:Y:S01]  /*5660*/  LEA.HI.X.SX32 R167, R18, R11, 0x2, P6 ;  /* 0x0000000b12a77211 */ /* 0x000fe200030f16ff */
[----:B------:R-:W-:Y:S01]  /*5670*/  STL.64 [R1+0x248], R88 ;  /* 0x0002485801007387 */ /* 0x000fe20000100a00 */
[-C--:B------:R-:W-:Y:S01]  /*5680*/  LEA.HI.X.SX32 R11, R19, R5.reuse, 0x2, P5 ;  /* 0x00000005130b7211 */ /* 0x080fe200028f16ff */
[C---:B------:R-:W-:Y:S01]  /*5690*/  IMAD R19, R146.reuse, 0x21, RZ ;  /* 0x0000002192137824 */ /* 0x040fe200078e02ff */
[CC--:B------:R-:W-:Y:S01]  /*56a0*/  LEA R128, P4, R146.reuse, R4.reuse, 0x7 ;  /* 0x0000000492807211 */ /* 0x0c0fe200078838ff */
[----:B------:R-:W-:Y:S01]  /*56b0*/  STL.64 [R1+0x288], R156 ;  /* 0x0002889c01007387 */ /* 0x000fe20000100a00 */
[-C--:B------:R-:W-:Y:S01]  /*56c0*/  IADD3 R130, P5, R131, R4.reuse, RZ ;  /* 0x0000000483827210 */ /* 0x080fe20007fbe0ff */
[----:B------:R-:W4:Y:S02]  /*56d0*/  LDC R18, c[0x0][0x230] ;  /* 0x00008c00ff127b82 */ /* 0x000f240000000800 */
[----:B------:R-:W-:Y:S01]  /*56e0*/  LDGSTS.E [R15+0xc], desc[UR60][R10.64], !P0 ;  /* 0x0000c0000a0f7fae */ /* 0x000fe2000c12187c */
[----:B------:R-:W-:Y:S01]  /*56f0*/  ISETP.GE.U32.AND P0, PT, R17, 0x7fffff5d, PT ;  /* 0x7fffff5d1100780c */ /* 0x000fe20003f06070 */
[C---:B------:R-:W-:Y:S01]  /*5700*/  IMAD.SHL.U32 R17, R146.reuse, 0x20, RZ ;  /* 0x0000002092117824 */ /* 0x040fe200078e00ff */
[-C--:B------:R-:W-:Y:S01]  /*5710*/  LEA.HI.X.SX32 R131, R19, R5.reuse, 0x2, P5 ;  /* 0x0000000513837211 */ /* 0x080fe200028f16ff */
[----:B------:R-:W-:Y:S01]  /*5720*/  IMAD R19, R146, 0x41, RZ ;  /* 0x0000004192137824 */ /* 0x000fe200078e02ff */
[-C--:B------:R-:W-:Y:S01]  /*5730*/  IADD3 R134, P5, R135, R4.reuse, RZ ;  /* 0x0000000487867210 */ /* 0x080fe20007fbe0ff */
[----:B---3--:R-:W-:Y:S01]  /*5740*/  VIADD R16, R16, 0xffffffbd ;  /* 0xffffffbd10107836 */ /* 0x008fe20000000000 */
[-C--:B------:R-:W-:Y:S01]  /*5750*/  LEA.HI.X.SX32 R129, R17, R5.reuse, 0x2, P4 ;  /* 0x0000000511817211 */ /* 0x080fe200020f16ff */
[----:B------:R-:W-:Y:S01]  /*5760*/  IMAD R17, R146, 0x23, RZ ;  /* 0x0000002392117824 */ /* 0x000fe200078e02ff */
[-C--:B------:R-:W-:Y:S01]  /*5770*/  IADD3 R132, P4, R133, R4.reuse, RZ ;  /* 0x0000000485847210 */ /* 0x080fe20007f9e0ff */
[----:B------:R-:W3:Y:S01]  /*5780*/  LDC R22, c[0x0][0x230] ;  /* 0x00008c00ff167b82 */ /* 0x000ee20000000800 */
[----:B------:R1:W-:Y:S02]  /*5790*/  STL.64 [R1+0x498], R156 ;  /* 0x0004989c01007387 */ /* 0x0003e40000100a00 */
[-C--:B------:R-:W-:Y:S01]  /*57a0*/  LEA.HI.X.SX32 R133, R21, R5.reuse, 0x2, P4 ;  /* 0x0000000515857211 */ /* 0x080fe200020f16ff */
[----:B--2---:R-:W-:Y:S01]  /*57b0*/  VIADD R12, R12, 0xffffffbf ;  /* 0xffffffbf0c0c7836 */ /* 0x004fe20000000000 */
[----:B------:R-:W-:Y:S01]  /*57c0*/  LDGSTS.E [R15+0x4000], desc[UR60][R128.64], !P3 ;  /* 0x04000000800f7fae */ /* 0x000fe2000d92187c */
[-C--:B------:R-:W-:Y:S01]  /*57d0*/  LEA.HI.X.SX32 R135, R17, R5.reuse, 0x2, P5 ;  /* 0x0000000511877211 */ /* 0x080fe200028f16ff */
[C---:B------:R-:W-:Y:S01]  /*57e0*/  IMAD R21, R146.reuse, 0x42, RZ ;  /* 0x0000004292157824 */ /* 0x040fe200078e02ff */
[-C--:B------:R-:W-:Y:S01]  /*57f0*/  LEA R206, P4, R146, R4.reuse, 0x8 ;  /* 0x0000000492ce7211 */ /* 0x080fe200078840ff */
[----:B------:R-:W-:Y:S01]  /*5800*/  LDGSTS.E [R15+0x4004], desc[UR60][R130.64], !P2 ;  /* 0x04004000820f7fae */ /* 0x000fe2000d12187c */
[----:B------:R-:W-:Y:S01]  /*5810*/  ISETP.GE.U32.AND P3, PT, R12, 0x7fffff40, PT ;  /* 0x7fffff400c00780c */ /* 0x000fe20003f66070 */
[----:B------:R-:W2:Y:S01]  /*5820*/  LDC R26, c[0x0][0x230] ;  /* 0x00008c00ff1a7b82 */ /* 0x000ea20000000800 */
[----:B------:R-:W-:Y:S01]  /*5830*/  ISETP.GE.U32.AND P2, PT, R14, 0x7fffff3f, PT ;  /* 0x7fffff3f0e00780c */ /* 0x000fe20003f46070 */
[----:B------:R-:W-:Y:S01]  /*5840*/  LDGSTS.E [R15+0x4008], desc[UR60][R132.64], !P1 ;  /* 0x04008000840f7fae */ /* 0x000fe2000c92187c */
[----:B------:R-:W-:Y:S01]  /*5850*/  ISETP.GE.U32.AND P1, PT, R16, 0x7fffff3e, PT ;  /* 0x7fffff3e1000780c */ /* 0x000fe20003f26070 */
[----:B----4-:R-:W-:Y:S01]  /*5860*/  VIADD R17, R18, 0xffffffbc ;  /* 0xffffffbc12117836 */ /* 0x010fe20000000000 */
[-C--:B------:R-:W-:Y:S01]  /*5870*/  IADD3 R208, P5, R209, R4.reuse, RZ ;  /* 0x00000004d1d07210 */ /* 0x080fe20007fbe0ff */
[----:B------:R-:W-:Y:S01]  /*5880*/  LDGSTS.E [R15+0x400c], desc[UR60][R134.64], !P0 ;  /* 0x0400c000860f7fae */ /* 0x000fe2000c12187c */
[----:B-1----:R-:W-:Y:S01]  /*5890*/  IMAD.MOV.U32 R156, RZ, RZ, R188 ;  /* 0x000000ffff9c7224 */ /* 0x002fe200078e00bc */
[----:B------:R-:W1:Y:S01]  /*58a0*/  LDC R12, c[0x0][0x230] ;  /* 0x00008c00ff0c7b82 */ /* 0x000e620000000800 */
[----:B------:R-:W-:Y:S01]  /*58b0*/  ISETP.GE.U32.AND P0, PT, R17, 0x7fffff3d, PT ;  /* 0x7fffff3d1100780c */ /* 0x000fe20003f06070 */
[C---:B------:R-:W-:Y:S01]  /*58c0*/  IMAD.SHL.U32 R17, R146.reuse, 0x40, RZ ;  /* 0x0000004092117824 */ /* 0x040fe200078e00ff */
[-C--:B------:R-:W-:Y:S01]  /*58d0*/  LEA.HI.X.SX32 R209, R19, R5.reuse, 0x2, P5 ;  /* 0x0000000513d17211 */ /* 0x080fe200028f16ff */
[C---:B------:R-:W-:Y:S01]  /*58e0*/  IMAD R19, R146.reuse, 0x180, RZ ;  /* 0x0000018092137824 */ /* 0x040fe200078e02ff */
[-C--:B------:R-:W-:Y:S01]  /*58f0*/  IADD3 R212, P5, R213, R4.reuse, RZ ;  /* 0x00000004d5d47210 */ /* 0x080fe20007fbe0ff */
[----:B------:R-:W-:Y:S01]  /*5900*/  STL.64 [R1+0x2c8], R222 ;  /* 0x0002c8de01007387 */ /* 0x000fe20000100a00 */
[-C--:B------:R-:W-:Y:S01]  /*5910*/  LEA.HI.X.SX32 R207, R17, R5.reuse, 0x2, P4 ;  /* 0x0000000511cf7211 */ /* 0x080fe200020f16ff */
[----:B------:R-:W4:Y:S01]  /*5920*/  LDC R14, c[0x0][0x230] ;  /* 0x00008c00ff0e7b82 */ /* 0x000f220000000800 */
[-C--:B------:R-:W-:Y:S01]  /*5930*/  IADD3 R210, P4, R211, R4.reuse, RZ ;  /* 0x00000004d3d27210 */ /* 0x080fe20007f9e0ff */
[----:B------:R-:W-:Y:S01]  /*5940*/  IMAD R17, R146, 0x43, RZ ;  /* 0x0000004392117824 */ /* 0x000fe200078e02ff */
[----:B------:R4:W-:Y:S01]  /*5950*/  STL.64 [R1+0x4a0], R222 ;  /* 0x0004a0de01007387 */ /* 0x0009e20000100a00 */
[----:B---3--:R-:W-:Y:S01]  /*5960*/  VIADD R22, R22, 0xffffffd8 ;  /* 0xffffffd816167836 */ /* 0x008fe20000000000 */
[-C--:B------:R-:W-:Y:S01]  /*5970*/  LEA.HI.X.SX32 R211, R21, R5.reuse, 0x2, P4 ;  /* 0x0000000515d37211 */ /* 0x080fe200020f16ff */
[----:B------:R-:W-:Y:S01]  /*5980*/  IMAD R21, R146, 0x184, RZ ;  /* 0x0000018492157824 */ /* 0x000fe200078e02ff */
[----:B------:R-:W-:Y:S01]  /*5990*/  LDGSTS.E [R15+0x8000], desc[UR60][R206.64], !P3 ;  /* 0x08000000ce0f7fae */ /* 0x000fe2000d92187c */
[----:B------:R-:W3:Y:S01]  /*59a0*/  LDC R16, c[0x0][0x230] ;  /* 0x00008c00ff107b82 */ /* 0x000ee20000000800 */
[-C--:B------:R-:W-:Y:S01]  /*59b0*/  LEA.HI.X.SX32 R213, R17, R5.reuse, 0x2, P5 ;  /* 0x0000000511d57211 */ /* 0x080fe200028f16ff */
[----:B--2---:R-:W-:Y:S01]  /*59c0*/  VIADD R26, R26, 0xffffffbb ;  /* 0xffffffbb1a1a7836 */ /* 0x004fe20000000000 */
[----:B------:R-:W-:Y:S01]  /*59d0*/  LDGSTS.E [R15+0x8004], desc[UR60][R208.64], !P2 ;  /* 0x08004000d00f7fae */ /* 0x000fe2000d12187c */
[-C--:B------:R-:W-:Y:S01]  /*59e0*/  IADD3 R92, P5, R21, R4.reuse, RZ ;  /* 0x00000004155c7210 */ /* 0x080fe20007fbe0ff */
[----:B------:R-:W-:Y:S01]  /*59f0*/  IMAD R21, R146, 0x63, RZ ;  /* 0x0000006392157824 */ /* 0x000fe200078e02ff */
[-C--:B------:R-:W-:Y:S01]  /*5a00*/  IADD3 R94, P4, R19, R4.reuse, RZ ;  /* 0x00000004135e7210 */ /* 0x080fe20007f9e0ff */
[----:B------:R-:W-:Y:S01]  /*5a10*/  LDGSTS.E [R15+0x8008], desc[UR60][R210.64], !P1 ;  /* 0x08008000d20f7fae */ /* 0x000fe2000c92187c */
[----:B------:R-:W2:Y:S01]  /*5a20*/  LDC R18, c[0x0][0x230] ;  /* 0x00008c00ff127b82 */ /* 0x000ea20000000800 */
[----:B-1----:R-:W-:Y:S01]  /*5a30*/  VIADD R12, R12, 0xffffff9f ;  /* 0xffffff9f0c0c7836 */ /* 0x002fe20000000000 */
[-C--:B------:R-:W-:Y:S01]  /*5a40*/  LEA.HI.X.SX32 R95, R114, R5.reuse, 0x2, P4 ;  /* 0x00000005725f7211 */ /* 0x080fe200020f16ff */
[----:B------:R-:W-:Y:S01]  /*5a50*/  LDGSTS.E [R15+0x800c], desc[UR60][R212.64], !P0 ;  /* 0x0800c000d40f7fae */ /* 0x000fe2000c12187c */
[C---:B------:R-:W-:Y:S01]  /*5a60*/  IMAD R19, R146.reuse, 0x62, RZ ;  /* 0x0000006292137824 */ /* 0x040fe200078e02ff */
[-C--:B------:R-:W-:Y:S01]  /*5a70*/  IADD3 R90, P4, R23, R4.reuse, RZ ;  /* 0x00000004175a7210 */ /* 0x080fe20007f9e0ff */
[----:B------:R-:W-:Y:S01]  /*5a80*/  IMAD R188, R146, 0xdc, RZ ;  /* 0x000000dc92bc7824 */ /* 0x000fe200078e02ff */
[----:B------:R-:W-:Y:S01]  /*5a90*/  ISETP.GE.U32.AND P3, PT, R12, 0x7fffff20, PT ;  /* 0x7fffff200c00780c */ /* 0x000fe20003f66070 */
[----:B----4-:R-:W-:Y:S01]  /*5aa0*/  VIADD R14, R14, 0xffffff9e ;  /* 0xffffff9e0e0e7836 */ /* 0x010fe20000000000 */
[----:B------:R-:W1:Y:S01]  /*5ab0*/  LDC R12, c[0x0][0x230] ;  /* 0x00008c00ff0c7b82 */ /* 0x000e620000000800 */
[-C--:B------:R-:W-:Y:S01]  /*5ac0*/  LEA.HI.X.SX32 R91, R19, R5.reuse, 0x2, P4 ;  /* 0x00000005135b7211 */ /* 0x080fe200020f16ff */
[----:B------:R-:W-:Y:S01]  /*5ad0*/  STL.64 [R1+0x308], R166 ;  /* 0x000308a601007387 */ /* 0x000fe20000100a00 */
[----:B------:R-:W-:Y:S01]  /*5ae0*/  IMAD R19, R146, 0x7, RZ ;  /* 0x0000000792137824 */ /* 0x000fe200078e02ff */
[----:B------:R-:W-:Y:S01]  /*5af0*/  ISETP.GE.U32.AND P2, PT, R14, 0x7fffff1f, PT ;  /* 0x7fffff1f0e00780c */ /* 0x000fe20003f46070 */
[----:B------:R-:W-:Y:S01]  /*5b00*/  IMAD.MOV.U32 R222, RZ, RZ, R186 ;  /* 0x000000ffffde7224 */ /* 0x000fe200078e00ba */
[----:B------:R4:W-:Y:S01]  /*5b10*/  STL.64 [R1+0x4a8], R166 ;  /* 0x0004a8a601007387 */ /* 0x0009e20000100a00 */
[----:B---3--:R-:W-:Y:S01]  /*5b20*/  VIADD R16, R16, 0xffffff9d ;  /* 0xffffff9d10107836 */ /* 0x008fe20000000000 */
[----:B------:R-:W3:Y:S01]  /*5b30*/  LDC R14, c[0x0][0x230] ;  /* 0x00008c00ff0e7b82 */ /* 0x000ee20000000800 */
[----:B------:R-:W-:Y:S01]  /*5b40*/  IMAD R186, R146, 0xd8, RZ ;  /* 0x000000d892ba7824 */ /* 0x000fe200078e02ff */
[----:B------:R4:W-:Y:S01]  /*5b50*/  STL.64 [R1+0x4b0], R6 ;  /* 0x0004b00601007387 */ /* 0x0009e20000100a00 */
[----:B------:R-:W-:Y:S01]  /*5b60*/  IMAD.MOV.U32 R157, RZ, RZ, R189 ;  /* 0x000000ffff9d7224 */ /* 0x000fe200078e00bd */
[----:B------:R-:W-:Y:S01]  /*5b70*/  ISETP.GE.U32.AND P1, PT, R16, 0x7fffff1e, PT ;  /* 0x7fffff1e1000780c */ /* 0x000fe20003f26070 */
[----:B------:R-:W-:Y:S01]  /*5b80*/  IMAD.MOV.U32 R223, RZ, RZ, R187 ;  /* 0x000000ffffdf7224 */ /* 0x000fe200078e00bb */
[----:B------:R-:W-:Y:S01]  /*5b90*/  LDGSTS.E [R15+0xc000], desc[UR60][R94.64], !P3 ;  /* 0x0c0000005e0f7fae */ /* 0x000fe2000d92187c */
[----:B--2---:R-:W-:Y:S01]  /*5ba0*/  VIADD R17, R18, 0xffffff9c ;  /* 0xffffff9c12117836 */ /* 0x004fe20000000000 */
[----:B------:R-:W2:Y:S02]  /*5bb0*/  LDC R16, c[0x0][0x230] ;  /* 0x00008c00ff107b82 */ /* 0x000ea40000000800 */
[----:B------:R-:W-:Y:S01]  /*5bc0*/  STL.64 [R1+0x4b8], R8 ;  /* 0x0004b80801007387 */ /* 0x000fe20000100a00 */
[----:B----4-:R-:W-:Y:S01]  /*5bd0*/  IMAD.MOV.U32 R166, RZ, RZ, R184 ;  /* 0x000000ffffa67224 */ /* 0x010fe200078e00b8 */
[----:B------:R-:W-:Y:S01]  /*5be0*/  ISETP.GE.U32.AND P0, PT, R17, 0x7fffff1d, PT ;  /* 0x7fffff1d1100780c */ /* 0x000fe20003f06070 */
[----:B------:R-:W-:Y:S01]  /*5bf0*/  IMAD R17, R146, 0x61, RZ ;  /* 0x0000006192117824 */ /* 0x000fe200078e02ff */
[----:B------:R-:W-:Y:S01]  /*5c00*/  LOP3.LUT R6, R3, 0x10, RZ, 0x3c, !PT ;  /* 0x0000001003067812 */ /* 0x000fe200078e3cff */
[----:B------:R-:W-:Y:S01]  /*5c10*/  STL.64 [R1+0x350], R164 ;  /* 0x000350a401007387 */ /* 0x000fe20000100a00 */
[----:B------:R-:W4:Y:S01]  /*5c20*/  LDC R18, c[0x0][0x230] ;  /* 0x00008c00ff127b82 */ /* 0x000f220000000800 */
[----:B-1----:R-:W-:Y:S01]  /*5c30*/  VIADD R12, R12, 0xfffffffb ;  /* 0xfffffffb0c0c7836 */ /* 0x002fe20000000000 */
[-C--:B------:R-:W-:Y:S01]  /*5c40*/  LEA.HI.X.SX32 R93, R17, R5.reuse, 0x2, P5 ;  /* 0x00000005115d7211 */ /* 0x080fe200028f16ff */
[----:B------:R-:W-:Y:S01]  /*5c50*/  VIADD R20, R6, UR55 ;  /* 0x0000003706147c36 */ /* 0x000fe20008000000 */
[-C--:B------:R-:W-:Y:S01]  /*5c60*/  IADD3 R88, P5, R25, R4.reuse, RZ ;  /* 0x0000000419587210 */ /* 0x080fe20007fbe0ff */
[----:B------:R1:W-:Y:S01]  /*5c70*/  STL.64 [R1+0x4c0], R164 ;  /* 0x0004c0a401007387 */ /* 0x0003e20000100a00 */
[----:B------:R-:W-:Y:S01]  /*5c80*/  ISETP.GE.U32.AND P3, PT, R12, 0x7fffff7c, PT ;  /* 0x7fffff7c0c00780c */ /* 0x000fe20003f66070 */
[----:B------:R-:W-:Y:S01]  /*5c90*/  IMAD R184, R146, 0xd4, RZ ;  /* 0x000000d492b87824 */ /* 0x000fe200078e02ff */
[----:B------:R-:W-:Y:S01]  /*5ca0*/  LEA.HI.X.SX32 R89, R21, R5, 0x2, P5 ;  /* 0x0000000515597211 */ /* 0x000fe200028f16ff */
[----:B------:R-:W4:Y:S01]  /*5cb0*/  LDC R25, c[0x0][0x230] ;  /* 0x00008c00ff197b82 */ /* 0x000f220000000800 */
[----:B---3--:R-:W-:Y:S01]  /*5cc0*/  VIADD R14, R14, 0xfffffffa ;  /* 0xfffffffa0e0e7836 */ /* 0x008fe20000000000 */
[----:B------:R-:W-:Y:S01]  /*5cd0*/  LDGSTS.E [R15+0xc004], desc[UR60][R92.64], !P2 ;  /* 0x0c0040005c0f7fae */ /* 0x000fe2000d12187c */
[----:B------:R-:W-:Y:S01]  /*5ce0*/  LEA R12, P4, R146, R4, 0x4 ;  /* 0x00000004920c7211 */ /* 0x000fe200078820ff */
[----:B------:R-:W-:-:S02]  /*5cf0*/  IMAD.MOV.U32 R167, RZ, RZ, R185 ;  /* 0x000000ffffa77224 */ /* 0x000fc400078e00b9 */
[----:B------:R-:W-:Y:S01]  /*5d00*/  LDGSTS.E [R15+0xc008], desc[UR60][R90.64], !P1 ;  /* 0x0c0080005a0f7fae */ /* 0x000fe2000c92187c */
[----:B--2---:R-:W-:Y:S01]  /*5d10*/  VIADD R16, R16, 0xfffffff9 ;  /* 0xfffffff910107836 */ /* 0x004fe20000000000 */
[----:B------:R-:W2:Y:S01]  /*5d20*/  LDC R21, c[0x0][0x230] ;  /* 0x00008c00ff157b82 */ /* 0x000ea20000000800 */
[----:B------:R-:W-:Y:S01]  /*5d30*/  ISETP.GE.U32.AND P2, PT, R14, 0x7fffff7b, PT ;  /* 0x7fffff7b0e00780c */ /* 0x000fe20003f46070 */
[----:B------:R3:W-:Y:S01]  /*5d40*/  LDGSTS.E [R15+0xc00c], desc[UR60][R88.64], !P0 ;  /* 0x0c00c000580f7fae */ /* 0x0007e2000c12187c */
[-C--:B------:R-:W-:Y:S01]  /*5d50*/  IADD3 R14, P5, R31, R4.reuse, RZ ;  /* 0x000000041f0e7210 */ /* 0x080fe20007fbe0ff */
[----:B-1----:R-:W-:Y:S01]  /*5d60*/  IMAD.MOV.U32 R164, RZ, RZ, R194 ;  /* 0x000000ffffa47224 */ /* 0x002fe200078e00c2 */
[----:B------:R-:W-:Y:S01]  /*5d70*/  ISETP.GE.U32.AND P1, PT, R16, 0x7fffff7a, PT ;  /* 0x7fffff7a1000780c */ /* 0x000fe20003f26070 */
[----:B------:R-:W-:Y:S01]  /*5d80*/  STL.64 [R1+0x4c8], R10 ;  /* 0x0004c80a01007387 */ /* 0x000fe20000100a00 */
[----:B----4-:R-:W-:Y:S01]  /*5d90*/  VIADD R17, R18, 0xfffffff8 ;  /* 0xfffffff812117836 */ /* 0x010fe20000000000 */
[----:B------:R-:W1:Y:S01]  /*5da0*/  LDC R23, c[0x0][0x230] ;  /* 0x00008c00ff177b82 */ /* 0x000e620000000800 */
[-C--:B------:R-:W-:Y:S01]  /*5db0*/  LEA.HI.X.SX32 R13, R13, R5.reuse, 0x2, P4 ;  /* 0x000000050d0d7211 */ /* 0x080fe200020f16ff */
[----:B------:R-:W-:Y:S01]  /*5dc0*/  STL.64 [R1+0x4d0], R128 ;  /* 0x0004d08001007387 */ /* 0x000fe20000100a00 */
[-C--:B------:R-:W-:Y:S01]  /*5dd0*/  IADD3 R16, P4, R35, R4.reuse, RZ ;  /* 0x0000000423107210 */ /* 0x080fe20007f9e0ff */
[C---:B------:R-:W-:Y:S01]  /*5de0*/  IMAD R194, R146.reuse, 0xe8, RZ ;  /* 0x000000e892c27824 */ /* 0x040fe200078e02ff */
[----:B------:R-:W-:Y:S01]  /*5df0*/  ISETP.GE.U32.AND P0, PT, R17, 0x7fffff79, PT ;  /* 0x7fffff791100780c */ /* 0x000fe20003f06070 */
[C---:B---3--:R-:W-:Y:S01]  /*5e00*/  IMAD R15, R146.reuse, 0x5, RZ ;  /* 0x00000005920f7824 */ /* 0x048fe200078e02ff */
[----:B------:R-:W-:Y:S01]  /*5e10*/  LDGSTS.E [R20], desc[UR60][R12.64], !P3 ;  /* 0x000000000c147fae */ /* 0x000fe2000d92187c */
[----:B------:R-:W-:Y:S01]  /*5e20*/  IMAD R17, R146, 0x6, RZ ;  /* 0x0000000692117824 */ /* 0x000fe200078e02ff */
[----:B------:R-:W3:Y:S01]  /*5e30*/  LDC R34, c[0x0][0x230] ;  /* 0x00008c00ff227b82 */ /* 0x000ee20000000800 */
[----:B------:R-:W-:Y:S01]  /*5e40*/  VIADD R25, R25, 0xffffffdb ;  /* 0xffffffdb19197836 */ /* 0x000fe20000000000 */
[-C--:B------:R-:W-:Y:S01]  /*5e50*/  LEA.HI.X.SX32 R15, R15, R5.reuse, 0x2, P5 ;  /* 0x000000050f0f7211 */ /* 0x080fe200028f16ff */
[----:B------:R-:W-:Y:S01]  /*5e60*/  STL.64 [R1+0x4d8], R130 ;  /* 0x0004d88201007387 */ /* 0x000fe20000100a00 */
[-C--:B------:R-:W-:Y:S01]  /*5e70*/  IADD3 R18, P5, R37, R4.reuse, RZ ;  /* 0x0000000425127210 */ /* 0x080fe20007fbe0ff */
[----:B------:R-:W-:Y:S01]  /*5e80*/  IMAD.MOV.U32 R165, RZ, RZ, R195 ;  /* 0x000000ffffa57224 */ /* 0x000fe200078e00c3 */
[-C--:B------:R-:W-:Y:S01]  /*5e90*/  LEA.HI.X.SX32 R17, R17, R5.reuse, 0x2, P4 ;  /* 0x0000000511117211 */ /* 0x080fe200020f16ff */
[----:B------:R-:W-:Y:S01]  /*5ea0*/  LDGSTS.E [R20+0x4], desc[UR60][R14.64], !P2 ;  /* 0x000040000e147fae */ /* 0x000fe2000d12187c */
[-C--:B------:R-:W-:Y:S01]  /*5eb0*/  LEA.HI.X.SX32 R19, R19, R5.reuse, 0x2, P5 ;  /* 0x0000000513137211 */ /* 0x080fe200028f16ff */
[----:B--2---:R-:W-:Y:S01]  /*5ec0*/  VIADD R21, R21, 0xffffffd9 ;  /* 0xffffffd915157836 */ /* 0x004fe20000000000 */
[-C--:B------:R-:W-:Y:S01]  /*5ed0*/  IADD3 R136, P4, R136, R4.reuse, RZ ;  /* 0x0000000488887210 */ /* 0x080fe20007f9e0ff */
[----:B------:R-:W-:Y:S01]  /*5ee0*/  LDGSTS.E [R20+0x8], desc[UR60][R16.64], !P1 ;  /* 0x0000800010147fae */ /* 0x000fe2000c92187c */
[----:B------:R-:W-:Y:S01]  /*5ef0*/  ISETP.GE.U32.AND P3, PT, R25, 0x7fffff5c, PT ;  /* 0x7fffff5c1900780c */ /* 0x000fe20003f66070 */
[----:B------:R-:W-:Y:S01]  /*5f00*/  IMAD R25, R146, 0x25, RZ ;  /* 0x0000002592197824 */ /* 0x000fe200078e02ff */
[----:B------:R-:W-:Y:S01]  /*5f10*/  ISETP.GE.U32.AND P1, PT, R21, 0x7fffff5a, PT ;  /* 0x7fffff5a1500780c */ /* 0x000fe20003f26070 */
[----:B------:R-:W-:Y:S01]  /*5f20*/  LDGSTS.E [R20+0xc], desc[UR60][R18.64], !P0 ;  /* 0x0000c00012147fae */ /* 0x000fe2000c12187c */
[----:B------:R-:W-:Y:S01]  /*5f30*/  ISETP.GE.U32.AND P0, PT, R22, 0x7fffff59, PT ;  /* 0x7fffff591600780c */ /* 0x000fe20003f06070 */
[----:B------:R-:W-:Y:S01]  /*5f40*/  IMAD R22, R146, 0x24, RZ ;  /* 0x0000002492167824 */ /* 0x000fe200078e02ff */
[----:B------:R-:W-:Y:S01]  /*5f50*/  IADD3 R138, P5, R138, R4, RZ ;  /* 0x000000048a8a7210 */ /* 0x000fe20007fbe0ff */
[----:B-1----:R-:W-:Y:S01]  /*5f60*/  VIADD R23, R23, 0xffffffda ;  /* 0xffffffda17177836 */ /* 0x002fe20000000000 */
[----:B------:R-:W-:Y:S01]  /*5f70*/  STL.64 [R1+0x4e0], R132 ;  /* 0x0004e08401007387 */ /* 0x000fe20000100a00 */
[----:B------:R-:W-:Y:S01]  /*5f80*/  IMAD R21, R146, 0x26, RZ ;  /* 0x0000002692157824 */ /* 0x000fe200078e02ff */
[----:B------:R-:W-:-:S02]  /*5f90*/  LEA.HI.X.SX32 R137, R22, R5, 0x2, P4 ;  /* 0x0000000516897211 */ /* 0x000fc400020f16ff */
[-C--:B------:R-:W-:Y:S01]  /*5fa0*/  IADD3 R140, P4, R140, R4.reuse, RZ ;  /* 0x000000048c8c7210 */ /* 0x080fe20007f9e0ff */
[----:B------:R-:W-:Y:S01]  /*5fb0*/  STL.64 [R1+0x4e8], R134 ;  /* 0x0004e88601007387 */ /* 0x000fe20000100a00 */
[----:B------:R-:W-:Y:S01]  /*5fc0*/  ISETP.GE.U32.AND P2, PT, R23, 0x7fffff5b, PT ;  /* 0x7fffff5b1700780c */ /* 0x000fe20003f46070 */
[----:B------:R-:W-:Y:S01]  /*5fd0*/  IMAD R23, R146, 0x27, RZ ;  /* 0x0000002792177824 */ /* 0x000fe200078e02ff */
[-C--:B------:R-:W-:Y:S01]  /*5fe0*/  LEA.HI.X.SX32 R139, R25, R5.reuse, 0x2, P5 ;  /* 0x00000005198b7211 */ /* 0x080fe200028f16ff */
[----:B------:R-:W-:Y:S01]  /*5ff0*/  LDGSTS.E [R20+0x4000], desc[UR60][R136.64], !P3 ;  /* 0x0400000088147fae */ /* 0x000fe2000d92187c */
[-C--:B------:R-:W-:Y:S01]  /*6000*/  LEA.HI.X.SX32 R141, R21, R5.reuse, 0x2, P4 ;  /* 0x00000005158d7211 */ /* 0x080fe200020f16ff */
[----:B------:R-:W-:Y:S01]  /*6010*/  VIADD R21, R29, 0xffffffb8 ;  /* 0xffffffb81d157836 */ /* 0x000fe20000000000 */
[-C--:B------:R-:W-:Y:S01]  /*6020*/  IADD3 R142, P5, R142, R4.reuse, RZ ;  /* 0x000000048e8e7210 */ /* 0x080fe20007fbe0ff */
[----:B------:R-:W1:Y:S01]  /*6030*/  LDC R29, c[0x0][0x230] ;  /* 0x00008c00ff1d7b82 */ /* 0x000e620000000800 */
[----:B------:R-:W-:Y:S01]  /*6040*/  VIADD R25, R27, 0xffffffba ;  /* 0xffffffba1b197836 */ /* 0x000fe20000000000 */
[----:B------:R-:W-:Y:S01]  /*6050*/  ISETP.GE.U32.AND P3, PT, R26, 0x7fffff3c, PT ;  /* 0x7fffff3c1a00780c */ /* 0x000fe20003f66070 */
[----:B------:R-:W-:Y:S01]  /*6060*/  STL.64 [R1+0x4f0], R206 ;  /* 0x0004f0ce01007387 */ /* 0x000fe20000100a00 */
[-C--:B------:R-:W-:Y:S01]  /*6070*/  LEA.HI.X.SX32 R143, R23, R5.reuse, 0x2, P5 ;  /* 0x00000005178f7211 */ /* 0x080fe200028f16ff */
[----:B------:R-:W-:Y:S01]  /*6080*/  VIADD R23, R28, 0xffffffb9 ;  /* 0xffffffb91c177836 */ /* 0x000fe20000000000 */
[-C--:B------:R-:W-:Y:S01]  /*6090*/  IADD3 R214, P4, R214, R4.reuse, RZ ;  /* 0x00000004d6d67210 */ /* 0x080fe20007f9e0ff */
[----:B------:R-:W-:Y:S01]  /*60a0*/  LDGSTS.E [R20+0x4004], desc[UR60][R138.64], !P2 ;  /* 0x040040008a147fae */ /* 0x000fe2000d12187c */
[----:B------:R-:W2:Y:S01]  /*60b0*/  LDC R28, c[0x0][0x230] ;  /* 0x00008c00ff1c7b82 */ /* 0x000ea20000000800 */
[----:B------:R-:W-:Y:S01]  /*60c0*/  ISETP.GE.U32.AND P2, PT, R25, 0x7fffff3b, PT ;  /* 0x7fffff3b1900780c */ /* 0x000fe20003f46070 */
[C---:B------:R-:W-:Y:S01]  /*60d0*/  IMAD R25, R146.reuse, 0x45, RZ ;  /* 0x0000004592197824 */ /* 0x040fe200078e02ff */
[----:B------:R-:W-:Y:S01]  /*60e0*/  LDGSTS.E [R20+0x4008], desc[UR60][R140.64], !P1 ;  /* 0x040080008c147fae */ /* 0x000fe2000c92187c */
[----:B------:R-:W-:Y:S01]  /*60f0*/  ISETP.GE.U32.AND P1, PT, R23, 0x7fffff3a, PT ;  /* 0x7fffff3a1700780c */ /* 0x000fe20003f26070 */
[----:B------:R-:W-:Y:S01]  /*6100*/  IMAD R23, R146, 0x47, RZ ;  /* 0x0000004792177824 */ /* 0x000fe200078e02ff */
[-C--:B------:R-:W-:Y:S01]  /*6110*/  IADD3 R216, P5, R216, R4.reuse, RZ ;  /* 0x00000004d8d87210 */ /* 0x080fe20007fbe0ff */
[----:B------:R-:W-:Y:S01]  /*6120*/  LDGSTS.E [R20+0x400c], desc[UR60][R142.64], !P0 ;  /* 0x0400c0008e147fae */ /* 0x000fe2000c12187c */
[----:B------:R-:W4:Y:S01]  /*6130*/  LDC R26, c[0x0][0x230] ;  /* 0x00008c00ff1a7b82 */ /* 0x000f220000000800 */
[----:B------:R-:W-:Y:S01]  /*6140*/  ISETP.GE.U32.AND P0, PT, R21, 0x7fffff39, PT ;  /* 0x7fffff391500780c */ /* 0x000fe20003f06070 */
[----:B------:R-:W-:Y:S01]  /*6150*/  IMAD R21, R146, 0x46, RZ ;  /* 0x0000004692157824 */ /* 0x000fe200078e02ff */
[----:B------:R-:W-:Y:S01]  /*6160*/  LEA.HI.X.SX32 R215, R104, R5, 0x2, P4 ;  /* 0x0000000568d77211 */ /* 0x000fe200020f16ff */
[----:B------:R3:W-:Y:S01]  /*6170*/  STL.64 [R1+0x4f8], R208 ;  /* 0x0004f8d001007387 */ /* 0x0007e20000100a00 */
[----:B------:R-:W-:-:S02]  /*6180*/  IADD3 R218, P4, R218, R4, RZ ;  /* 0x00000004dada7210 */ /* 0x000fc40007f9e0ff */
[-C--:B------:R-:W-:Y:S01]  /*6190*/  LEA.HI.X.SX32 R217, R25, R5.reuse, 0x2, P5 ;  /* 0x0000000519d97211 */ /* 0x080fe200028f16ff */
[----:B------:R-:W4:Y:S01]  /*61a0*/  LDC R27, c[0x0][0x230] ;  /* 0x00008c00ff1b7b82 */ /* 0x000f220000000800 */
[----:B------:R-:W-:Y:S01]  /*61b0*/  IADD3 R220, P5, R220, R4, RZ ;  /* 0x00000004dcdc7210 */ /* 0x000fe20007fbe0ff */
[----:B------:R-:W-:Y:S01]  /*61c0*/  LDGSTS.E [R20+0x8000], desc[UR60][R214.64], !P3 ;  /* 0x08000000d6147fae */ /* 0x000fe2000d92187c */
[-C--:B------:R-:W-:Y:S01]  /*61d0*/  LEA.HI.X.SX32 R219, R21, R5.reuse, 0x2, P4 ;  /* 0x0000000515db7211 */ /* 0x080fe200020f16ff */
[----:B-1----:R-:W-:Y:S01]  /*61e0*/  VIADD R21, R29, 0xffffff98 ;  /* 0xffffff981d157836 */ /* 0x002fe20000000000 */
[----:B------:R-:W-:Y:S01]  /*61f0*/  LEA.HI.X.SX32 R221, R23, R5, 0x2, P5 ;  /* 0x0000000517dd7211 */ /* 0x000fe200028f16ff */
[----:B------:R-:W-:Y:S01]  /*6200*/  LDGSTS.E [R20+0x8004], desc[UR60][R216.64], !P2 ;  /* 0x08004000d8147fae */ /* 0x000fe2000d12187c */
[----:B--2---:R-:W-:Y:S01]  /*6210*/  VIADD R23, R28, 0xffffff99 ;  /* 0xffffff991c177836 */ /* 0x004fe20000000000 */
[----:B------:R-:W1:Y:S02]  /*6220*/  LDC R29, c[0x0][0x230] ;  /* 0x00008c00ff1d7b82 */ /* 0x000e640000000800 */
[----:B------:R-:W-:Y:S01]  /*6230*/  LDGSTS.E [R20+0x8008], desc[UR60][R218.64], !P1 ;  /* 0x08008000da147fae */ /* 0x000fe2000c92187c */
[----:B---3--:R-:W-:Y:S01]  /*6240*/  IMAD.MOV.U32 R208, RZ, RZ, R164 ;  /* 0x000000ffffd07224 */ /* 0x008fe200078e00a4 */
[----:B------:R-:W-:-:S02]  /*6250*/  ISETP.GE.U32.AND P1, PT, R23, 0x7fffff1a, PT ;  /* 0x7fffff1a1700780c */ /* 0x000fc40003f26070 */
[----:B------:R-:W-:Y:S01]  /*6260*/  LDGSTS.E [R20+0x800c], desc[UR60][R220.64], !P0 ;  /* 0x0800c000dc147fae */ /* 0x000fe2000c12187c */
[----:B------:R-:W-:Y:S01]  /*6270*/  ISETP.GE.U32.AND P0, PT, R21, 0x7fffff19, PT ;  /* 0x7fffff191500780c */ /* 0x000fe20003f06070 */
[----:B----4-:R-:W-:Y:S01]  /*6280*/  VIADD R26, R26, 0xffffff9b ;  /* 0xffffff9b1a1a7836 */ /* 0x010fe20000000000 */
[----:B------:R-:W2:Y:S01]  /*6290*/  LDC R28, c[0x0][0x230] ;  /* 0x00008c00ff1c7b82 */ /* 0x000ea20000000800 */
[----:B------:R-:W-:Y:S01]  /*62a0*/  STL.64 [R1+0x500], R210 ;  /* 0x000500d201007387 */ /* 0x000fe20000100a00 */
[----:B------:R-:W-:Y:S02]  /*62b0*/  IMAD R21, R146, 0x190, RZ ;  /* 0x0000019092157824 */ /* 0x000fe400078e02ff */
[----:B------:R-:W-:Y:S01]  /*62c0*/  ISETP.GE.U32.AND P3, PT, R26, 0x7fffff1c, PT ;  /* 0x7fffff1c1a00780c */ /* 0x000fe20003f66070 */
[----:B------:R-:W-:Y:S01]  /*62d0*/  STL.64 [R1+0x508], R212 ;  /* 0x000508d401007387 */ /* 0x000fe20000100a00 */
[C---:B------:R-:W-:Y:S02]  /*62e0*/  IMAD R23, R146.reuse, 0x198, RZ ;  /* 0x0000019892177824 */ /* 0x040fe400078e02ff */
[----:B------:R-:W-:Y:S01]  /*62f0*/  VIADD R25, R27, 0xffffff9a ;  /* 0xffffff9a1b197836 */ /* 0x000fe20000000000 */
[----:B------:R-:W-:Y:S01]  /*6300*/  STL.64 [R1+0x50], R94 ;  /* 0x0000505e01007387 */ /* 0x000fe20000100a00 */
[----:B------:R-:W-:-:S02]  /*6310*/  IMAD R27, R146, 0x194, RZ ;  /* 0x00000194921b7824 */ /* 0x000fc400078e02ff */
[C---:B------:R-:W-:Y:S01]  /*6320*/  IMAD R26, R146.reuse, 0x19c, RZ ;  /* 0x0000019c921a7824 */ /* 0x040fe200078e02ff */
[----:B------:R-:W-:Y:S01]  /*6330*/  STL.64 [R1+0x58], R92 ;  /* 0x0000585c01007387 */ /* 0x000fe20000100a00 */
[----:B------:R-:W-:Y:S01]  /*6340*/  ISETP.GE.U32.AND P2, PT, R25, 0x7fffff1b, PT ;  /* 0x7fffff1b1900780c */ /* 0x000fe20003f46070 */
[C---:B------:R-:W-:Y:S01]  /*6350*/  IMAD R25, R146.reuse, 0x65, RZ ;  /* 0x0000006592197824 */ /* 0x040fe200078e02ff */
[----:B------:R-:W-:Y:S01]  /*6360*/  IADD3 R10, P5, R27, R4, RZ ;  /* 0x000000041b0a7210 */ /* 0x000fe20007fbe0ff */
[----:B------:R-:W-:Y:S01]  /*6370*/  STL.64 [R1+0x60], R90 ;  /* 0x0000605a01007387 */ /* 0x000fe20000100a00 */
[----:B------:R-:W-:Y:S02]  /*6380*/  IMAD R27, R146, 0xa, RZ ;  /* 0x0000000a921b7824 */ /* 0x000fe400078e02ff */
[----:B------:R-:W-:Y:S01]  /*6390*/  LEA.HI.X.SX32 R11, R25, R5, 0x2, P5 ;  /* 0x00000005190b7211 */ /* 0x000fe200028f16ff */
[----:B------:R3:W-:Y:S01]  /*63a0*/  STL.64 [R1+0x68], R88 ;  /* 0x0000685801007387 */ /* 0x0007e20000100a00 */
[----:B------:R-:W-:-:S02]  /*63b0*/  IMAD.MOV.U32 R164, RZ, RZ, R200 ;  /* 0x000000ffffa47224 */ /* 0x000fc400078e00c8 */
[----:B--2---:R-:W-:Y:S01]  /*63c0*/  VIADD R25, R28, 0xfffffff7 ;  /* 0xfffffff71c197836 */ /* 0x004fe20000000000 */
[----:B------:R2:W-:Y:S01]  /*63d0*/  STL [R1+0x48c], R6 ;  /* 0x00048c0601007387 */ /* 0x0005e20000100800 */
[C---:B------:R-:W-:Y:S02]  /*63e0*/  IMAD R28, R146.reuse, 0x28, RZ ;  /* 0x00000028921c7824 */ /* 0x040fe400078e02ff */
[C---:B------:R-:W-:Y:S01]  /*63f0*/  IMAD R200, R146.reuse, 0xf4, RZ ;  /* 0x000000f492c87824 */ /* 0x040fe200078e02ff */
[----:B------:R-:W-:Y:S01]  /*6400*/  STL.64 [R1+0x510], R12 ;  /* 0x0005100c01007387 */ /* 0x000fe20000100a00 */
[----:B------:R-:W-:Y:S02]  /*6410*/  IMAD.MOV.U32 R209, RZ, RZ, R165 ;  /* 0x000000ffffd17224 */ /* 0x000fe400078e00a5 */
[----:B------:R-:W-:Y:S01]  /*6420*/  IMAD.MOV.U32 R165, RZ, RZ, R201 ;  /* 0x000000ffffa57224 */ /* 0x000fe200078e00c9 */
[-C--:B---3--:R-:W-:Y:S01]  /*6430*/  IADD3 R88, P4, R21, R4.reuse, RZ ;  /* 0x0000000415587210 */ /* 0x088fe20007f9e0ff */
[----:B------:R-:W-:Y:S01]  /*6440*/  IMAD R21, R146, 0x66, RZ ;  /* 0x0000006692157824 */ /* 0x000fe200078e02ff */
[-C--:B--2---:R-:W-:Y:S01]  /*6450*/  IADD3 R6, P5, R26, R4.reuse, RZ ;  /* 0x000000041a067210 */ /* 0x084fe20007fbe0ff */
[----:B------:R-:W-:Y:S01]  /*6460*/  STL.64 [R1+0x518], R14 ;  /* 0x0005180e01007387 */ /* 0x000fe20000100a00 */
[-C--:B------:R-:W-:Y:S01]  /*6470*/  LEA.HI.X.SX32 R89, R118, R5.reuse, 0x2, P4 ;  /* 0x0000000576597211 */ /* 0x080fe200020f16ff */
[C---:B------:R-:W-:Y:S01]  /*6480*/  IMAD R26, R146.reuse, 0x2c, RZ ;  /* 0x0000002c921a7824 */ /* 0x040fe200078e02ff */
[-C--:B------:R-:W-:Y:S01]  /*6490*/  IADD3 R8, P4, R23, R4.reuse, RZ ;  /* 0x0000000417087210 */ /* 0x080fe20007f9e0ff */
[----:B------:R-:W-:Y:S01]  /*64a0*/  IMAD R23, R146, 0x67, RZ ;  /* 0x0000006792177824 */ /* 0x000fe200078e02ff */
[----:B------:R-:W-:Y:S02]  /*64b0*/  STL.64 [R1+0x520], R16 ;  /* 0x0005201001007387 */ /* 0x000fe40000100a00 */
[-C--:B------:R-:W-:Y:S01]  /*64c0*/  LEA.HI.X.SX32 R9, R21, R5.reuse, 0x2, P4 ;  /* 0x0000000515097211 */ /* 0x080fe200020f16ff */
[----:B------:R-:W-:Y:S01]  /*64d0*/  VIADD R21, R30, 0xfffffff5 ;  /* 0xfffffff51e157836 */ /* 0x000fe20000000000 */
[----:B------:R-:W-:Y:S01]  /*64e0*/  LEA.HI.X.SX32 R7, R23, R5, 0x2, P5 ;  /* 0x0000000517077211 */ /* 0x000fe200028f16ff */
[----:B------:R-:W-:Y:S01]  /*64f0*/  LDGSTS.E [R20+0xc000], desc[UR60][R88.64], !P3 ;  /* 0x0c00000058147fae */ /* 0x000fe2000d92187c */
[----:B------:R-:W2:Y:S01]  /*6500*/  LDC R30, c[0x0][0x230] ;  /* 0x00008c00ff1e7b82 */ /* 0x000ea20000000800 */
[----:B-1----:R-:W-:Y:S01]  /*6510*/  VIADD R23, R29, 0xfffffff6 ;  /* 0xfffffff61d177836 */ /* 0x002fe20000000000 */
[----:B------:R-:W-:Y:S01]  /*6520*/  ISETP.GE.U32.AND P3, PT, R25, 0x7fffff78, PT ;  /* 0x7fffff781900780c */ /* 0x000fe20003f66070 */
[----:B------:R-:W-:Y:S01]  /*6530*/  LDGSTS.E [R20+0xc004], desc[UR60][R10.64], !P2 ;  /* 0x0c0040000a147fae */ /* 0x000fe2000d12187c */
[----:B------:R-:W-:Y:S01]  /*6540*/  IADD3 R22, P5, R22, R4, RZ ;  /* 0x0000000416167210 */ /* 0x000fe20007fbe0ff */
[C---:B------:R-:W-:Y:S01]  /*6550*/  IMAD R29, R146.reuse, 0xb, RZ ;  /* 0x0000000b921d7824 */ /* 0x040fe200078e02ff */
[----:B------:R-:W-:Y:S01]  /*6560*/  ISETP.GE.U32.AND P2, PT, R23, 0x7fffff77, PT ;  /* 0x7fffff771700780c */ /* 0x000fe20003f46070 */
[----:B------:R-:W-:Y:S01]  /*6570*/  LDGSTS.E [R20+0xc008], desc[UR60][R8.64], !P1 ;  /* 0x0c00800008147fae */ /* 0x000fe2000c92187c */
[----:B------:R-:W-:Y:S01]  /*6580*/  ISETP.GE.U32.AND P1, PT, R21, 0x7fffff76, PT ;  /* 0x7fffff761500780c */ /* 0x000fe20003f26070 */
[----:B------:R-:W-:-:S02]  /*6590*/  IMAD.SHL.U32 R21, R146, 0x8, RZ ;  /* 0x0000000892157824 */ /* 0x000fc400078e00ff */
[----:B------:R1:W-:Y:S01]  /*65a0*/  LDGSTS.E [R20+0xc00c], desc[UR60][R6.64], !P0 ;  /* 0x0c00c00006147fae */ /* 0x0003e2000c12187c */
[----:B------:R-:W-:-:S03]  /*65b0*/  IMAD R23, R146, 0x9, RZ ;  /* 0x0000000992177824 */ /* 0x000fc600078e02ff */
[----:B------:R-:W-:Y:S02]  /*65c0*/  STL.64 [R1+0x528], R18 ;  /* 0x0005281201007387 */ /* 0x000fe40000100a00 */
[-C--:B------:R-:W-:Y:S02]  /*65d0*/  LEA.HI.X.SX32 R23, R23, R5.reuse, 0x2, P5 ;  /* 0x0000000517177211 */ /* 0x080fe400028f16ff */
[----:B------:R-:W-:Y:S01]  /*65e0*/  STL.64 [R1+0x530], R136 ;  /* 0x0005308801007387 */ /* 0x000fe20000100a00 */
[-C--:B------:R-:W-:Y:S01]  /*65f0*/  IADD3 R90, P5, R26, R4.reuse, RZ ;  /* 0x000000041a5a7210 */ /* 0x080fe20007fbe0ff */
[----:B-1----:R-:W-:Y:S02]  /*6600*/  VIADD R20, R32, 0xfffffff4 ;  /* 0xfffffff420147836 */ /* 0x002fe40000000000 */
[----:B------:R-:W-:Y:S01]  /*6610*/  STL.64 [R1+0x538], R138 ;  /* 0x0005388a01007387 */ /* 0x000fe20000100a00 */
[----:B------:R-:W1:Y:S01]  /*6620*/  LDC R32, c[0x0][0x230] ;  /* 0x00008c00ff207b82 */ /* 0x000e620000000800 */
[----:B--2---:R-:W-:Y:S01]  /*6630*/  VIADD R30, R30, 0xffffffd6 ;  /* 0xffffffd61e1e7836 */ /* 0x004fe20000000000 */
[----:B------:R-:W-:Y:S01]  /*6640*/  LEA.HI.X.SX32 R91, R29, R5, 0x2, P5 ;  /* 0x000000051d5b7211 */ /* 0x000fe200028f16ff */
[----:B------:R-:W-:Y:S01]  /*6650*/  STL.64 [R1+0x540], R140 ;  /* 0x0005408c01007387 */ /* 0x000fe20000100a00 */
[----:B------:R-:W-:Y:S01]  /*6660*/  ISETP.GE.U32.AND P0, PT, R20, 0x7fffff75, PT ;  /* 0x7fffff751400780c */ /* 0x000fe20003f06070 */
[----:B------:R-:W-:Y:S01]  /*6670*/  VIADD R29, R33, 0xffffffd5 ;  /* 0xffffffd5211d7836 */ /* 0x000fe20000000000 */
[-C--:B------:R-:W-:Y:S01]  /*6680*/  LEA R20, P4, R146, R4.reuse, 0x5 ;  /* 0x0000000492147211 */ /* 0x080fe200078828ff */
[----:B------:R-:W-:Y:S01]  /*6690*/  STL.64 [R1+0x548], R142 ;  /* 0x0005488e01007387 */ /* 0x000fe20000100a00 */
[----:B------:R-:W2:Y:S01]  /*66a0*/  LDC R33, c[0x0][0x230] ;  /* 0x00008c00ff217b82 */ /* 0x000ea20000000800 */
[----:B------:R-:W-:-:S02]  /*66b0*/  IADD3 R160, P5, R160, R4, RZ ;  /* 0x00000004a0a07210 */ /* 0x000fc40007fbe0ff */
[----:B------:R-:W-:Y:S01]  /*66c0*/  STL.64 [R1+0x550], R214 ;  /* 0x000550d601007387 */ /* 0x000fe20000100a00 */
[----:B------:R-:W-:-:S03]  /*66d0*/  LEA.HI.X.SX32 R21, R21, R5, 0x2, P4 ;  /* 0x0000000515157211 */ /* 0x000fc600020f16ff */
[----:B------:R-:W-:Y:S04]  /*66e0*/  STL.64 [R1+0x558], R216 ;  /* 0x000558d801007387 */ /* 0x000fe80000100a00 */
[----:B------:R3:W-:Y:S04]  /*66f0*/  STL.64 [R1+0x70], R88 ;  /* 0x0000705801007387 */ /* 0x0007e80000100a00 */
[----:B------:R-:W-:Y:S01]  /*6700*/  STL.64 [R1+0x78], R10 ;  /* 0x0000780a01007387 */ /* 0x000fe20000100a00 */
[----:B-1----:R-:W-:-:S03]  /*6710*/  VIADD R32, R32, 0xffffffd7 ;  /* 0xffffffd720207836 */ /* 0x002fc60000000000 */
[----:B------:R-:W-:Y:S04]  /*6720*/  STL.64 [R1+0x80], R8 ;  /* 0x0000800801007387 */ /* 0x000fe80000100a00 */
[----:B------:R1:W-:Y:S01]  /*6730*/  STL.64 [R1+0x88], R6 ;  /* 0x0000880601007387 */ /* 0x0003e20000100a00 */
[----:B---3--:R-:W-:-:S04]  /*6740*/  IADD3 R88, P4, R28, R4, RZ ;  /* 0x000000041c587210 */ /* 0x008fc80007f9e0ff */
[-C--:B------:R-:W-:Y:S01]  /*6750*/  LEA.HI.X.SX32 R89, R27, R5.reuse, 0x2, P4 ;  /* 0x000000051b597211 */ /* 0x080fe200020f16ff */
[----:B------:R-:W-:Y:S01]  /*6760*/  VIADD R27, R34, 0xffffffd4 ;  /* 0xffffffd4221b7836 */ /* 0x000fe20000000000 */
[-C--:B------:R-:W-:Y:S01]  /*6770*/  IADD3 R144, P4, R144, R4.reuse, RZ ;  /* 0x0000000490907210 */ /* 0x080fe20007f9e0ff */
[----:B------:R-:W3:Y:S03]  /*6780*/  LDC R34, c[0x0][0x230] ;  /* 0x00008c00ff227b82 */ /* 0x000ee60000000800 */
[----:B------:R-:W-:Y:S01]  /*6790*/  LEA.HI.X.SX32 R145, R28, R5, 0x2, P4 ;  /* 0x000000051c917211 */ /* 0x000fe200020f16ff */
[----:B------:R-:W-:Y:S01]  /*67a0*/  IMAD R28, R146, 0x2b, RZ ;  /* 0x0000002b921c7824 */ /* 0x000fe200078e02ff */
[----:B-1----:R-:W-:Y:S02]  /*67b0*/  LOP3.LUT R6, R3, 0x20, RZ, 0x3c, !PT ;  /* 0x0000002003067812 */ /* 0x002fe400078e3cff */
[----:B------:R-:W-:-:S03]  /*67c0*/  IADD3 R162, P4, R162, R4, RZ ;  /* 0x00000004a2a27210 */ /* 0x000fc60007f9e0ff */
[----:B------:R-:W-:Y:S01]  /*67d0*/  VIADD R25, R6, UR55 ;  /* 0x0000003706197c36 */ /* 0x000fe20008000000 */
[----:B------:R1:W-:Y:S04]  /*67e0*/  STL [R1+0x488], R6 ;  /* 0x0004880601007387 */ /* 0x0003e80000100800 */
[----:B------:R-:W-:Y:S01]  /*67f0*/  LDGSTS.E [R25], desc[UR60][R20.64], !P3 ;  /* 0x0000000014197fae */ /* 0x000fe2000d92187c */
[----:B------:R-:W-:Y:S02]  /*6800*/  ISETP.GE.U32.AND P3, PT, R32, 0x7fffff58, PT ;  /* 0x7fffff582000780c */ /* 0x000fe40003f66070 */
[----:B------:R-:W4:Y:S01]  /*6810*/  LDC R32, c[0x0][0x230] ;  /* 0x00008c00ff207b82 */ /* 0x000f220000000800 */
[----:B------:R-:W-:Y:S01]  /*6820*/  LDGSTS.E [R25+0x4], desc[UR60][R22.64], !P2 ;  /* 0x0000400016197fae */ /* 0x000fe2000d12187c */
[----:B------:R-:W-:-:S03]  /*6830*/  ISETP.GE.U32.AND P2, PT, R30, 0x7fffff57, PT ;  /* 0x7fffff571e00780c */ /* 0x000fc60003f46070 */
[----:B------:R-:W-:Y:S01]  /*6840*/  LDGSTS.E [R25+0x8], desc[UR60][R88.64], !P1 ;  /* 0x0000800058197fae */ /* 0x000fe2000c92187c */
[----:B------:R-:W-:Y:S01]  /*6850*/  ISETP.GE.U32.AND P1, PT, R29, 0x7fffff56, PT ;  /* 0x7fffff561d00780c */ /* 0x000fe20003f26070 */
[C---:B------:R-:W-:Y:S01]  /*6860*/  IMAD R29, R146.reuse, 0x29, RZ ;  /* 0x00000029921d7824 */ /* 0x040fe200078e02ff */
[----:B------:R-:W1:Y:S01]  /*6870*/  LDC R30, c[0x0][0x230] ;  /* 0x00008c00ff1e7b82 */ /* 0x000e620000000800 */
[----:B------:R-:W-:Y:S01]  /*6880*/  LDGSTS.E [R25+0xc], desc[UR60][R90.64], !P0 ;  /* 0x0000c0005a197fae */ /* 0x000fe2000c12187c */
[----:B------:R-:W-:Y:S01]  /*6890*/  ISETP.GE.U32.AND P0, PT, R27, 0x7fffff55, PT ;  /* 0x7fffff551b00780c */ /* 0x000fe20003f06070 */
[----:B------:R-:W-:Y:S01]  /*68a0*/  IMAD R27, R146, 0x2a, RZ ;  /* 0x0000002a921b7824 */ /* 0x000fe200078e02ff */
[-C--:B------:R-:W-:Y:S01]  /*68b0*/  LEA.HI.X.SX32 R161, R29, R5.reuse, 0x2, P5 ;  /* 0x000000051da17211 */ /* 0x080fe200028f16ff */
[----:B------:R-:W-:Y:S01]  /*68c0*/  LDGSTS.E [R25+0x4000], desc[UR60][R144.64], !P3 ;  /* 0x0400000090197fae */ /* 0x000fe2000d92187c */
[-C--:B------:R-:W-:Y:S02]  /*68d0*/  IADD3 R158, P5, R158, R4.reuse, RZ ;  /* 0x000000049e9e7210 */ /* 0x080fe40007fbe0ff */
[-C--:B------:R-:W-:Y:S01]  /*68e0*/  LEA.HI.X.SX32 R163, R27, R5.reuse, 0x2, P4 ;  /* 0x000000051ba37211 */ /* 0x080fe200020f16ff */
[----:B---3--:R-:W-:Y:S01]  /*68f0*/  VIADD R27, R34, 0xffffffb4 ;  /* 0xffffffb4221b7836 */ /* 0x008fe20000000000 */
[----:B------:R-:W-:Y:S01]  /*6900*/  LEA.HI.X.SX32 R159, R28, R5, 0x2, P5 ;  /* 0x000000051c9f7211 */ /* 0x000fe200028f16ff */
[----:B--2---:R-:W-:Y:S01]  /*6910*/  VIADD R28, R33, 0xffffffb5 ;  /* 0xffffffb5211c7836 */ /* 0x004fe20000000000 */
[----:B------:R-:W2:Y:S01]  /*6920*/  LDC R34, c[0x0][0x230] ;  /* 0x00008c00ff227b82 */ /* 0x000ea20000000800 */
[----:B------:R-:W-:Y:S01]  /*6930*/  LDGSTS.E [R25+0x4004], desc[UR60][R160.64], !P2 ;  /* 0x04004000a0197fae */ /* 0x000fe2000d12187c */
[----:B------:R-:W-:Y:S01]  /*6940*/  IADD3 R224, P4, R224, R4, RZ ;  /* 0x00000004e0e07210 */ /* 0x000fe20007f9e0ff */
[----:B----4-:R-:W-:-:S02]  /*6950*/  VIADD R29, R32, 0xffffffb6 ;  /* 0xffffffb6201d7836 */ /* 0x010fc40000000000 */
[----:B------:R-:W-:Y:S01]  /*6960*/  LDGSTS.E [R25+0x4008], desc[UR60][R162.64], !P1 ;  /* 0x04008000a2197fae */ /* 0x000fe2000c92187c */
[----:B------:R-:W-:Y:S02]  /*6970*/  IADD3 R226, P5, R226, R4, RZ ;  /* 0x00000004e2e27210 */ /* 0x000fe40007fbe0ff */
[----:B------:R-:W3:Y:S01]  /*6980*/  LDC R33, c[0x0][0x230] ;  /* 0x00008c00ff217b82 */ /* 0x000ee20000000800 */
[----:B------:R-:W-:Y:S01]  /*6990*/  ISETP.GE.U32.AND P2, PT, R29, 0x7fffff37, PT ;  /* 0x7fffff371d00780c */ /* 0x000fe20003f46070 */
[----:B------:R-:W-:Y:S01]  /*69a0*/  IMAD R29, R146, 0x49, RZ ;  /* 0x00000049921d7824 */ /* 0x000fe200078e02ff */
[----:B------:R-:W-:Y:S01]  /*69b0*/  LDGSTS.E [R25+0x400c], desc[UR60][R158.64], !P0 ;  /* 0x0400c0009e197fae */ /* 0x000fe2000c12187c */
[----:B-1----:R-:W-:Y:S01]  /*69c0*/  VIADD R30, R30, 0xffffffb7 ;  /* 0xffffffb71e1e7836 */ /* 0x002fe20000000000 */
[----:B------:R-:W-:Y:S01]  /*69d0*/  ISETP.GE.U32.AND P1, PT, R28, 0x7fffff36, PT ;  /* 0x7fffff361c00780c */ /* 0x000fe20003f26070 */
[----:B------:R-:W-:Y:S01]  /*69e0*/  IMAD R28, R146, 0x4b, RZ ;  /* 0x0000004b921c7824 */ /* 0x000fe200078e02ff */
[----:B------:R-:W-:Y:S01]  /*69f0*/  ISETP.GE.U32.AND P0, PT, R27, 0x7fffff35, PT ;  /* 0x7fffff351b00780c */ /* 0x000fe20003f06070 */
[----:B------:R-:W1:Y:S01]  /*6a00*/  LDC R32, c[0x0][0x230] ;  /* 0x00008c00ff207b82 */ /* 0x000e620000000800 */
[----:B------:R-:W-:Y:S01]  /*6a10*/  ISETP.GE.U32.AND P3, PT, R30, 0x7fffff38, PT ;  /* 0x7fffff381e00780c */ /* 0x000fe20003f66070 */
[----:B------:R-:W-:Y:S01]  /*6a20*/  IMAD R27, R146, 0x4a, RZ ;  /* 0x0000004a921b7824 */ /* 0x000fe200078e02ff */
[----:B------:R-:W-:-:S02]  /*6a30*/  LEA.HI.X.SX32 R225, R102, R5, 0x2, P4 ;  /* 0x0000000566e17211 */ /* 0x000fc400020f16ff */
[-C--:B------:R-:W-:Y:S02]  /*6a40*/  IADD3 R228, P4, R228, R4.reuse, RZ ;  /* 0x00000004e4e47210 */ /* 0x080fe40007f9e0ff */
[-C--:B------:R-:W-:Y:S01]  /*6a50*/  LEA.HI.X.SX32 R227, R29, R5.reuse, 0x2, P5 ;  /* 0x000000051de37211 */ /* 0x080fe200028f16ff */
[----:B------:R-:W4:Y:S01]  /*6a60*/  LDC R30, c[0x0][0x230] ;  /* 0x00008c00ff1e7b82 */ /* 0x000f220000000800 */
[----:B------:R-:W-:Y:S02]  /*6a70*/  IADD3 R230, P5, R230, R4, RZ ;  /* 0x00000004e6e67210 */ /* 0x000fe40007fbe0ff */
[-C--:B------:R-:W-:Y:S01]  /*6a80*/  LEA.HI.X.SX32 R229, R27, R5.reuse, 0x2, P4 ;  /* 0x000000051be57211 */ /* 0x080fe200020f16ff */
[----:B--2---:R-:W-:Y:S01]  /*6a90*/  VIADD R27, R34, 0xffffff94 ;  /* 0xffffff94221b7836 */ /* 0x004fe20000000000 */
[----:B------:R-:W-:Y:S01]  /*6aa0*/  LEA.HI.X.SX32 R231, R28, R5, 0x2, P5 ;  /* 0x000000051ce77211 */ /* 0x000fe200028f16ff */
[----:B------:R-:W-:Y:S01]  /*6ab0*/  LDGSTS.E [R25+0x8000], desc[UR60][R224.64], !P3 ;  /* 0x08000000e0197fae */ /* 0x000fe2000d92187c */
[----:B---3--:R-:W-:Y:S01]  /*6ac0*/  VIADD R28, R33, 0xffffff95 ;  /* 0xffffff95211c7836 */ /* 0x008fe20000000000 */
[----:B------:R-:W2:Y:S02]  /*6ad0*/  LDC R34, c[0x0][0x230] ;  /* 0x00008c00ff227b82 */ /* 0x000ea40000000800 */
[----:B------:R-:W-:Y:S04]  /*6ae0*/  LDGSTS.E [R25+0x8004], desc[UR60][R226.64], !P2 ;  /* 0x08004000e2197fae */ /* 0x000fe8000d12187c */
[----:B------:R-:W-:Y:S01]  /*6af0*/  LDGSTS.E [R25+0x8008], desc[UR60][R228.64], !P1 ;  /* 0x08008000e4197fae */ /* 0x000fe2000c92187c */
[----:B------:R-:W-:Y:S01]  /*6b00*/  ISETP.GE.U32.AND P1, PT, R28, 0x7fffff16, PT ;  /* 0x7fffff161c00780c */ /* 0x000fe20003f26070 */
[----:B-1----:R-:W-:Y:S01]  /*6b10*/  VIADD R29, R32, 0xffffff96 ;  /* 0xffffff96201d7836 */ /* 0x002fe20000000000 */
[----:B------:R-:W1:Y:S01]  /*6b20*/  LDC R33, c[0x0][0x230] ;  /* 0x00008c00ff217b82 */ /* 0x000e620000000800 */
[----:B------:R-:W-:Y:S01]  /*6b30*/  LDGSTS.E [R25+0x800c], desc[UR60][R230.64], !P0 ;  /* 0x0800c000e6197fae */ /* 0x000fe2000c12187c */
[----:B------:R-:W-:Y:S01]  /*6b40*/  ISETP.GE.U32.AND P0, PT, R27, 0x7fffff15, PT ;  /* 0x7fffff151b00780c */ /* 0x000fe20003f06070 */
[C---:B------:R-:W-:Y:S01]  /*6b50*/  IMAD R27, R146.reuse, 0x1a0, RZ ;  /* 0x000001a0921b7824 */ /* 0x040fe200078e02ff */
[----:B------:R-:W-:Y:S01]  /*6b60*/  ISETP.GE.U32.AND P2, PT, R29, 0x7fffff17, PT ;  /* 0x7fffff171d00780c */ /* 0x000fe20003f46070 */
[----:B------:R-:W-:-:S02]  /*6b70*/  IMAD R32, R146, 0x1a4, RZ ;  /* 0x000001a492207824 */ /* 0x000fc400078e02ff */
[----:B----4-:R-:W-:Y:S01]  /*6b80*/  VIADD R30, R30, 0xffffff97 ;  /* 0xffffff971e1e7836 */ /* 0x010fe20000000000 */
[-C--:B------:R-:W-:Y:S01]  /*6b90*/  IADD3 R12, P4, R27, R4.reuse, RZ ;  /* 0x000000041b0c7210 */ /* 0x080fe20007f9e0ff */
[----:B------:R-:W-:Y:S01]  /*6ba0*/  IMAD R28, R146, 0x1a8, RZ ;  /* 0x000001a8921c7824 */ /* 0x000fe200078e02ff */
[-C--:B------:R-:W-:Y:S01]  /*6bb0*/  IADD3 R10, P5, R32, R4.reuse, RZ ;  /* 0x00000004200a7210 */ /* 0x080fe20007fbe0ff */
[----:B------:R-:W-:Y:S01]  /*6bc0*/  IMAD R29, R146, 0x69, RZ ;  /* 0x00000069921d7824 */ /* 0x000fe200078e02ff */
[----:B------:R-:W-:Y:S01]  /*6bd0*/  ISETP.GE.U32.AND P3, PT, R30, 0x7fffff18, PT ;  /* 0x7fffff181e00780c */ /* 0x000fe20003f66070 */
[----:B------:R-:W-:Y:S01]  /*6be0*/  IMAD R30, R146, 0x1ac, RZ ;  /* 0x000001ac921e7824 */ /* 0x000fe200078e02ff */
[-C--:B------:R-:W-:Y:S01]  /*6bf0*/  LEA.HI.X.SX32 R13, R116, R5.reuse, 0x2, P4 ;  /* 0x00000005740d7211 */ /* 0x080fe200020f16ff */
[----:B------:R-:W-:Y:S01]  /*6c00*/  IMAD R27, R146, 0x6a, RZ ;  /* 0x0000006a921b7824 */ /* 0x000fe200078e02ff */
[-C--:B------:R-:W-:Y:S01]  /*6c10*/  IADD3 R8, P4, R28, R4.reuse, RZ ;  /* 0x000000041c087210 */ /* 0x080fe20007f9e0ff */
[----:B------:R-:W-:Y:S01]  /*6c20*/  IMAD R28, R146, 0x6b, RZ ;  /* 0x0000006b921c7824 */ /* 0x000fe200078e02ff */
[-C--:B------:R-:W-:Y:S01]  /*6c30*/  LEA.HI.X.SX32 R11, R29, R5.reuse, 0x2, P5 ;  /* 0x000000051d0b7211 */ /* 0x080fe200028f16ff */
[----:B------:R-:W-:Y:S01]  /*6c40*/  STL.64 [R1+0x90], R12 ;  /* 0x0000900c01007387 */ /* 0x000fe20000100a00 */
[-C--:B------:R-:W-:Y:S01]  /*6c50*/  IADD3 R6, P5, R30, R4.reuse, RZ ;  /* 0x000000041e067210 */ /* 0x080fe20007fbe0ff */
[C---:B------:R-:W-:Y:S01]  /*6c60*/  IMAD R30, R146.reuse, 0x30, RZ ;  /* 0x00000030921e7824 */ /* 0x040fe200078e02ff */
[-C--:B------:R-:W-:Y:S01]  /*6c70*/  LEA.HI.X.SX32 R9, R27, R5.reuse, 0x2, P4 ;  /* 0x000000051b097211 */ /* 0x080fe200020f16ff */
[----:B------:R-:W-:Y:S01]  /*6c80*/  IMAD R32, R146, 0x34, RZ ;  /* 0x0000003492207824 */ /* 0x000fe200078e02ff */
[-C--:B------:R-:W-:Y:S01]  /*6c90*/  LEA.HI.X.SX32 R7, R28, R5.reuse, 0x2, P5 ;  /* 0x000000051c077211 */ /* 0x080fe200028f16ff */
[----:B--2---:R-:W-:Y:S01]  /*6ca0*/  VIADD R28, R34, 0xfffffff2 ;  /* 0xfffffff2221c7836 */ /* 0x004fe20000000000 */
[----:B------:R-:W-:Y:S01]  /*6cb0*/  LDGSTS.E [R25+0xc000], desc[UR60][R12.64], !P3 ;  /* 0x0c0000000c197fae */ /* 0x000fe2000d92187c */
[----:B-1----:R-:W-:Y:S01]  /*6cc0*/  VIADD R29, R33, 0xfffffff3 ;  /* 0xfffffff3211d7836 */ /* 0x002fe20000000000 */
[----:B------:R-:W1:Y:S01]  /*6cd0*/  LDC R34, c[0x0][0x230] ;  /* 0x00008c00ff227b82 */ /* 0x000e620000000800 */
[-C--:B------:R-:W-:Y:S01]  /*6ce0*/  IADD3 R94, P4, R30, R4.reuse, RZ ;  /* 0x000000041e5e7210 */ /* 0x080fe20007f9e0ff */
[----:B------:R-:W-:Y:S01]  /*6cf0*/  LDGSTS.E [R25+0xc004], desc[UR60][R10.64], !P2 ;  /* 0x0c0040000a197fae */ /* 0x000fe2000d12187c */
[----:B------:R-:W-:Y:S01]  /*6d00*/  ISETP.GE.U32.AND P2, PT, R28, 0x7fffff73, PT ;  /* 0x7fffff731c00780c */ /* 0x000fe20003f46070 */
[----:B------:R-:W-:Y:S01]  /*6d10*/  VIADD R27, R36, 0xfffffff1 ;  /* 0xfffffff1241b7836 */ /* 0x000fe20000000000 */
[----:B------:R-:W-:Y:S01]  /*6d20*/  ISETP.GE.U32.AND P3, PT, R29, 0x7fffff74, PT ;  /* 0x7fffff741d00780c */ /* 0x000fe20003f66070 */
[----:B------:R-:W-:Y:S01]  /*6d30*/  LDGSTS.E [R25+0xc008], desc[UR60][R8.64], !P1 ;  /* 0x0c00800008197fae */ /* 0x000fe2000c92187c */
[----:B------:R-:W-:Y:S01]  /*6d40*/  IMAD R28, R146, 0xd, RZ ;  /* 0x0000000d921c7824 */ /* 0x000fe200078e02ff */
[----:B------:R-:W2:Y:S01]  /*6d50*/  LDC R29, c[0x0][0x230] ;  /* 0x00008c00ff1d7b82 */ /* 0x000ea20000000800 */
[-C--:B------:R-:W-:Y:S01]  /*6d60*/  IADD3 R92, P5, R32, R4.reuse, RZ ;  /* 0x00000004205c7210 */ /* 0x080fe20007fbe0ff */
[----:B------:R3:W-:Y:S01]  /*6d70*/  LDGSTS.E [R25+0xc00c], desc[UR60][R6.64], !P0 ;  /* 0x0c00c00006197fae */ /* 0x0007e2000c12187c */
[----:B------:R-:W-:Y:S01]  /*6d80*/  IMAD R36, R146, 0x3c, RZ ;  /* 0x0000003c92247824 */ /* 0x000fe200078e02ff */
[-C--:B------:R-:W-:Y:S01]  /*6d90*/  LEA.HI.X.SX32 R95, R24, R5.reuse, 0x2, P4 ;  /* 0x00000005185f7211 */ /* 0x080fe200020f16ff */
[C---:B------:R-:W-:Y:S01]  /*6da0*/  IMAD R33, R146.reuse, 0x38, RZ ;  /* 0x0000003892217824 */ /* 0x040fe200078e02ff */
[----:B------:R-:W-:Y:S01]  /*6db0*/  STL.64 [R1+0x98], R10 ;  /* 0x0000980a01007387 */ /* 0x000fe20000100a00 */
[----:B------:R-:W-:Y:S01]  /*6dc0*/  ISETP.GE.U32.AND P1, PT, R27, 0x7fffff72, PT ;  /* 0x7fffff721b00780c */ /* 0x000fe20003f26070 */
[----:B------:R-:W-:Y:S01]  /*6dd0*/  IMAD R27, R146, 0xf, RZ ;  /* 0x0000000f921b7824 */ /* 0x000fe200078e02ff */
[----:B------:R-:W-:Y:S01]  /*6de0*/  LEA.HI.X.SX32 R93, R28, R5, 0x2, P5 ;  /* 0x000000051c5d7211 */ /* 0x000fe200028f16ff */
[----:B------:R-:W-:Y:S01]  /*6df0*/  STL.64 [R1+0xa0], R8 ;  /* 0x0000a00801007387 */ /* 0x000fe20000100a00 */
[----:B------:R-:W-:-:S02]  /*6e00*/  IADD3 R96, P5, R36, R4, RZ ;  /* 0x0000000424607210 */ /* 0x000fc40007fbe0ff */
[-C--:B------:R-:W-:Y:S01]  /*6e10*/  IADD3 R98, P4, R33, R4.reuse, RZ ;  /* 0x0000000421627210 */ /* 0x080fe20007f9e0ff */
[----:B---3--:R-:W-:Y:S01]  /*6e20*/  VIADD R25, R38, 0xfffffff0 ;  /* 0xfffffff026197836 */ /* 0x008fe20000000000 */
[----:B------:R3:W-:Y:S01]  /*6e30*/  STL.64 [R1+0xa8], R6 ;  /* 0x0000a80601007387 */ /* 0x0007e20000100a00 */
[----:B------:R-:W4:Y:S01]  /*6e40*/  LDC R38, c[0x0][0x230] ;  /* 0x00008c00ff267b82 */ /* 0x000f220000000800 */
[----:B-1----:R-:W-:Y:S01]  /*6e50*/  VIADD R28, R34, 0xffffffd2 ;  /* 0xffffffd2221c7836 */ /* 0x002fe20000000000 */
[-C--:B------:R-:W-:Y:S02]  /*6e60*/  LEA.HI.X.SX32 R97, R27, R5.reuse, 0x2, P5 ;  /* 0x000000051b617211 */ /* 0x080fe400028f16ff */
[----:B------:R-:W-:Y:S01]  /*6e70*/  ISETP.GE.U32.AND P0, PT, R25, 0x7fffff71, PT ;  /* 0x7fffff711900780c */ /* 0x000fe20003f06070 */
[----:B------:R-:W-:Y:S01]  /*6e80*/  IMAD R25, R146, 0xe, RZ ;  /* 0x0000000e92197824 */ /* 0x000fe200078e02ff */
[----:B------:R-:W-:Y:S02]  /*6e90*/  IADD3 R168, P5, R168, R4, RZ ;  /* 0x00000004a8a87210 */ /* 0x000fe40007fbe0ff */
[----:B------:R-:W1:Y:S01]  /*6ea0*/  LDC R34, c[0x0][0x230] ;  /* 0x00008c00ff227b82 */ /* 0x000e620000000800 */
[----:B--2---:R-:W-:Y:S01]  /*6eb0*/  VIADD R29, R29, 0xffffffd3 ;  /* 0xffffffd31d1d7836 */ /* 0x004fe20000000000 */
[----:B------:R-:W-:Y:S01]  /*6ec0*/  LEA.HI.X.SX32 R99, R25, R5, 0x2, P4 ;  /* 0x0000000519637211 */ /* 0x000fe200020f16ff */
[----:B------:R-:W-:Y:S01]  /*6ed0*/  VIADD R25, R39, 0xffffffd0 ;  /* 0xffffffd027197836 */ /* 0x000fe20000000000 */
[----:B---3--:R-:W-:-:S02]  /*6ee0*/  LOP3.LUT R6, R3, 0x30, RZ, 0x3c, !PT ;  /* 0x0000003003067812 */ /* 0x008fc400078e3cff */
[-C--:B------:R-:W-:Y:S02]  /*6ef0*/  IADD3 R152, P4, R152, R4.reuse, RZ ;  /* 0x0000000498987210 */ /* 0x080fe40007f9e0ff */
[----:B------:R-:W-:Y:S01]  /*6f00*/  IADD3 R24, R6, UR55, RZ ;  /* 0x0000003706187c10 */ /* 0x000fe2000fffe0ff */
[----:B------:R-:W2:Y:S01]  /*6f10*/  LDC R39, c[0x0][0x230] ;  /* 0x00008c00ff277b82 */ /* 0x000ea20000000800 */
[----:B------:R-:W-:Y:S01]  /*6f20*/  LEA.HI.X.SX32 R153, R26, R5, 0x2, P4 ;  /* 0x000000051a997211 */ /* 0x000fe200020f16ff */
[----:B------:R-:W-:Y:S01]  /*6f30*/  IMAD R26, R146, 0x2f, RZ ;  /* 0x0000002f921a7824 */ /* 0x000fe200078e02ff */
[----:B------:R-:W-:Y:S01]  /*6f40*/  IADD3 R170, P4, R170, R4, RZ ;  /* 0x00000004aaaa7210 */ /* 0x000fe20007f9e0ff */
[----:B------:R-:W-:Y:S01]  /*6f50*/  LDGSTS.E [R24], desc[UR60][R94.64], !P3 ;  /* 0x000000005e187fae */ /* 0x000fe2000d92187c */
[----:B------:R-:W-:Y:S01]  /*6f60*/  ISETP.GE.U32.AND P3, PT, R29, 0x7fffff54, PT ;  /* 0x7fffff541d00780c */ /* 0x000fe20003f66070 */
[----:B----4-:R-:W-:Y:S02]  /*6f70*/  VIADD R27, R38, 0xffffffd1 ;  /* 0xffffffd1261b7836 */ /* 0x010fe40000000000 */
[----:B------:R-:W-:Y:S01]  /*6f80*/  LDGSTS.E [R24+0x4], desc[UR60][R92.64], !P2 ;  /* 0x000040005c187fae */ /* 0x000fe2000d12187c */
[----:B------:R-:W-:Y:S01]  /*6f90*/  ISETP.GE.U32.AND P2, PT, R28, 0x7fffff53, PT ;  /* 0x7fffff531c00780c */ /* 0x000fe20003f46070 */
[----:B------:R-:W3:Y:S02]  /*6fa0*/  LDC R38, c[0x0][0x230] ;  /* 0x00008c00ff267b82 */ /* 0x000ee40000000800 */
[----:B------:R-:W-:Y:S01]  /*6fb0*/  LDGSTS.E [R24+0x8], desc[UR60][R98.64], !P1 ;  /* 0x0000800062187fae */ /* 0x000fe2000c92187c */
[----:B------:R-:W-:Y:S01]  /*6fc0*/  ISETP.GE.U32.AND P1, PT, R27, 0x7fffff52, PT ;  /* 0x7fffff521b00780c */ /* 0x000fe20003f26070 */
[----:B------:R-:W-:-:S02]  /*6fd0*/  IMAD R27, R146, 0x2d, RZ ;  /* 0x0000002d921b7824 */ /* 0x000fc400078e02ff */
[----:B------:R-:W-:Y:S01]  /*6fe0*/  LDGSTS.E [R24+0xc], desc[UR60][R96.64], !P0 ;  /* 0x0000c00060187fae */ /* 0x000fe2000c12187c */
[----:B------:R-:W-:Y:S01]  /*6ff0*/  ISETP.GE.U32.AND P0, PT, R25, 0x7fffff51, PT ;  /* 0x7fffff511900780c */ /* 0x000fe20003f06070 */
[----:B------:R-:W4:Y:S01]  /*7000*/  LDC R28, c[0x0][0x230] ;  /* 0x00008c00ff1c7b82 */ /* 0x000f220000000800 */
[-C--:B------:R-:W-:Y:S01]  /*7010*/  LEA.HI.X.SX32 R169, R27, R5.reuse, 0x2, P5 ;  /* 0x000000051ba97211 */ /* 0x080fe200028f16ff */
[----:B------:R-:W-:Y:S01]  /*7020*/  IMAD R25, R146, 0x2e, RZ ;  /* 0x0000002e92197824 */ /* 0x000fe200078e02ff */
[-C--:B------:R-:W-:Y:S01]  /*7030*/  IADD3 R172, P5, R172, R4.reuse, RZ ;  /* 0x00000004acac7210 */ /* 0x080fe20007fbe0ff */
[----:B------:R-:W-:Y:S03]  /*7040*/  LDGSTS.E [R24+0x4000], desc[UR60][R152.64], !P3 ;  /* 0x0400000098187fae */ /* 0x000fe6000d92187c */
[-C--:B------:R-:W-:Y:S01]  /*7050*/  LEA.HI.X.SX32 R173, R26, R5.reuse, 0x2, P5 ;  /* 0x000000051aad7211 */ /* 0x080fe200028f16ff */
[----:B------:R-:W2:Y:S01]  /*7060*/  LDC R29, c[0x0][0x230] ;  /* 0x00008c00ff1d7b82 */ /* 0x000ea20000000800 */
[----:B-1----:R-:W-:Y:S01]  /*7070*/  VIADD R26, R34, 0xffffffb1 ;  /* 0xffffffb1221a7836 */ /* 0x002fe20000000000 */
[----:B------:R-:W-:Y:S01]  /*7080*/  LEA.HI.X.SX32 R171, R25, R5, 0x2, P4 ;  /* 0x0000000519ab7211 */ /* 0x000fe200020f16ff */
[----:B------:R-:W-:Y:S01]  /*7090*/  LDGSTS.E [R24+0x4004], desc[UR60][R168.64], !P2 ;  /* 0x04004000a8187fae */ /* 0x000fe2000d12187c */
[----:B------:R-:W-:-:S02]  /*70a0*/  IADD3 R232, P4, R232, R4, RZ ;  /* 0x00000004e8e87210 */ /* 0x000fc40007f9e0ff */
[-C--:B------:R-:W-:Y:S01]  /*70b0*/  IADD3 R234, P5, R234, R4.reuse, RZ ;  /* 0x00000004eaea7210 */ /* 0x080fe20007fbe0ff */
[----:B------:R-:W-:Y:S01]  /*70c0*/  LDGSTS.E [R24+0x4008], desc[UR60][R170.64], !P1 ;  /* 0x04008000aa187fae */ /* 0x000fe2000c92187c */
[----:B------:R-:W1:Y:S01]  /*70d0*/  LDC R34, c[0x0][0x230] ;  /* 0x00008c00ff227b82 */ /* 0x000e620000000800 */
[----:B---3--:R-:W-:Y:S01]  /*70e0*/  VIADD R25, R38, 0xffffffb0 ;  /* 0xffffffb026197836 */ /* 0x008fe20000000000 */
[----:B------:R-:W-:Y:S01]  /*70f0*/  ISETP.GE.U32.AND P1, PT, R26, 0x7fffff32, PT ;  /* 0x7fffff321a00780c */ /* 0x000fe20003f26070 */
[----:B------:R-:W-:Y:S01]  /*7100*/  IMAD R26, R146, 0x4d, RZ ;  /* 0x0000004d921a7824 */ /* 0x000fe200078e02ff */
[----:B------:R-:W-:Y:S01]  /*7110*/  LDGSTS.E [R24+0x400c], desc[UR60][R172.64], !P0 ;  /* 0x0400c000ac187fae */ /* 0x000fe2000c12187c */
[-C--:B------:R-:W-:Y:S02]  /*7120*/  LEA.HI.X.SX32 R233, R148, R5.reuse, 0x2, P4 ;  /* 0x0000000594e97211 */ /* 0x080fe400020f16ff */
[----:B------:R-:W-:Y:S01]  /*7130*/  ISETP.GE.U32.AND P0, PT, R25, 0x7fffff31, PT ;  /* 0x7fffff311900780c */ /* 0x000fe20003f06070 */
[----:B----4-:R-:W-:Y:S01]  /*7140*/  VIADD R28, R28, 0xffffffb3 ;  /* 0xffffffb31c1c7836 */ /* 0x010fe20000000000 */
[----:B------:R-:W3:Y:S01]  /*7150*/  LDC R38, c[0x0][0x230] ;  /* 0x00008c00ff267b82 */ /* 0x000ee20000000800 */
[----:B------:R-:W-:Y:S01]  /*7160*/  IADD3 R236, P4, R236, R4, RZ ;  /* 0x00000004ecec7210 */ /* 0x000fe20007f9e0ff */
[----:B------:R-:W-:Y:S01]  /*7170*/  IMAD R25, R146, 0x4f, RZ ;  /* 0x0000004f92197824 */ /* 0x000fe200078e02ff */
[----:B------:R-:W-:Y:S01]  /*7180*/  LEA.HI.X.SX32 R235, R26, R5, 0x2, P5 ;  /* 0x000000051aeb7211 */ /* 0x000fe200028f16ff */
[----:B------:R4:W-:Y:S01]  /*7190*/  STL [R1+0x484], R6 ;  /* 0x0004840601007387 */ /* 0x0009e20000100800 */
[----:B------:R-:W-:Y:S01]  /*71a0*/  ISETP.GE.U32.AND P3, PT, R28, 0x7fffff34, PT ;  /* 0x7fffff341c00780c */ /* 0x000fe20003f66070 */
[----:B--2---:R-:W-:-:S02]  /*71b0*/  VIADD R27, R29, 0xffffffb2 ;  /* 0xffffffb21d1b7836 */ /* 0x004fc40000000000 */
[----:B------:R-:W2:Y:S01]  /*71c0*/  LDC R28, c[0x0][0x230] ;  /* 0x00008c00ff1c7b82 */ /* 0x000ea20000000800 */
[----:B------:R-:W-:Y:S02]  /*71d0*/  IADD3 R238, P5, R238, R4, RZ ;  /* 0x00000004eeee7210 */ /* 0x000fe40007fbe0ff */
[----:B------:R-:W-:Y:S01]  /*71e0*/  ISETP.GE.U32.AND P2, PT, R27, 0x7fffff33, PT ;  /* 0x7fffff331b00780c */ /* 0x000fe20003f46070 */
[----:B------:R-:W-:Y:S01]  /*71f0*/  IMAD R27, R146, 0x4e, RZ ;  /* 0x0000004e921b7824 */ /* 0x000fe200078e02ff */
[-C--:B------:R-:W-:Y:S01]  /*7200*/  LEA.HI.X.SX32 R239, R25, R5.reuse, 0x2, P5 ;  /* 0x0000000519ef7211 */ /* 0x080fe200028f16ff */
[----:B-1----:R-:W-:Y:S02]  /*7210*/  VIADD R26, R34, 0xffffff91 ;  /* 0xffffff91221a7836 */ /* 0x002fe40000000000 */
[----:B------:R-:W1:Y:S01]  /*7220*/  LDC R29, c[0x0][0x230] ;  /* 0x00008c00ff1d7b82 */ /* 0x000e620000000800 */
[----:B------:R-:W-:Y:S01]  /*7230*/  LEA.HI.X.SX32 R237, R27, R5, 0x2, P4 ;  /* 0x000000051bed7211 */ /* 0x000fe200020f16ff */
[----:B------:R-:W-:Y:S06]  /*7240*/  LDGSTS.E [R24+0x8000], desc[UR60][R232.64], !P3 ;  /* 0x08000000e8187fae */ /* 0x000fec000d92187c */
[----:B------:R-:W4:Y:S01]  /*7250*/  LDC R34, c[0x0][0x230] ;  /* 0x00008c00ff227b82 */ /* 0x000f220000000800 */
[----:B---3--:R-:W-:Y:S01]  /*7260*/  VIADD R25, R38, 0xffffff90 ;  /* 0xffffff9026197836 */ /* 0x008fe20000000000 */
[----:B------:R-:W-:Y:S04]  /*7270*/  LDGSTS.E [R24+0x8004], desc[UR60][R234.64], !P2 ;  /* 0x08004000ea187fae */ /* 0x000fe8000d12187c */
[----:B------:R-:W-:Y:S01]  /*7280*/  LDGSTS.E [R24+0x8008], desc[UR60][R236.64], !P1 ;  /* 0x08008000ec187fae */ /* 0x000fe2000c92187c */
[----:B------:R-:W-:Y:S01]  /*7290*/  ISETP.GE.U32.AND P1, PT, R26, 0x7fffff12, PT ;  /* 0x7fffff121a00780c */ /* 0x000fe20003f26070 */
[----:B--2---:R-:W-:Y:S01]  /*72a0*/  VIADD R28, R28, 0xffffff93 ;  /* 0xffffff931c1c7836 */ /* 0x004fe20000000000 */
[----:B------:R-:W2:Y:S01]  /*72b0*/  LDC R38, c[0x0][0x230] ;  /* 0x00008c00ff267b82 */ /* 0x000ea20000000800 */
[----:B------:R-:W-:Y:S01]  /*72c0*/  LDGSTS.E [R24+0x800c], desc[UR60][R238.64], !P0 ;  /* 0x0800c000ee187fae */ /* 0x000fe2000c12187c */
[----:B------:R-:W-:Y:S01]  /*72d0*/  ISETP.GE.U32.AND P0, PT, R25, 0x7fffff11, PT ;  /* 0x7fffff111900780c */ /* 0x000fe20003f06070 */
[----:B------:R-:W-:Y:S01]  /*72e0*/  IMAD R25, R146, 0x1b0, RZ ;  /* 0x000001b092197824 */ /* 0x000fe200078e02ff */
[----:B------:R-:W-:Y:S01]  /*72f0*/  ISETP.GE.U32.AND P3, PT, R28, 0x7fffff14, PT ;  /* 0x7fffff141c00780c */ /* 0x000fe20003f66070 */
[----:B------:R-:W-:-:S02]  /*7300*/  IMAD R26, R146, 0x1b4, RZ ;  /* 0x000001b4921a7824 */ /* 0x000fc400078e02ff */
[----:B-1----:R-:W-:Y:S01]  /*7310*/  VIADD R27, R29, 0xffffff92 ;  /* 0xffffff921d1b7836 */ /* 0x002fe20000000000 */
[-C--:B------:R-:W-:Y:S01]  /*7320*/  IADD3 R12, P4, R25, R4.reuse, RZ ;  /* 0x00000004190c7210 */ /* 0x080fe20007f9e0ff */
[----:B------:R-:W-:Y:S01]  /*7330*/  IMAD R28, R146, 0x6d, RZ ;  /* 0x0000006d921c7824 */ /* 0x000fe200078e02ff */
[-C--:B------:R-:W-:Y:S01]  /*7340*/  IADD3 R10, P5, R26, R4.reuse, RZ ;  /* 0x000000041a0a7210 */ /* 0x080fe20007fbe0ff */
[C---:B------:R-:W-:Y:S01]  /*7350*/  IMAD R25, R146.reuse, 0x1bc, RZ ;  /* 0x000001bc92197824 */ /* 0x040fe200078e02ff */
[----:B------:R-:W-:Y:S01]  /*7360*/  ISETP.GE.U32.AND P2, PT, R27, 0x7fffff13, PT ;  /* 0x7fffff131b00780c */ /* 0x000fe20003f46070 */
[----:B------:R-:W-:Y:S01]  /*7370*/  IMAD R27, R146, 0x1b8, RZ ;  /* 0x000001b8921b7824 */ /* 0x000fe200078e02ff */
[-C--:B------:R-:W-:Y:S01]  /*7380*/  LEA.HI.X.SX32 R13, R150, R5.reuse, 0x2, P4 ;  /* 0x00000005960d7211 */ /* 0x080fe200020f16ff */
[----:B------:R-:W-:Y:S01]  /*7390*/  IMAD R29, R146, 0x6e, RZ ;  /* 0x0000006e921d7824 */ /* 0x000fe200078e02ff */
[-C--:B------:R-:W-:Y:S01]  /*73a0*/  LEA.HI.X.SX32 R11, R28, R5.reuse, 0x2, P5 ;  /* 0x000000051c0b7211 */ /* 0x080fe200028f16ff */
[----:B------:R-:W-:Y:S01]  /*73b0*/  IMAD R26, R146, 0x6f, RZ ;  /* 0x0000006f921a7824 */ /* 0x000fe200078e02ff */
[-C--:B------:R-:W-:Y:S01]  /*73c0*/  IADD3 R8, P4, R27, R4.reuse, RZ ;  /* 0x000000041b087210 */ /* 0x080fe20007f9e0ff */
[----:B------:R-:W1:Y:S01]  /*73d0*/  LDC R28, c[0x0][0x230] ;  /* 0x00008c00ff1c7b82 */ /* 0x000e620000000800 */
[-C--:B----4-:R-:W-:Y:S01]  /*73e0*/  IADD3 R6, P5, R25, R4.reuse, RZ ;  /* 0x0000000419067210 */ /* 0x090fe20007fbe0ff */
[----:B------:R-:W-:Y:S01]  /*73f0*/  VIADD R27, R34, 0xffffffef ;  /* 0xffffffef221b7836 */ /* 0x000fe20000000000 */
[-C--:B------:R-:W-:Y:S01]  /*7400*/  LEA.HI.X.SX32 R9, R29, R5.reuse, 0x2, P4 ;  /* 0x000000051d097211 */ /* 0x080fe200020f16ff */
[----:B------:R-:W-:Y:S01]  /*7410*/  LDGSTS.E [R24+0xc000], desc[UR60][R12.64], !P3 ;  /* 0x0c0000000c187fae */ /* 0x000fe2000d92187c */
[----:B------:R-:W-:Y:S01]  /*7420*/  LEA.HI.X.SX32 R7, R26, R5, 0x2, P5 ;  /* 0x000000051a077211 */ /* 0x000fe200028f16ff */
[----:B------:R-:W-:Y:S01]  /*7430*/  VIADD R25, R39, 0xffffffed ;  /* 0xffffffed27197836 */ /* 0x000fe20000000000 */
[----:B------:R-:W-:Y:S01]  /*7440*/  ISETP.GE.U32.AND P3, PT, R27, 0x7fffff70, PT ;  /* 0x7fffff701b00780c */ /* 0x000fe20003f66070 */
[----:B------:R-:W3:Y:S01]  /*7450*/  LDC R34, c[0x0][0x230] ;  /* 0x00008c00ff227b82 */ /* 0x000ee20000000800 */
[----:B------:R-:W-:Y:S01]  /*7460*/  LDGSTS.E [R24+0xc004], desc[UR60][R10.64], !P2 ;  /* 0x0c0040000a187fae */ /* 0x000fe2000d12187c */
[----:B--2---:R-:W-:Y:S01]  /*7470*/  VIADD R26, R38, 0xffffffee ;  /* 0xffffffee261a7836 */ /* 0x004fe20000000000 */
[CC--:B------:R-:W-:Y:S01]  /*7480*/  LEA R100, P4, R146.reuse, R4.reuse, 0x6 ;  /* 0x0000000492647211 */ /* 0x0c0fe200078830ff */
[C---:B------:R-:W-:Y:S01]  /*7490*/  IMAD R27, R146.reuse, 0x12, RZ ;  /* 0x00000012921b7824 */ /* 0x040fe200078e02ff */
[----:B------:R-:W-:Y:S01]  /*74a0*/  LDGSTS.E [R24+0xc008], desc[UR60][R8.64], !P1 ;  /* 0x0c00800008187fae */ /* 0x000fe2000c92187c */
[----:B------:R-:W-:Y:S01]  /*74b0*/  ISETP.GE.U32.AND P1, PT, R25, 0x7fffff6e, PT ;  /* 0x7fffff6e1900780c */ /* 0x000fe20003f26070 */
[----:B------:R-:W-:Y:S01]  /*74c0*/  IMAD R25, R146, 0x11, RZ ;  /* 0x0000001192197824 */ /* 0x000fe200078e02ff */
[----:B------:R-:W2:Y:S01]  /*74d0*/  LDC R29, c[0x0][0x230] ;  /* 0x00008c00ff1d7b82 */ /* 0x000ea20000000800 */
[----:B------:R4:W-:Y:S01]  /*74e0*/  LDGSTS.E [R24+0xc00c], desc[UR60][R6.64], !P0 ;  /* 0x0c00c00006187fae */ /* 0x0009e2000c12187c */
[----:B------:R-:W-:-:S02]  /*74f0*/  IADD3 R104, P5, R104, R4, RZ ;  /* 0x0000000468687210 */ /* 0x000fc40007fbe0ff */
[----:B------:R-:W-:Y:S01]  /*7500*/  ISETP.GE.U32.AND P2, PT, R26, 0x7fffff6f, PT ;  /* 0x7fffff6f1a00780c */ /* 0x000fe20003f46070 */
[----:B------:R-:W-:Y:S01]  /*7510*/  STL.64 [R1+0xb0], R12 ;  /* 0x0000b00c01007387 */ /* 0x000fe20000100a00 */
[----:B------:R-:W-:Y:S01]  /*7520*/  IMAD R26, R146, 0x13, RZ ;  /* 0x00000013921a7824 */ /* 0x000fe200078e02ff */
[-C--:B------:R-:W-:Y:S01]  /*7530*/  LEA.HI.X.SX32 R105, R25, R5.reuse, 0x2, P5 ;  /* 0x0000000519697211 */ /* 0x080fe200028f16ff */
[----:B------:R-:W2:Y:S01]  /*7540*/  LDC R38, c[0x0][0x230] ;  /* 0x00008c00ff267b82 */ /* 0x000ea20000000800 */
[----:B------:R-:W-:Y:S01]  /*7550*/  STL.64 [R1+0xb8], R10 ;  /* 0x0000b80a01007387 */ /* 0x000fe20000100a00 */
[-C--:B------:R-:W-:Y:S01]  /*7560*/  IADD3 R148, P5, R148, R4.reuse, RZ ;  /* 0x0000000494947210 */ /* 0x080fe20007fbe0ff */
[----:B-1----:R-:W-:Y:S02]  /*7570*/  VIADD R28, R28, 0xffffffcf ;  /* 0xffffffcf1c1c7836 */ /* 0x002fe40000000000 */
[----:B----4-:R-:W-:Y:S01]  /*7580*/  VIADD R24, R40, 0xffffffec ;  /* 0xffffffec28187836 */ /* 0x010fe20000000000 */
[----:B------:R-:W-:Y:S01]  /*7590*/  STL.64 [R1+0xc0], R8 ;  /* 0x0000c00801007387 */ /* 0x000fe20000100a00 */
[-C--:B------:R-:W-:Y:S01]  /*75a0*/  LEA.HI.X.SX32 R149, R26, R5.reuse, 0x2, P5 ;  /* 0x000000051a957211 */ /* 0x080fe200028f16ff */
[----:B---3--:R-:W-:Y:S01]  /*75b0*/  VIADD R26, R34, 0xffffffcd ;  /* 0xffffffcd221a7836 */ /* 0x008fe20000000000 */
[----:B------:R-:W-:Y:S01]  /*75c0*/  IADD3 R176, P5, R176, R4, RZ ;  /* 0x00000004b0b07210 */ /* 0x000fe20007fbe0ff */
[----:B------:R1:W-:Y:S01]  /*75d0*/  STL.64 [R1+0xc8], R6 ;  /* 0x0000c80601007387 */ /* 0x0003e20000100a00 */
[----:B------:R-:W-:Y:S01]  /*75e0*/  ISETP.GE.U32.AND P0, PT, R24, 0x7fffff6d, PT ;  /* 0x7fffff6d1800780c */ /* 0x000fe20003f06070 */
[----:B------:R-:W-:Y:S01]  /*75f0*/  IMAD.SHL.U32 R24, R146, 0x10, RZ ;  /* 0x0000001092187824 */ /* 0x000fe200078e00ff */
[----:B------:R-:W3:Y:S04]  /*7600*/  LDC R34, c[0x0][0x230] ;  /* 0x00008c00ff227b82 */ /* 0x000ee80000000800 */
[----:B------:R-:W-:-:S02]  /*7610*/  LEA.HI.X.SX32 R101, R24, R5, 0x2, P4 ;  /* 0x0000000518657211 */ /* 0x000fc400020f16ff */
[-C--:B------:R-:W-:Y:S02]  /*7620*/  IADD3 R102, P4, R102, R4.reuse, RZ ;  /* 0x0000000466667210 */ /* 0x080fe40007f9e0ff */
[----:B------:R-:W4:Y:S01]  /*7630*/  LDC R39, c[0x0][0x230] ;  /* 0x00008c00ff277b82 */ /* 0x000f220000000800 */
[----:B-1----:R-:W-:Y:S02]  /*7640*/  LOP3.LUT R6, R3, 0x40, RZ, 0x3c, !PT ;  /* 0x0000004003067812 */ /* 0x002fe400078e3cff */
[-C--:B------:R-:W-:Y:S01]  /*7650*/  LEA.HI.X.SX32 R103, R27, R5.reuse, 0x2, P4 ;  /* 0x000000051b677211 */ /* 0x080fe200020f16ff */
[----:B--2---:R-:W-:Y:S01]  /*7660*/  VIADD R27, R29, 0xffffffce ;  /* 0xffffffce1d1b7836 */ /* 0x004fe20000000000 */
[----:B------:R-:W-:Y:S01]  /*7670*/  IADD3 R174, P4, R174, R4, RZ ;  /* 0x00000004aeae7210 */ /* 0x000fe20007f9e0ff */
[----:B------:R-:W-:Y:S01]  /*7680*/  VIADD R24, R6, UR55 ;  /* 0x0000003706187c36 */ /* 0x000fe20008000000 */
[----:B------:R1:W-:Y:S01]  /*7690*/  STL [R1+0x480], R6 ;  /* 0x0004800601007387 */ /* 0x0003e20000100800 */
[----:B------:R-:W2:Y:S01]  /*76a0*/  LDC R29, c[0x0][0x230] ;  /* 0x00008c00ff1d7b82 */ /* 0x000ea20000000800 */
[----:B------:R-:W-:Y:S01]  /*76b0*/  VIADD R25, R38, 0xffffffcc ;  /* 0xffffffcc26197836 */ /* 0x000fe20000000000 */
[----:B------:R-:W-:Y:S01]  /*76c0*/  LEA.HI.X.SX32 R175, R30, R5, 0x2, P4 ;  /* 0x000000051eaf7211 */ /* 0x000fe200020f16ff */
[----:B------:R-:W-:Y:S01]  /*76d0*/  LDGSTS.E [R24], desc[UR60][R100.64], !P3 ;  /* 0x0000000064187fae */ /* 0x000fe2000d92187c */
[----:B------:R-:W-:-:S02]  /*76e0*/  ISETP.GE.U32.AND P3, PT, R28, 0x7fffff50, PT ;  /* 0x7fffff501c00780c */ /* 0x000fc40003f66070 */
[-C--:B------:R-:W-:Y:S01]  /*76f0*/  IADD3 R178, P4, R178, R4.reuse, RZ ;  /* 0x00000004b2b27210 */ /* 0x080fe20007f9e0ff */
[----:B------:R-:W-:Y:S01]  /*7700*/  LDGSTS.E [R24+0x4], desc[UR60][R104.64], !P2 ;  /* 0x0000400068187fae */ /* 0x000fe2000d12187c */
[----:B------:R-:W1:Y:S01]  /*7710*/  LDC R28, c[0x0][0x230] ;  /* 0x00008c00ff1c7b82 */ /* 0x000e620000000800 */
[----:B------:R-:W-:Y:S01]  /*7720*/  ISETP.GE.U32.AND P2, PT, R27, 0x7fffff4f, PT ;  /* 0x7fffff4f1b00780c */ /* 0x000fe20003f46070 */
[----:B------:R-:W-:Y:S01]  /*7730*/  IMAD R27, R146, 0x32, RZ ;  /* 0x00000032921b7824 */ /* 0x000fe200078e02ff */
[----:B------:R-:W-:Y:S01]  /*7740*/  LDGSTS.E [R24+0x8], desc[UR60][R102.64], !P1 ;  /* 0x0000800066187fae */ /* 0x000fe2000c92187c */
[----:B------:R-:W-:Y:S01]  /*7750*/  ISETP.GE.U32.AND P1, PT, R26, 0x7fffff4e, PT ;  /* 0x7fffff4e1a00780c */ /* 0x000fe20003f26070 */
[C---:B------:R-:W-:Y:S02]  /*7760*/  IMAD R26, R146.reuse, 0x31, RZ ;  /* 0x00000031921a7824 */ /* 0x040fe400078e02ff */
[----:B------:R-:W-:Y:S01]  /*7770*/  LDGSTS.E [R24+0xc], desc[UR60][R148.64], !P0 ;  /* 0x0000c00094187fae */ /* 0x000fe2000c12187c */
[----:B------:R-:W4:Y:S01]  /*7780*/  LDC R38, c[0x0][0x230] ;  /* 0x00008c00ff267b82 */ /* 0x000f220000000800 */
[----:B------:R-:W-:Y:S01]  /*7790*/  ISETP.GE.U32.AND P0, PT, R25, 0x7fffff4d, PT ;  /* 0x7fffff4d1900780c */ /* 0x000fe20003f06070 */
[----:B------:R-:W-:Y:S01]  /*77a0*/  IMAD R25, R146, 0x33, RZ ;  /* 0x0000003392197824 */ /* 0x000fe200078e02ff */
[-C--:B------:R-:W-:Y:S01]  /*77b0*/  LEA.HI.X.SX32 R177, R26, R5.reuse, 0x2, P5 ;  /* 0x000000051ab17211 */ /* 0x080fe200028f16ff */
[----:B---3--:R-:W-:Y:S01]  /*77c0*/  VIADD R26, R34, 0xffffffad ;  /* 0xffffffad221a7836 */ /* 0x008fe20000000000 */
[-C--:B------:R-:W-:Y:S01]  /*77d0*/  LEA.HI.X.SX32 R179, R27, R5.reuse, 0x2, P4 ;  /* 0x000000051bb37211 */ /* 0x080fe200020f16ff */
[----:B------:R-:W-:Y:S01]  /*77e0*/  LDGSTS.E [R24+0x4000], desc[UR60][R174.64], !P3 ;  /* 0x04000000ae187fae */ /* 0x000fe2000d92187c */
[----:B------:R-:W-:Y:S01]  /*77f0*/  IADD3 R180, P5, R180, R4, RZ ;  /* 0x00000004b4b47210 */ /* 0x000fe20007fbe0ff */
[----:B------:R-:W3:Y:S01]  /*7800*/  LDC R34, c[0x0][0x230] ;  /* 0x00008c00ff227b82 */ /* 0x000ee20000000800 */
[----:B--2---:R-:W-:Y:S01]  /*7810*/  VIADD R27, R29, 0xffffffae ;  /* 0xffffffae1d1b7836 */ /* 0x004fe20000000000 */
[----:B------:R-:W-:Y:S01]  /*7820*/  LDGSTS.E [R24+0x4004], desc[UR60][R176.64], !P2 ;  /* 0x04004000b0187fae */ /* 0x000fe2000d12187c */
[----:B------:R-:W-:-:S02]  /*7830*/  LEA.HI.X.SX32 R181, R25, R5, 0x2, P5 ;  /* 0x0000000519b57211 */ /* 0x000fc400028f16ff */
[-C--:B------:R-:W-:Y:S01]  /*7840*/  IADD3 R240, P4, R240, R4.reuse, RZ ;  /* 0x00000004f0f07210 */ /* 0x080fe20007f9e0ff */
[----:B------:R-:W-:Y:S01]  /*7850*/  LDGSTS.E [R24+0x4008], desc[UR60][R178.64], !P1 ;  /* 0x04008000b2187fae */ /* 0x000fe2000c92187c */
[----:B------:R-:W-:Y:S01]  /*7860*/  ISETP.GE.U32.AND P1, PT, R26, 0x7fffff2e, PT ;  /* 0x7fffff2e1a00780c */ /* 0x000fe20003f26070 */
[----:B-1----:R-:W-:Y:S01]  /*7870*/  VIADD R28, R28, 0xffffffaf ;  /* 0xffffffaf1c1c7836 */ /* 0x002fe20000000000 */
[----:B------:R-:W1:Y:S01]  /*7880*/  LDC R30, c[0x0][0x230] ;  /* 0x00008c00ff1e7b82 */ /* 0x000e620000000800 */
[----:B------:R-:W-:Y:S01]  /*7890*/  ISETP.GE.U32.AND P2, PT, R27, 0x7fffff2f, PT ;  /* 0x7fffff2f1b00780c */ /* 0x000fe20003f46070 */
[----:B------:R-:W-:Y:S01]  /*78a0*/  IMAD R26, R146, 0x51, RZ ;  /* 0x00000051921a7824 */ /* 0x000fe200078e02ff */
[----:B------:R-:W-:Y:S01]  /*78b0*/  LDGSTS.E [R24+0x400c], desc[UR60][R180.64], !P0 ;  /* 0x0400c000b4187fae */ /* 0x000fe2000c12187c */
[----:B------:R-:W-:Y:S01]  /*78c0*/  ISETP.GE.U32.AND P3, PT, R28, 0x7fffff30, PT ;  /* 0x7fffff301c00780c */ /* 0x000fe20003f66070 */
[----:B------:R-:W-:Y:S01]  /*78d0*/  IMAD R27, R146, 0x52, RZ ;  /* 0x00000052921b7824 */ /* 0x000fe200078e02ff */
[----:B------:R-:W-:Y:S01]  /*78e0*/  IADD3 R242, P5, R242, R4, RZ ;  /* 0x00000004f2f27210 */ /* 0x000fe20007fbe0ff */
[----:B----4-:R-:W-:Y:S01]  /*78f0*/  VIADD R25, R38, 0xffffffac ;  /* 0xffffffac26197836 */ /* 0x010fe20000000000 */
[----:B------:R-:W2:Y:S01]  /*7900*/  LDC R28, c[0x0][0x230] ;  /* 0x00008c00ff1c7b82 */ /* 0x000ea20000000800 */
[----:B------:R-:W-:-:S02]  /*7910*/  LEA.HI.X.SX32 R241, R108, R5, 0x2, P4 ;  /* 0x000000056cf17211 */ /* 0x000fc400020f16ff */
[-C--:B------:R-:W-:Y:S02]  /*7920*/  IADD3 R244, P4, R244, R4.reuse, RZ ;  /* 0x00000004f4f47210 */ /* 0x080fe40007f9e0ff */
[----:B------:R-:W-:Y:S01]  /*7930*/  ISETP.GE.U32.AND P0, PT, R25, 0x7fffff2d, PT ;  /* 0x7fffff2d1900780c */ /* 0x000fe20003f06070 */
[----:B------:R-:W-:Y:S01]  /*7940*/  IMAD R25, R146, 0x53, RZ ;  /* 0x0000005392197824 */ /* 0x000fe200078e02ff */
[-C--:B------:R-:W-:Y:S01]  /*7950*/  LEA.HI.X.SX32 R243, R26, R5.reuse, 0x2, P5 ;  /* 0x000000051af37211 */ /* 0x080fe200028f16ff */
[----:B------:R-:W4:Y:S01]  /*7960*/  LDC R29, c[0x0][0x230] ;  /* 0x00008c00ff1d7b82 */ /* 0x000f220000000800 */
[-C--:B------:R-:W-:Y:S01]  /*7970*/  IADD3 R246, P5, R246, R4.reuse, RZ ;  /* 0x00000004f6f67210 */ /* 0x080fe20007fbe0ff */
[----:B------:R-:W-:Y:S01]  /*7980*/  LDGSTS.E [R24+0x8000], desc[UR60][R240.64], !P3 ;  /* 0x08000000f0187fae */ /* 0x000fe2000d92187c */
[-C--:B------:R-:W-:Y:S02]  /*7990*/  LEA.HI.X.SX32 R245, R27, R5.reuse, 0x2, P4 ;  /* 0x000000051bf57211 */ /* 0x080fe400020f16ff */
[----:B------:R-:W-:Y:S01]  /*79a0*/  LEA.HI.X.SX32 R247, R25, R5, 0x2, P5 ;  /* 0x0000000519f77211 */ /* 0x000fe200028f16ff */
[----:B---3--:R-:W-:Y:S01]  /*79b0*/  VIADD R25, R34, 0xffffff8c ;  /* 0xffffff8c22197836 */ /* 0x008fe20000000000 */
[----:B------:R-:W-:Y:S01]  /*79c0*/  LDGSTS.E [R24+0x8004], desc[UR60][R242.64], !P2 ;  /* 0x08004000f2187fae */ /* 0x000fe2000d12187c */
[----:B-1----:R-:W-:Y:S01]  /*79d0*/  VIADD R26, R30, 0xffffff8d ;  /* 0xffffff8d1e1a7836 */ /* 0x002fe20000000000 */
[----:B------:R-:W1:Y:S02]  /*79e0*/  LDC R38, c[0x0][0x230] ;  /* 0x00008c00ff267b82 */ /* 0x000e640000000800 */
[----:B------:R-:W-:Y:S02]  /*79f0*/  LDGSTS.E [R24+0x8008], desc[UR60][R244.64], !P1 ;  /* 0x08008000f4187fae */ /* 0x000fe4000c92187c */
[----:B------:R-:W-:Y:S01]  /*7a00*/  ISETP.GE.U32.AND P1, PT, R26, 0x7fffff0e, PT ;  /* 0x7fffff0e1a00780c */ /* 0x000fe20003f26070 */
[----:B------:R-:W-:Y:S01]  /*7a10*/  IMAD R26, R146, 0x1c4, RZ ;  /* 0x000001c4921a7824 */ /* 0x000fe200078e02ff */
[----:B------:R-:W-:Y:S01]  /*7a20*/  LDGSTS.E [R24+0x800c], desc[UR60][R246.64], !P0 ;  /* 0x0800c000f6187fae */ /* 0x000fe2000c12187c */
[----:B--2---:R-:W-:Y:S01]  /*7a30*/  VIADD R28, R28, 0xffffff8f ;  /* 0xffffff8f1c1c7836 */ /* 0x004fe20000000000 */
[----:B------:R-:W-:Y:S01]  /*7a40*/  ISETP.GE.U32.AND P0, PT, R25, 0x7fffff0d, PT ;  /* 0x7fffff0d1900780c */ /* 0x000fe20003f06070 */
[----:B------:R-:W-:Y:S01]  /*7a50*/  IMAD R25, R146, 0x1c0, RZ ;  /* 0x000001c092197824 */ /* 0x000fe200078e02ff */
[-C--:B------:R-:W-:Y:S01]  /*7a60*/  IADD3 R10, P5, R26, R4.reuse, RZ ;  /* 0x000000041a0a7210 */ /* 0x080fe20007fbe0ff */
[----:B------:R-:W2:Y:S01]  /*7a70*/  LDC R34, c[0x0][0x230] ;  /* 0x00008c00ff227b82 */ /* 0x000ea20000000800 */
[----:B------:R-:W-:Y:S01]  /*7a80*/  ISETP.GE.U32.AND P3, PT, R28, 0x7fffff10, PT ;  /* 0x7fffff101c00780c */ /* 0x000fe20003f66070 */
[----:B------:R-:W-:Y:S01]  /*7a90*/  IMAD R28, R146, 0x71, RZ ;  /* 0x00000071921c7824 */ /* 0x000fe200078e02ff */
[----:B------:R-:W-:Y:S01]  /*7aa0*/  IADD3 R12, P4, R25, R4, RZ ;  /* 0x00000004190c7210 */ /* 0x000fe20007f9e0ff */
[----:B----4-:R-:W-:-:S02]  /*7ab0*/  VIADD R27, R29, 0xffffff8e ;  /* 0xffffff8e1d1b7836 */ /* 0x010fc40000000000 */
[----:B------:R-:W-:Y:S01]  /*7ac0*/  IMAD R25, R146, 0x1cc, RZ ;  /* 0x000001cc92197824 */ /* 0x000fe200078e02ff */
[-C--:B------:R-:W-:Y:S01]  /*7ad0*/  LEA.HI.X.SX32 R13, R122, R5.reuse, 0x2, P4 ;  /* 0x000000057a0d7211 */ /* 0x080fe200020f16ff */
[C---:B------:R-:W-:Y:S01]  /*7ae0*/  IMAD R29, R146.reuse, 0x72, RZ ;  /* 0x00000072921d7824 */ /* 0x040fe200078e02ff */
[----:B------:R-:W-:Y:S01]  /*7af0*/  ISETP.GE.U32.AND P2, PT, R27, 0x7fffff0f, PT ;  /* 0x7fffff0f1b00780c */ /* 0x000fe20003f46070 */
[----:B------:R-:W-:Y:S01]  /*7b00*/  IMAD R27, R146, 0x1c8, RZ ;  /* 0x000001c8921b7824 */ /* 0x000fe200078e02ff */
[-C--:B------:R-:W-:Y:S01]  /*7b10*/  LEA.HI.X.SX32 R11, R28, R5.reuse, 0x2, P5 ;  /* 0x000000051c0b7211 */ /* 0x080fe200028f16ff */
[----:B------:R-:W-:Y:S01]  /*7b20*/  IMAD R26, R146, 0x73, RZ ;  /* 0x00000073921a7824 */ /* 0x000fe200078e02ff */
[----:B------:R-:W3:Y:S01]  /*7b30*/  LDC R30, c[0x0][0x230] ;  /* 0x00008c00ff1e7b82 */ /* 0x000ee20000000800 */
[-C--:B------:R-:W-:Y:S01]  /*7b40*/  IADD3 R6, P5, R25, R4.reuse, RZ ;  /* 0x0000000419067210 */ /* 0x080fe20007fbe0ff */
[----:B------:R-:W-:Y:S01]  /*7b50*/  LDGSTS.E [R24+0xc000], desc[UR60][R12.64], !P3 ;  /* 0x0c0000000c187fae */ /* 0x000fe2000d92187c */
[-C--:B------:R-:W-:Y:S01]  /*7b60*/  IADD3 R8, P4, R27, R4.reuse, RZ ;  /* 0x000000041b087210 */ /* 0x080fe20007f9e0ff */
[----:B-1----:R-:W-:Y:S01]  /*7b70*/  VIADD R25, R38, 0xffffffe9 ;  /* 0xffffffe926197836 */ /* 0x002fe20000000000 */
[-C--:B------:R-:W-:Y:S01]  /*7b80*/  LEA.HI.X.SX32 R7, R26, R5.reuse, 0x2, P5 ;  /* 0x000000051a077211 */ /* 0x080fe200028f16ff */
[----:B------:R-:W-:Y:S01]  /*7b90*/  IMAD R28, R146, 0x54, RZ ;  /* 0x00000054921c7824 */ /* 0x000fe200078e02ff */
[-C--:B------:R-:W-:Y:S01]  /*7ba0*/  LEA.HI.X.SX32 R9, R29, R5.reuse, 0x2, P4 ;  /* 0x000000051d097211 */ /* 0x080fe200020f16ff */
[----:B------:R-:W1:Y:S01]  /*7bb0*/  LDC R38, c[0x0][0x230] ;  /* 0x00008c00ff267b82 */ /* 0x000e620000000800 */
[----:B------:R-:W-:Y:S01]  /*7bc0*/  LDGSTS.E [R24+0xc004], desc[UR60][R10.64], !P2 ;  /* 0x0c0040000a187fae */ /* 0x000fe2000d12187c */
[-C--:B------:R-:W-:Y:S01]  /*7bd0*/  IADD3 R108, P4, R108, R4.reuse, RZ ;  /* 0x000000046c6c7210 */ /* 0x080fe20007f9e0ff */
[----:B--2---:R-:W-:Y:S01]  /*7be0*/  VIADD R26, R34, 0xffffffea ;  /* 0xffffffea221a7836 */ /* 0x004fe20000000000 */
[-C--:B------:R-:W-:Y:S01]  /*7bf0*/  IADD3 R106, P5, R28, R4.reuse, RZ ;  /* 0x000000041c6a7210 */ /* 0x080fe20007fbe0ff */
[----:B------:R-:W-:Y:S01]  /*7c00*/  LDGSTS.E [R24+0xc008], desc[UR60][R8.64], !P1 ;  /* 0x0c00800008187fae */ /* 0x000fe2000c92187c */
[----:B------:R-:W-:Y:S01]  /*7c10*/  ISETP.GE.U32.AND P1, PT, R25, 0x7fffff6a, PT ;  /* 0x7fffff6a1900780c */ /* 0x000fe20003f26070 */
[C---:B------:R-:W-:Y:S01]  /*7c20*/  IMAD R25, R146.reuse, 0x15, RZ ;  /* 0x0000001592197824 */ /* 0x040fe200078e02ff */
[----:B------:R-:W2:Y:S01]  /*7c30*/  LDC R29, c[0x0][0x230] ;  /* 0x00008c00ff1d7b82 */ /* 0x000ea20000000800 */
[----:B------:R4:W-:Y:S01]  /*7c40*/  LDGSTS.E [R24+0xc00c], desc[UR60][R6.64], !P0 ;  /* 0x0c00c00006187fae */ /* 0x0009e2000c12187c */
[----:B------:R-:W-:Y:S01]  /*7c50*/  IMAD R34, R146, 0x5c, RZ ;  /* 0x0000005c92227824 */ /* 0x000fe200078e02ff */
[----:B------:R-:W-:Y:S01]  /*7c60*/  ISETP.GE.U32.AND P2, PT, R26, 0x7fffff6b, PT ;  /* 0x7fffff6b1a00780c */ /* 0x000fe20003f46070 */
[----:B------:R-:W-:Y:S01]  /*7c70*/  IMAD R26, R146, 0x17, RZ ;  /* 0x00000017921a7824 */ /* 0x000fe200078e02ff */
[----:B------:R-:W-:Y:S01]  /*7c80*/  STL.64 [R1+0xd0], R12 ;  /* 0x0000d00c01007387 */ /* 0x000fe20000100a00 */
[-C--:B------:R-:W-:Y:S01]  /*7c90*/  LEA.HI.X.SX32 R107, R25, R5.reuse, 0x2, P5 ;  /* 0x00000005196b7211 */ /* 0x080fe200028f16ff */
[----:B---3--:R-:W-:Y:S01]  /*7ca0*/  VIADD R27, R30, 0xffffffeb ;  /* 0xffffffeb1e1b7836 */ /* 0x008fe20000000000 */
[----:B------:R-:W3:Y:S01]  /*7cb0*/  LDC R40, c[0x0][0x230] ;  /* 0x00008c00ff287b82 */ /* 0x000ee20000000800 */
[C---:B------:R-:W-:Y:S01]  /*7cc0*/  IMAD R30, R146.reuse, 0x58, RZ ;  /* 0x00000058921e7824 */ /* 0x040fe200078e02ff */
[----:B------:R-:W-:Y:S01]  /*7cd0*/  STL.64 [R1+0xd8], R10 ;  /* 0x0000d80a01007387 */ /* 0x000fe20000100a00 */
[----:B------:R-:W-:Y:S01]  /*7ce0*/  LEA.HI.X.SX32 R109, R31, R5, 0x2, P4 ;  /* 0x000000051f6d7211 */ /* 0x000fe200020f16ff */
[----:B----4-:R-:W-:Y:S01]  /*7cf0*/  VIADD R24, R39, 0xffffffe8 ;  /* 0xffffffe827187836 */ /* 0x010fe20000000000 */
[----:B------:R-:W-:Y:S01]  /*7d00*/  ISETP.GE.U32.AND P3, PT, R27, 0x7fffff6c, PT ;  /* 0x7fffff6c1b00780c */ /* 0x000fe20003f66070 */
[----:B------:R-:W-:Y:S01]  /*7d10*/  STL.64 [R1+0xe0], R8 ;  /* 0x0000e00801007387 */ /* 0x000fe20000100a00 */
[----:B------:R-:W-:Y:S01]  /*7d20*/  IMAD R27, R146, 0x16, RZ ;  /* 0x00000016921b7824 */ /* 0x000fe200078e02ff */
[----:B------:R-:W4:Y:S01]  /*7d30*/  LDC R39, c[0x0][0x230] ;  /* 0x00008c00ff277b82 */ /* 0x000f220000000800 */
[-C--:B------:R-:W-:Y:S01]  /*7d40*/  IADD3 R110, P5, R34, R4.reuse, RZ ;  /* 0x00000004226e7210 */ /* 0x080fe20007fbe0ff */
[----:B------:R2:W-:Y:S01]  /*7d50*/  STL.64 [R1+0xe8], R6 ;  /* 0x0000e80601007387 */ /* 0x0005e20000100a00 */
[----:B------:R-:W-:-:S02]  /*7d60*/  IADD3 R112, P4, R30, R4, RZ ;  /* 0x000000041e707210 */ /* 0x000fc40007f9e0ff */
[-C--:B------:R-:W-:Y:S02]  /*7d70*/  LEA.HI.X.SX32 R111, R26, R5.reuse, 0x2, P5 ;  /* 0x000000051a6f7211 */ /* 0x080fe400028f16ff */
[----:B------:R-:W-:Y:S01]  /*7d80*/  LEA.HI.X.SX32 R113, R27, R5, 0x2, P4 ;  /* 0x000000051b717211 */ /* 0x000fe200020f16ff */
[----:B-1----:R-:W-:Y:S01]  /*7d90*/  VIADD R27, R38, 0xffffffca ;  /* 0xffffffca261b7836 */ /* 0x002fe20000000000 */
[----:B------:R-:W-:Y:S01]  /*7da0*/  ISETP.GE.U32.AND P0, PT, R24, 0x7fffff69, PT ;  /* 0x7fffff691800780c */ /* 0x000fe20003f06070 */
[----:B------:R-:W1:Y:S01]  /*7db0*/  LDC R38, c[0x0][0x230] ;  /* 0x00008c00ff267b82 */ /* 0x000e620000000800 */
[----:B--2---:R-:W-:Y:S01]  /*7dc0*/  VIADD R29, R29, 0xffffffcb ;  /* 0xffffffcb1d1d7836 */ /* 0x004fe20000000000 */
[----:B------:R-:W-:Y:S02]  /*7dd0*/  IADD3 R184, P5, R184, R4, RZ ;  /* 0x00000004b8b87210 */ /* 0x000fe40007fbe0ff */
[----:B------:R-:W-:Y:S01]  /*7de0*/  LOP3.LUT R6, R3, 0x50, RZ, 0x3c, !PT ;  /* 0x0000005003067812 */ /* 0x000fe200078e3cff */
[----:B------:R-:W-:-:S02]  /*7df0*/  IMAD.MOV.U32 R7, RZ, RZ, R183 ;  /* 0x000000ffff077224 */ /* 0x000fc400078e00b7 */
[----:B---3--:R-:W-:Y:S01]  /*7e00*/  VIADD R25, R40, 0xffffffc8 ;  /* 0xffffffc828197836 */ /* 0x008fe20000000000 */
[----:B------:R-:W2:Y:S01]  /*7e10*/  LDC R31, c[0x0][0x230] ;  /* 0x00008c00ff1f7b82 */ /* 0x000ea20000000800 */
[----:B------:R-:W-:Y:S01]  /*7e20*/  VIADD R24, R6, UR55 ;  /* 0x0000003706187c36 */ /* 0x000fe20008000000 */
[----:B------:R3:W-:Y:S01]  /*7e30*/  STL [R1+0x47c], R6 ;  /* 0x00047c0601007387 */ /* 0x0007e20000100800 */
[----:B------:R-:W-:Y:S02]  /*7e40*/  IMAD.MOV.U32 R131, RZ, RZ, R7 ;  /* 0x000000ffff837224 */ /* 0x000fe400078e0007 */
[----:B------:R-:W-:Y:S01]  /*7e50*/  IMAD.MOV.U32 R7, RZ, RZ, R193 ;  /* 0x000000ffff077224 */ /* 0x000fe200078e00c1 */
[----:B------:R-:W-:Y:S01]  /*7e60*/  LDGSTS.E [R24], desc[UR60][R108.64], !P3 ;  /* 0x000000006c187fae */ /* 0x000fe2000d92187c */
[----:B----4-:R-:W-:Y:S01]  /*7e70*/  VIADD R26, R39, 0xffffffc9 ;  /* 0xffffffc9271a7836 */ /* 0x010fe20000000000 */
[----:B------:R-:W-:Y:S01]  /*7e80*/  ISETP.GE.U32.AND P3, PT, R29, 0x7fffff4c, PT ;  /* 0x7fffff4c1d00780c */ /* 0x000fe20003f66070 */
[----:B------:R-:W4:Y:S01]  /*7e90*/  LDC R39, c[0x0][0x230] ;  /* 0x00008c00ff277b82 */ /* 0x000f220000000800 */
[----:B------:R-:W-:Y:S01]  /*7ea0*/  LDGSTS.E [R24+0x4], desc[UR60][R106.64], !P2 ;  /* 0x000040006a187fae */ /* 0x000fe2000d12187c */
[----:B------:R-:W-:Y:S01]  /*7eb0*/  ISETP.GE.U32.AND P2, PT, R27, 0x7fffff4b, PT ;  /* 0x7fffff4b1b00780c */ /* 0x000fe20003f46070 */
[----:B---3--:R-:W-:-:S02]  /*7ec0*/  IMAD.MOV.U32 R6, RZ, RZ, R182 ;  /* 0x000000ffff067224 */ /* 0x008fc400078e00b6 */
[----:B------:R-:W-:Y:S01]  /*7ed0*/  LDGSTS.E [R24+0x8], desc[UR60][R112.64], !P1 ;  /* 0x0000800070187fae */ /* 0x000fe2000c92187c */
[----:B------:R-:W-:Y:S01]  /*7ee0*/  ISETP.GE.U32.AND P1, PT, R26, 0x7fffff4a, PT ;  /* 0x7fffff4a1a00780c */ /* 0x000fe20003f26070 */
[C---:B------:R-:W-:Y:S01]  /*7ef0*/  IMAD R182, R146.reuse, 0xd0, RZ ;  /* 0x000000d092b67824 */ /* 0x040fe200078e02ff */
[----:B------:R-:W3:Y:S01]  /*7f00*/  LDC R29, c[0x0][0x230] ;  /* 0x00008c00ff1d7b82 */ /* 0x000ee20000000800 */
[C---:B------:R-:W-:Y:S01]  /*7f10*/  IMAD R26, R146.reuse, 0x35, RZ ;  /* 0x00000035921a7824 */ /* 0x040fe200078e02ff */
[----:B------:R-:W-:Y:S01]  /*7f20*/  LDGSTS.E [R24+0xc], desc[UR60][R110.64], !P0 ;  /* 0x0000c0006e187fae */ /* 0x000fe2000c12187c */
[----:B------:R-:W-:Y:S01]  /*7f30*/  ISETP.GE.U32.AND P0, PT, R25, 0x7fffff49, PT ;  /* 0x7fffff491900780c */ /* 0x000fe20003f06070 */
[----:B------:R-:W-:Y:S01]  /*7f40*/  IMAD R25, R146, 0x37, RZ ;  /* 0x0000003792197824 */ /* 0x000fe200078e02ff */
[-C--:B------:R-:W-:Y:S01]  /*7f50*/  IADD3 R182, P4, R182, R4.reuse, RZ ;  /* 0x00000004b6b67210 */ /* 0x080fe20007f9e0ff */
[----:B------:R-:W-:Y:S01]  /*7f60*/  IMAD R27, R146, 0x36, RZ ;  /* 0x00000036921b7824 */ /* 0x000fe200078e02ff */
[-C--:B------:R-:W-:Y:S01]  /*7f70*/  LEA.HI.X.SX32 R185, R26, R5.reuse, 0x2, P5 ;  /* 0x000000051ab97211 */ /* 0x080fe200028f16ff */
[----:B-1----:R-:W-:Y:S01]  /*7f80*/  VIADD R26, R38, 0xffffffa9 ;  /* 0xffffffa9261a7836 */ /* 0x002fe20000000000 */
[-C--:B------:R-:W-:Y:S01]  /*7f90*/  IADD3 R188, P5, R188, R4.reuse, RZ ;  /* 0x00000004bcbc7210 */ /* 0x080fe20007fbe0ff */
[----:B------:R-:W1:Y:S01]  /*7fa0*/  LDC R38, c[0x0][0x230] ;  /* 0x00008c00ff267b82 */ /* 0x000e620000000800 */
[-C--:B------:R-:W-:Y:S01]  /*7fb0*/  LEA.HI.X.SX32 R183, R32, R5.reuse, 0x2, P4 ;  /* 0x0000000520b77211 */ /* 0x080fe200020f16ff */
[----:B------:R-:W-:Y:S01]  /*7fc0*/  IMAD.MOV.U32 R130, RZ, RZ, R6 ;  /* 0x000000ffff827224 */ /* 0x000fe200078e0006 */
[-C--:B------:R-:W-:Y:S01]  /*7fd0*/  LEA.HI.X.SX32 R189, R25, R5.reuse, 0x2, P5 ;  /* 0x0000000519bd7211 */ /* 0x080fe200028f16ff */
[----:B------:R-:W-:Y:S01]  /*7fe0*/  IMAD.MOV.U32 R6, RZ, RZ, R192 ;  /* 0x000000ffff067224 */ /* 0x000fe200078e00c0 */
[-C--:B------:R-:W-:Y:S01]  /*7ff0*/  IADD3 R186, P4, R186, R4.reuse, RZ ;  /* 0x00000004baba7210 */ /* 0x080fe20007f9e0ff */
[----:B----4-:R-:W-:Y:S01]  /*8000*/  VIADD R25, R39, 0xffffffa8 ;  /* 0xffffffa827197836 */ /* 0x010fe20000000000 */
[----:B------:R-:W-:Y:S01]  /*8010*/  LDGSTS.E [R24+0x4000], desc[UR60][R182.64], !P3 ;  /* 0x04000000b6187fae */ /* 0x000fe2000d92187c */
[----:B------:R-:W4:Y:S01]  /*8020*/  LDC R32, c[0x0][0x230] ;  /* 0x00008c00ff207b82 */ /* 0x000f220000000800 */
[-C--:B------:R-:W-:Y:S01]  /*8030*/  LEA.HI.X.SX32 R187, R27, R5.reuse, 0x2, P4 ;  /* 0x000000051bbb7211 */ /* 0x080fe200020f16ff */
[----:B--2---:R-:W-:Y:S01]  /*8040*/  VIADD R27, R31, 0xffffffaa ;  /* 0xffffffaa1f1b7836 */ /* 0x004fe20000000000 */
[----:B------:R-:W-:Y:S01]  /*8050*/  LDGSTS.E [R24+0x4004], desc[UR60][R184.64], !P2 ;  /* 0x04004000b8187fae */ /* 0x000fe2000d12187c */
[-C--:B------:R-:W-:Y:S01]  /*8060*/  IADD3 R248, P4, R248, R4.reuse, RZ ;  /* 0x00000004f8f87210 */ /* 0x080fe20007f9e0ff */
[----:B------:R-:W-:Y:S01]  /*8070*/  IMAD R192, R146, 0xe4, RZ ;  /* 0x000000e492c07824 */ /* 0x000fe200078e02ff */
[-C--:B------:R-:W-:Y:S01]  /*8080*/  IADD3 R250, P5, R250, R4.reuse, RZ ;  /* 0x00000004fafa7210 */ /* 0x080fe20007fbe0ff */
[----:B---3--:R-:W-:Y:S01]  /*8090*/  VIADD R29, R29, 0xffffffab ;  /* 0xffffffab1d1d7836 */ /* 0x008fe20000000000 */
[----:B------:R-:W2:Y:S01]  /*80a0*/  LDC R39, c[0x0][0x230] ;  /* 0x00008c00ff277b82 */ /* 0x000ea20000000800 */
[----:B------:R-:W-:Y:S01]  /*80b0*/  LDGSTS.E [R24+0x4008], desc[UR60][R186.64], !P1 ;  /* 0x04008000ba187fae */ /* 0x000fe2000c92187c */
[----:B------:R-:W-:Y:S01]  /*80c0*/  ISETP.GE.U32.AND P2, PT, R27, 0x7fffff2b, PT ;  /* 0x7fffff2b1b00780c */ /* 0x000fe20003f46070 */
[C---:B------:R-:W-:Y:S01]  /*80d0*/  IMAD R27, R146.reuse, 0x55, RZ ;  /* 0x00000055921b7824 */ /* 0x040fe200078e02ff */
[----:B------:R-:W-:Y:S01]  /*80e0*/  ISETP.GE.U32.AND P3, PT, R29, 0x7fffff2c, PT ;  /* 0x7fffff2c1d00780c */ /* 0x000fe20003f66070 */
[----:B------:R-:W-:Y:S01]  /*80f0*/  LDGSTS.E [R24+0x400c], desc[UR60][R188.64], !P0 ;  /* 0x0400c000bc187fae */ /* 0x000fe2000c12187c */
[----:B------:R-:W-:Y:S01]  /*8100*/  ISETP.GE.U32.AND P0, PT, R25, 0x7fffff29, PT ;  /* 0x7fffff291900780c */ /* 0x000fe20003f06070 */
[----:B------:R-:W-:Y:S01]  /*8110*/  IMAD R25, R146, 0x158, RZ ;  /* 0x0000015892197824 */ /* 0x000fe200078e02ff */
[----:B------:R-:W3:Y:S01]  /*8120*/  LDC R31, c[0x0][0x230] ;  /* 0x00008c00ff1f7b82 */ /* 0x000ee20000000800 */
[----:B------:R-:W-:Y:S01]  /*8130*/  ISETP.GE.U32.AND P1, PT, R26, 0x7fffff2a, PT ;  /* 0x7fffff2a1a00780c */ /* 0x000fe20003f26070 */
[----:B------:R-:W-:Y:S01]  /*8140*/  IMAD R26, R146, 0x15c, RZ ;  /* 0x0000015c921a7824 */ /* 0x000fe200078e02ff */
[-C--:B------:R-:W-:Y:S01]  /*8150*/  LEA.HI.X.SX32 R249, R28, R5.reuse, 0x2, P4 ;  /* 0x000000051cf97211 */ /* 0x080fe200020f16ff */
[C---:B------:R-:W-:Y:S01]  /*8160*/  IMAD R29, R146.reuse, 0x56, RZ ;  /* 0x00000056921d7824 */ /* 0x040fe200078e02ff */
[-C--:B------:R-:W-:Y:S01]  /*8170*/  IADD3 R10, P4, R25, R4.reuse, RZ ;  /* 0x00000004190a7210 */ /* 0x080fe20007f9e0ff */
[----:B------:R-:W-:Y:S01]  /*8180*/  IMAD R25, R146, 0x57, RZ ;  /* 0x0000005792197824 */ /* 0x000fe200078e02ff */
[-C--:B------:R-:W-:Y:S01]  /*8190*/  LEA.HI.X.SX32 R251, R27, R5.reuse, 0x2, P5 ;  /* 0x000000051bfb7211 */ /* 0x080fe200028f16ff */
[----:B----4-:R-:W-:Y:S01]  /*81a0*/  VIADD R27, R32, 0xffffff8a ;  /* 0xffffff8a201b7836 */ /* 0x010fe20000000000 */
[----:B------:R-:W-:Y:S01]  /*81b0*/  IADD3 R8, P5, R26, R4, RZ ;  /* 0x000000041a087210 */ /* 0x000fe20007fbe0ff */
[----:B------:R-:W4:Y:S01]  /*81c0*/  LDC R32, c[0x0][0x230] ;  /* 0x00008c00ff207b82 */ /* 0x000f220000000800 */
[-C--:B------:R-:W-:Y:S01]  /*81d0*/  LEA.HI.X.SX32 R11, R29, R5.reuse, 0x2, P4 ;  /* 0x000000051d0b7211 */ /* 0x080fe200020f16ff */
[----:B------:R-:W-:Y:S01]  /*81e0*/  LDGSTS.E [R24+0x8000], desc[UR60][R248.64], !P3 ;  /* 0x08000000f8187fae */ /* 0x000fe2000d92187c */
[----:B------:R-:W-:Y:S01]  /*81f0*/  LEA.HI.X.SX32 R9, R25, R5, 0x2, P5 ;  /* 0x0000000519097211 */ /* 0x000fe200028f16ff */
[----:B-1----:R-:W-:-:S02]  /*8200*/  VIADD R26, R38, 0xffffff89 ;  /* 0xffffff89261a7836 */ /* 0x002fc40000000000 */
[----:B--2---:R-:W-:Y:S01]  /*8210*/  VIADD R25, R39, 0xffffff88 ;  /* 0xffffff8827197836 */ /* 0x004fe20000000000 */
[----:B------:R-:W-:Y:S01]  /*8220*/  LDGSTS.E [R24+0x8004], desc[UR60][R250.64], !P2 ;  /* 0x08004000fa187fae */ /* 0x000fe2000d12187c */
[----:B------:R-:W1:Y:S01]  /*8230*/  LDC R38, c[0x0][0x230] ;  /* 0x00008c00ff267b82 */ /* 0x000e620000000800 */
[----:B------:R-:W-:Y:S01]  /*8240*/  ISETP.GE.U32.AND P2, PT, R27, 0x7fffff0b, PT ;  /* 0x7fffff0b1b00780c */ /* 0x000fe20003f46070 */
[----:B------:R-:W-:Y:S01]  /*8250*/  IMAD R27, R146, 0x1d8, RZ ;  /* 0x000001d8921b7824 */ /* 0x000fe200078e02ff */
[----:B------:R2:W-:Y:S01]  /*8260*/  LDGSTS.E [R24+0x8008], desc[UR60][R10.64], !P1 ;  /* 0x080080000a187fae */ /* 0x0005e2000c92187c */
[----:B------:R-:W-:Y:S01]  /*8270*/  ISETP.GE.U32.AND P1, PT, R26, 0x7fffff0a, PT ;  /* 0x7fffff0a1a00780c */ /* 0x000fe20003f26070 */
[C---:B------:R-:W-:Y:S02]  /*8280*/  IMAD R26, R146.reuse, 0x1d4, RZ ;  /* 0x000001d4921a7824 */ /* 0x040fe400078e02ff */
[----:B------:R1:W-:Y:S01]  /*8290*/  LDGSTS.E [R24+0x800c], desc[UR60][R8.64], !P0 ;  /* 0x0800c00008187fae */ /* 0x0003e2000c12187c */
[----:B---3--:R-:W-:Y:S01]  /*82a0*/  VIADD R28, R31, 0xffffff8b ;  /* 0xffffff8b1f1c7836 */ /* 0x008fe20000000000 */
[----:B------:R-:W-:Y:S01]  /*82b0*/  ISETP.GE.U32.AND P0, PT, R25, 0x7fffff09, PT ;  /* 0x7fffff091900780c */ /* 0x000fe20003f06070 */
[----:B------:R-:W3:Y:S01]  /*82c0*/  LDC R31, c[0x0][0x230] ;  /* 0x00008c00ff1f7b82 */ /* 0x000ee20000000800 */
[----:B------:R-:W-:Y:S01]  /*82d0*/  IMAD R25, R146, 0x1d0, RZ ;  /* 0x000001d092197824 */ /* 0x000fe200078e02ff */
[-C--:B------:R-:W-:Y:S01]  /*82e0*/  IADD3 R14, P5, R26, R4.reuse, RZ ;  /* 0x000000041a0e7210 */ /* 0x080fe20007fbe0ff */
[----:B------:R2:W-:Y:S01]  /*82f0*/  STL.64 [R1], R10 ;  /* 0x0000000a01007387 */ /* 0x0005e20000100a00 */
[----:B------:R-:W-:Y:S01]  /*8300*/  ISETP.GE.U32.AND P3, PT, R28, 0x7fffff0c, PT ;  /* 0x7fffff0c1c00780c */ /* 0x000fe20003f66070 */
[C---:B------:R-:W-:Y:S01]  /*8310*/  IMAD R28, R146.reuse, 0x75, RZ ;  /* 0x00000075921c7824 */ /* 0x040fe200078e02ff */
[----:B------:R-:W-:Y:S01]  /*8320*/  IADD3 R16, P4, R25, R4, RZ ;  /* 0x0000000419107210 */ /* 0x000fe20007f9e0ff */
[C---:B------:R-:W-:Y:S01]  /*8330*/  IMAD R25, R146.reuse, 0x1dc, RZ ;  /* 0x000001dc92197824 */ /* 0x040fe200078e02ff */
[----:B------:R1:W-:Y:S01]  /*8340*/  STL.64 [R1+0x8], R8 ;  /* 0x0000080801007387 */ /* 0x0003e20000100a00 */
[----:B------:R-:W-:Y:S01]  /*8350*/  IMAD R26, R146, 0x77, RZ ;  /* 0x00000077921a7824 */ /* 0x000fe200078e02ff */
[----:B------:R-:W-:Y:S01]  /*8360*/  LEA.HI.X.SX32 R15, R28, R5, 0x2, P5 ;  /* 0x000000051c0f7211 */ /* 0x000fe200028f16ff */
[----:B------:R-:W3:Y:S01]  /*8370*/  LDC R39, c[0x0][0x230] ;  /* 0x00008c00ff277b82 */ /* 0x000ee20000000800 */
[----:B------:R-:W-:-:S02]  /*8380*/  IMAD R29, R146, 0x76, RZ ;  /* 0x00000076921d7824 */ /* 0x000fc400078e02ff */
[----:B------:R-:W-:Y:S01]  /*8390*/  IMAD.MOV.U32 R210, RZ, RZ, R6 ;  /* 0x000000ffffd27224 */ /* 0x000fe200078e0006 */
[-C--:B--2---:R-:W-:Y:S01]  /*83a0*/  IADD3 R10, P5, R25, R4.reuse, RZ ;  /* 0x00000004190a7210 */ /* 0x084fe20007fbe0ff */
[----:B-1----:R-:W-:Y:S02]  /*83b0*/  VIADD R25, R38, 0xffffffe5 ;  /* 0xffffffe526197836 */ /* 0x002fe40000000000 */
[----:B------:R-:W-:Y:S01]  /*83c0*/  IMAD.MOV.U32 R211, RZ, RZ, R7 ;  /* 0x000000ffffd37224 */ /* 0x000fe200078e0007 */
[----:B------:R-:W-:Y:S01]  /*83d0*/  LEA.HI.X.SX32 R11, R26, R5, 0x2, P5 ;  /* 0x000000051a0b7211 */ /* 0x000fe200028f16ff */
[----:B------:R-:W-:Y:S01]  /*83e0*/  IMAD.MOV.U32 R8, RZ, RZ, R166 ;  /* 0x000000ffff087224 */ /* 0x000fe200078e00a6 */
[----:B------:R-:W1:Y:S01]  /*83f0*/  LDC R28, c[0x0][0x230] ;  /* 0x00008c00ff1c7b82 */ /* 0x000e620000000800 */
[----:B------:R-:W-:Y:S01]  /*8400*/  IMAD.MOV.U32 R166, RZ, RZ, R124 ;  /* 0x000000ffffa67224 */ /* 0x000fe200078e007c */
[----:B------:R-:W-:Y:S01]  /*8410*/  IADD3 R118, P5, R118, R4, RZ ;  /* 0x0000000476767210 */ /* 0x000fe20007fbe0ff */
[----:B------:R-:W-:-:S02]  /*8420*/  IMAD.MOV.U32 R124, RZ, RZ, R120 ;  /* 0x000000ffff7c7224 */ /* 0x000fc400078e0078 */
[----:B----4-:R-:W-:Y:S02]  /*8430*/  VIADD R26, R32, 0xffffffe6 ;  /* 0xffffffe6201a7836 */ /* 0x010fe40000000000 */
[----:B------:R-:W-:Y:S01]  /*8440*/  IMAD R120, R146, 0x74, RZ ;  /* 0x0000007492787824 */ /* 0x000fe200078e02ff */
[----:B------:R-:W2:Y:S01]  /*8450*/  LDC R32, c[0x0][0x230] ;  /* 0x00008c00ff207b82 */ /* 0x000ea20000000800 */
[----:B------:R-:W-:Y:S02]  /*8460*/  IMAD.MOV.U32 R128, RZ, RZ, R166 ;  /* 0x000000ffff807224 */ /* 0x000fe400078e00a6 */
[----:B------:R-:W-:Y:S01]  /*8470*/  IMAD.MOV.U32 R166, RZ, RZ, R190 ;  /* 0x000000ffffa67224 */ /* 0x000fe200078e00be */
[----:B------:R-:W-:Y:S01]  /*8480*/  LEA.HI.X.SX32 R17, R120, R5, 0x2, P4 ;  /* 0x0000000578117211 */ /* 0x000fe200020f16ff */
[----:B------:R-:W-:Y:S01]  /*8490*/  IMAD R190, R146, 0xe0, RZ ;  /* 0x000000e092be7824 */ /* 0x000fe200078e02ff */
[----:B------:R-:W-:Y:S01]  /*84a0*/  IADD3 R12, P4, R27, R4, RZ ;  /* 0x000000041b0c7210 */ /* 0x000fe20007f9e0ff */
[----:B---3--:R-:W-:-:S02]  /*84b0*/  VIADD R27, R31, 0xffffffe7 ;  /* 0xffffffe71f1b7836 */ /* 0x008fc40000000000 */
[----:B------:R-:W3:Y:S01]  /*84c0*/  LDC R31, c[0x0][0x230] ;  /* 0x00008c00ff1f7b82 */ /* 0x000ee20000000800 */
[-C--:B------:R-:W-:Y:S01]  /*84d0*/  LEA.HI.X.SX32 R13, R29, R5.reuse, 0x2, P4 ;  /* 0x000000051d0d7211 */ /* 0x080fe200020f16ff */
[----:B------:R-:W-:Y:S01]  /*84e0*/  LDGSTS.E [R24+0xc000], desc[UR60][R16.64], !P3 ;  /* 0x0c00000010187fae */ /* 0x000fe2000d92187c */
[----:B------:R-:W-:Y:S01]  /*84f0*/  ISETP.GE.U32.AND P3, PT, R27, 0x7fffff68, PT ;  /* 0x7fffff681b00780c */ /* 0x000fe20003f66070 */
[----:B------:R-:W-:Y:S01]  /*8500*/  IMAD R27, R146, 0x1a, RZ ;  /* 0x0000001a921b7824 */ /* 0x000fe200078e02ff */
[-C--:B------:R-:W-:Y:S01]  /*8510*/  IADD3 R114, P4, R114, R4.reuse, RZ ;  /* 0x0000000472727210 */ /* 0x080fe20007f9e0ff */
[----:B------:R-:W-:Y:S01]  /*8520*/  LDGSTS.E [R24+0xc004], desc[UR60][R14.64], !P2 ;  /* 0x0c0040000e187fae */ /* 0x000fe2000d12187c */
[----:B------:R-:W-:Y:S01]  /*8530*/  ISETP.GE.U32.AND P2, PT, R26, 0x7fffff67, PT ;  /* 0x7fffff671a00780c */ /* 0x000fe20003f46070 */
[----:B------:R-:W4:Y:S01]  /*8540*/  LDC R29, c[0x0][0x230] ;  /* 0x00008c00ff1d7b82 */ /* 0x000f220000000800 */
[C---:B------:R-:W-:Y:S01]  /*8550*/  IMAD R26, R146.reuse, 0x1b, RZ ;  /* 0x0000001b921a7824 */ /* 0x040fe200078e02ff */
[----:B------:R-:W-:Y:S01]  /*8560*/  LDGSTS.E [R24+0xc008], desc[UR60][R12.64], !P1 ;  /* 0x0c0080000c187fae */ /* 0x000fe2000c92187c */
[----:B------:R-:W-:Y:S01]  /*8570*/  ISETP.GE.U32.AND P1, PT, R25, 0x7fffff66, PT ;  /* 0x7fffff661900780c */ /* 0x000fe20003f26070 */
[----:B------:R-:W-:Y:S01]  /*8580*/  IMAD R25, R146, 0x19, RZ ;  /* 0x0000001992197824 */ /* 0x000fe200078e02ff */
[-C--:B------:R-:W-:Y:S01]  /*8590*/  LEA.HI.X.SX32 R115, R35, R5.reuse, 0x2, P4 ;  /* 0x0000000523737211 */ /* 0x080fe200020f16ff */
[----:B------:R-:W-:Y:S01]  /*85a0*/  STL.64 [R1+0xf0], R16 ;  /* 0x0000f01001007387 */ /* 0x000fe20000100a00 */
[-C--:B------:R-:W-:Y:S01]  /*85b0*/  IADD3 R116, P4, R116, R4.reuse, RZ ;  /* 0x0000000474747210 */ /* 0x080fe20007f9e0ff */
[----:B-1----:R-:W-:Y:S01]  /*85c0*/  VIADD R28, R28, 0xffffffc7 ;  /* 0xffffffc71c1c7836 */ /* 0x002fe20000000000 */
[-C--:B------:R-:W-:Y:S01]  /*85d0*/  LEA.HI.X.SX32 R119, R25, R5.reuse, 0x2, P5 ;  /* 0x0000000519777211 */ /* 0x080fe200028f16ff */
[----:B------:R-:W-:Y:S01]  /*85e0*/  STL.64 [R1+0xf8], R14 ;  /* 0x0000f80e01007387 */ /* 0x000fe20000100a00 */
[----:B--2---:R-:W-:Y:S01]  /*85f0*/  VIADD R25, R32, 0xffffffc4 ;  /* 0xffffffc420197836 */ /* 0x004fe20000000000 */
[-C--:B------:R-:W-:Y:S01]  /*8600*/  IADD3 R150, P5, R150, R4.reuse, RZ ;  /* 0x0000000496967210 */ /* 0x080fe20007fbe0ff */
[----:B------:R-:W1:Y:S01]  /*8610*/  LDC R32, c[0x0][0x230] ;  /* 0x00008c00ff207b82 */ /* 0x000e620000000800 */
[----:B------:R-:W-:Y:S01]  /*8620*/  STL.64 [R1+0x100], R12 ;  /* 0x0001000c01007387 */ /* 0x000fe20000100a00 */
[-C--:B------:R-:W-:Y:S01]  /*8630*/  LEA.HI.X.SX32 R117, R27, R5.reuse, 0x2, P4 ;  /* 0x000000051b757211 */ /* 0x080fe200020f16ff */
[----:B------:R-:W-:Y:S01]  /*8640*/  IMAD.MOV.U32 R9, RZ, RZ, R167 ;  /* 0x000000ffff097224 */ /* 0x000fe200078e00a7 */
[----:B------:R-:W-:Y:S01]  /*8650*/  LEA.HI.X.SX32 R151, R26, R5, 0x2, P5 ;  /* 0x000000051a977211 */ /* 0x000fe200028f16ff */
[----:B------:R2:W-:Y:S01]  /*8660*/  LDGSTS.E [R24+0xc00c], desc[UR60][R10.64], !P0 ;  /* 0x0c00c0000a187fae */ /* 0x0005e2000c12187c */
[----:B---3--:R-:W-:Y:S01]  /*8670*/  VIADD R26, R31, 0xffffffc5 ;  /* 0xffffffc51f1a7836 */ /* 0x008fe20000000000 */
[-C--:B------:R-:W-:Y:S01]  /*8680*/  IADD3 R192, P5, R192, R4.reuse, RZ ;  /* 0x00000004c0c07210 */ /* 0x080fe20007fbe0ff */
[----:B------:R-:W3:Y:S01]  /*8690*/  LDC R31, c[0x0][0x230] ;  /* 0x00008c00ff1f7b82 */ /* 0x000ee20000000800 */
[----:B------:R2:W-:Y:S01]  /*86a0*/  STL.64 [R1+0x108], R10 ;  /* 0x0001080a01007387 */ /* 0x0005e20000100a00 */
[----:B------:R-:W-:Y:S01]  /*86b0*/  IMAD.MOV.U32 R167, RZ, RZ, R125 ;  /* 0x000000ffffa77224 */ /* 0x000fe200078e007d */
[----:B------:R-:W-:Y:S01]  /*86c0*/  IADD3 R190, P4, R190, R4, RZ ;  /* 0x00000004bebe7210 */ /* 0x000fe20007f9e0ff */
[----:B----4-:R-:W-:Y:S01]  /*86d0*/  VIADD R27, R29, 0xffffffc6 ;  /* 0xffffffc61d1b7836 */ /* 0x010fe20000000000 */
[----:B------:R-:W-:Y:S01]  /*86e0*/  MOV R125, R121 ;  /* 0x00000079007d7202 */ /* 0x000fe20000000f00 */
[----:B------:R-:W-:-:S02]  /*86f0*/  IMAD.MOV.U32 R129, RZ, RZ, R167 ;  /* 0x000000ffff817224 */ /* 0x000fc400078e00a7 */
[----:B------:R-:W4:Y:S01]  /*8700*/  LDC R29, c[0x0][0x230] ;  /* 0x00008c00ff1d7b82 */ /* 0x000f220000000800 */
[----:B--2---:R-:W-:Y:S02]  /*8710*/  VIADD R24, R39, 0xffffffe4 ;  /* 0xffffffe427187836 */ /* 0x004fe40000000000 */
[----:B------:R-:W-:Y:S01]  /*8720*/  IMAD.MOV.U32 R167, RZ, RZ, R191 ;  /* 0x000000ffffa77224 */ /* 0x000fe200078e00bf */
[----:B------:R-:W-:Y:S01]  /*8730*/  LEA.HI.X.SX32 R191, R33, R5, 0x2, P4 ;  /* 0x0000000521bf7211 */ /* 0x000fe200020f16ff */
[----:B------:R-:W-:Y:S01]  /*8740*/  IMAD.MOV.U32 R11, RZ, RZ, R9 ;  /* 0x000000ffff0b7224 */ /* 0x000fe200078e0009 */
[----:B------:R-:W-:Y:S01]  /*8750*/  LOP3.LUT R10, R3, 0x60, RZ, 0x3c, !PT ;  /* 0x00000060030a7812 */ /* 0x000fe200078e3cff */
[----:B------:R-:W-:Y:S01]  /*8760*/  IMAD.MOV.U32 R9, RZ, RZ, R197 ;  /* 0x000000ffff097224 */ /* 0x000fe200078e00c5 */
[----:B------:R-:W-:Y:S01]  /*8770*/  ISETP.GE.U32.AND P0, PT, R24, 0x7fffff65, PT ;  /* 0x7fffff651800780c */ /* 0x000fe20003f06070 */
[----:B------:R-:W2:Y:S01]  /*8780*/  LDC R35, c[0x0][0x230] ;  /* 0x00008c00ff237b82 */ /* 0x000ea20000000800 */
[----:B------:R-:W-:Y:S01]  /*8790*/  IADD3 R194, P4, R194, R4, RZ ;  /* 0x00000004c2c27210 */ /* 0x000fe20007f9e0ff */
[----:B------:R-:W-:Y:S01]  /*87a0*/  VIADD R24, R10, UR55 ;  /* 0x000000370a187c36 */ /* 0x000fe20008000000 */
[----:B------:R1:W-:Y:S01]  /*87b0*/  STL [R1+0x478], R10 ;  /* 0x0004780a01007387 */ /* 0x0003e20000100800 */
[----:B------:R-:W-:-:S02]  /*87c0*/  IMAD.MOV.U32 R6, RZ, RZ, R124 ;  /* 0x000000ffff067224 */ /* 0x000fc400078e007c */
[----:B------:R-:W-:Y:S01]  /*87d0*/  IMAD.MOV.U32 R7, RZ, RZ, R125 ;  /* 0x000000ffff077224 */ /* 0x000fe200078e007d */
[----:B------:R-:W-:Y:S01]  /*87e0*/  LDGSTS.E [R24], desc[UR60][R114.64], !P3 ;  /* 0x0000000072187fae */ /* 0x000fe2000d92187c */
[----:B------:R-:W-:Y:S01]  /*87f0*/  ISETP.GE.U32.AND P3, PT, R28, 0x7fffff48, PT ;  /* 0x7fffff481c00780c */ /* 0x000fe20003f66070 */
[----:B------:R-:W2:Y:S01]  /*8800*/  LDC R33, c[0x0][0x230] ;  /* 0x00008c00ff217b82 */ /* 0x000ea20000000800 */
[----:B------:R-:W-:Y:S01]  /*8810*/  IMAD.MOV.U32 R133, RZ, RZ, R11 ;  /* 0x000000ffff857224 */ /* 0x000fe200078e000b */
[----:B------:R-:W-:Y:S01]  /*8820*/  LDGSTS.E [R24+0x4], desc[UR60][R118.64], !P2 ;  /* 0x0000400076187fae */ /* 0x000fe2000d12187c */
[----:B------:R-:W-:Y:S01]  /*8830*/  ISETP.GE.U32.AND P2, PT, R27, 0x7fffff47, PT ;  /* 0x7fffff471b00780c */ /* 0x000fe20003f46070 */
[----:B-1----:R-:W-:Y:S02]  /*8840*/  IMAD.MOV.U32 R10, RZ, RZ, R8 ;  /* 0x000000ffff0a7224 */ /* 0x002fe400078e0008 */
[----:B------:R-:W-:Y:S01]  /*8850*/  LDGSTS.E [R24+0x8], desc[UR60][R116.64], !P1 ;  /* 0x0000800074187fae */ /* 0x000fe2000c92187c */
[----:B------:R-:W-:Y:S01]  /*8860*/  ISETP.GE.U32.AND P1, PT, R26, 0x7fffff46, PT ;  /* 0x7fffff461a00780c */ /* 0x000fe20003f26070 */
[----:B------:R-:W-:Y:S01]  /*8870*/  IMAD.MOV.U32 R8, RZ, RZ, R196 ;  /* 0x000000ffff087224 */ /* 0x000fe200078e00c4 */
[----:B------:R-:W1:Y:S01]  /*8880*/  LDC R28, c[0x0][0x230] ;  /* 0x00008c00ff1c7b82 */ /* 0x000e620000000800 */
[C---:B------:R-:W-:Y:S01]  /*8890*/  IMAD R26, R146.reuse, 0x39, RZ ;  /* 0x00000039921a7824 */ /* 0x040fe200078e02ff */
[----:B------:R-:W-:Y:S01]  /*88a0*/  LDGSTS.E [R24+0xc], desc[UR60][R150.64], !P0 ;  /* 0x0000c00096187fae */ /* 0x000fe2000c12187c */
[C---:B------:R-:W-:Y:S01]  /*88b0*/  IMAD R196, R146.reuse, 0xec, RZ ;  /* 0x000000ec92c47824 */ /* 0x040fe200078e02ff */
[----:B------:R-:W-:Y:S01]  /*88c0*/  ISETP.GE.U32.AND P0, PT, R25, 0x7fffff45, PT ;  /* 0x7fffff451900780c */ /* 0x000fe20003f06070 */
[----:B------:R-:W-:Y:S01]  /*88d0*/  IMAD R25, R146, 0x3b, RZ ;  /* 0x0000003b92197824 */ /* 0x000fe200078e02ff */
[----:B------:R-:W-:Y:S01]  /*88e0*/  LEA.HI.X.SX32 R193, R26, R5, 0x2, P5 ;  /* 0x000000051ac17211 */ /* 0x000fe200028f16ff */
[----:B------:R-:W-:Y:S01]  /*88f0*/  IMAD R27, R146, 0x3a, RZ ;  /* 0x0000003a921b7824 */ /* 0x000fe200078e02ff */
[----:B------:R-:W-:Y:S01]  /*8900*/  IADD3 R196, P5, R196, R4, RZ ;  /* 0x00000004c4c47210 */ /* 0x000fe20007fbe0ff */
[----:B------:R-:W-:Y:S01]  /*8910*/  LDGSTS.E [R24+0x4000], desc[UR60][R190.64], !P3 ;  /* 0x04000000be187fae */ /* 0x000fe2000d92187c */
[----:B---3--:R-:W-:-:S02]  /*8920*/  VIADD R26, R31, 0xffffffa5 ;  /* 0xffffffa51f1a7836 */ /* 0x008fc40000000000 */
[-C--:B------:R-:W-:Y:S01]  /*8930*/  LEA.HI.X.SX32 R197, R25, R5.reuse, 0x2, P5 ;  /* 0x0000000519c57211 */ /* 0x080fe200028f16ff */
[----:B------:R-:W-:Y:S01]  /*8940*/  VIADD R25, R32, 0xffffffa4 ;  /* 0xffffffa420197836 */ /* 0x000fe20000000000 */
[----:B------:R-:W-:Y:S01]  /*8950*/  LEA.HI.X.SX32 R195, R27, R5, 0x2, P4 ;  /* 0x000000051bc37211 */ /* 0x000fe200020f16ff */
[----:B------:R-:W3:Y:S01]  /*8960*/  LDC R32, c[0x0][0x230] ;  /* 0x00008c00ff207b82 */ /* 0x000ee20000000800 */
[----:B------:R-:W-:Y:S01]  /*8970*/  LDGSTS.E [R24+0x4004], desc[UR60][R192.64], !P2 ;  /* 0x04004000c0187fae */ /* 0x000fe2000d12187c */
[----:B----4-:R-:W-:Y:S02]  /*8980*/  VIADD R27, R29, 0xffffffa6 ;  /* 0xffffffa61d1b7836 */ /* 0x010fe40000000000 */
[----:B------:R-:W-:Y:S01]  /*8990*/  IMAD R29, R146, 0x5a, RZ ;  /* 0x0000005a921d7824 */ /* 0x000fe200078e02ff */
[----:B------:R-:W-:Y:S01]  /*89a0*/  LDGSTS.E [R24+0x4008], desc[UR60][R194.64], !P1 ;  /* 0x04008000c2187fae */ /* 0x000fe2000c92187c */
[----:B------:R-:W-:Y:S01]  /*89b0*/  ISETP.GE.U32.AND P1, PT, R26, 0x7fffff26, PT ;  /* 0x7fffff261a00780c */ /* 0x000fe20003f26070 */
[----:B------:R-:W-:Y:S01]  /*89c0*/  IMAD R26, R146, 0x164, RZ ;  /* 0x00000164921a7824 */ /* 0x000fe200078e02ff */
[----:B------:R-:W4:Y:S01]  /*89d0*/  LDC R31, c[0x0][0x230] ;  /* 0x00008c00ff1f7b82 */ /* 0x000f220000000800 */
[----:B------:R-:W-:Y:S01]  /*89e0*/  LDGSTS.E [R24+0x400c], desc[UR60][R196.64], !P0 ;  /* 0x0400c000c4187fae */ /* 0x000fe2000c12187c */
[----:B------:R-:W-:Y:S01]  /*89f0*/  ISETP.GE.U32.AND P0, PT, R25, 0x7fffff25, PT ;  /* 0x7fffff251900780c */ /* 0x000fe20003f06070 */
[----:B-1----:R-:W-:Y:S01]  /*8a00*/  VIADD R28, R28, 0xffffffa7 ;  /* 0xffffffa71c1c7836 */ /* 0x002fe20000000000 */
[----:B------:R-:W-:Y:S01]  /*8a10*/  ISETP.GE.U32.AND P2, PT, R27, 0x7fffff27, PT ;  /* 0x7fffff271b00780c */ /* 0x000fe20003f46070 */
[----:B------:R-:W-:Y:S01]  /*8a20*/  IMAD R25, R146, 0x160, RZ ;  /* 0x0000016092197824 */ /* 0x000fe200078e02ff */
[-C--:B------:R-:W-:Y:S01]  /*8a30*/  IADD3 R16, P5, R26, R4.reuse, RZ ;  /* 0x000000041a107210 */ /* 0x080fe20007fbe0ff */
[----:B------:R-:W-:Y:S01]  /*8a40*/  IMAD R27, R146, 0x168, RZ ;  /* 0x00000168921b7824 */ /* 0x000fe200078e02ff */
[----:B------:R-:W-:Y:S01]  /*8a50*/  ISETP.GE.U32.AND P3, PT, R28, 0x7fffff28, PT ;  /* 0x7fffff281c00780c */ /* 0x000fe20003f66070 */
[C---:B------:R-:W-:Y:S01]  /*8a60*/  IMAD R28, R146.reuse, 0x59, RZ ;  /* 0x00000059921c7824 */ /* 0x040fe200078e02ff */
[----:B------:R-:W-:Y:S01]  /*8a70*/  IADD3 R18, P4, R25, R4, RZ ;  /* 0x0000000419127210 */ /* 0x000fe20007f9e0ff */
[----:B------:R-:W-:-:S02]  /*8a80*/  IMAD R25, R146, 0x16c, RZ ;  /* 0x0000016c92197824 */ /* 0x000fc400078e02ff */
[----:B------:R-:W-:Y:S01]  /*8a90*/  IMAD R26, R146, 0x5b, RZ ;  /* 0x0000005b921a7824 */ /* 0x000fe200078e02ff */
[-C--:B------:R-:W-:Y:S01]  /*8aa0*/  LEA.HI.X.SX32 R19, R30, R5.reuse, 0x2, P4 ;  /* 0x000000051e137211 */ /* 0x080fe200020f16ff */
[----:B------:R-:W-:Y:S01]  /*8ab0*/  IMAD.MOV.U32 R132, RZ, RZ, R10 ;  /* 0x000000ffff847224 */ /* 0x000fe200078e000a */
[----:B------:R-:W1:Y:S01]  /*8ac0*/  LDC R30, c[0x0][0x230] ;  /* 0x00008c00ff1e7b82 */ /* 0x000e620000000800 */
[-C--:B------:R-:W-:Y:S01]  /*8ad0*/  IADD3 R14, P4, R27, R4.reuse, RZ ;  /* 0x000000041b0e7210 */ /* 0x080fe20007f9e0ff */
[----:B---3--:R-:W-:Y:S01]  /*8ae0*/  VIADD R27, R32, 0xffffff86 ;  /* 0xffffff86201b7836 */ /* 0x008fe20000000000 */
[-C--:B------:R-:W-:Y:S01]  /*8af0*/  LEA.HI.X.SX32 R17, R28, R5.reuse, 0x2, P5 ;  /* 0x000000051c117211 */ /* 0x080fe200028f16ff */
[----:B------:R-:W-:Y:S01]  /*8b00*/  IMAD.MOV.U32 R10, RZ, RZ, R222 ;  /* 0x000000ffff0a7224 */ /* 0x000fe200078e00de */
[----:B------:R-:W-:Y:S01]  /*8b10*/  IADD3 R12, P5, R25, R4, RZ ;  /* 0x00000004190c7210 */ /* 0x000fe20007fbe0ff */
[----:B--2---:R-:W-:Y:S01]  /*8b20*/  VIADD R25, R35, 0xffffff84 ;  /* 0xffffff8423197836 */ /* 0x004fe20000000000 */
[-C--:B------:R-:W-:Y:S01]  /*8b30*/  LEA.HI.X.SX32 R15, R29, R5.reuse, 0x2, P4 ;  /* 0x000000051d0f7211 */ /* 0x080fe200020f16ff */
[----:B------:R-:W2:Y:S01]  /*8b40*/  LDC R32, c[0x0][0x230] ;  /* 0x00008c00ff207b82 */ /* 0x000ea20000000800 */
[----:B------:R-:W-:Y:S01]  /*8b50*/  LEA.HI.X.SX32 R13, R26, R5, 0x2, P5 ;  /* 0x000000051a0d7211 */ /* 0x000fe200028f16ff */
[----:B------:R3:W-:Y:S01]  /*8b60*/  LDGSTS.E [R24+0x8000], desc[UR60][R18.64], !P3 ;  /* 0x0800000012187fae */ /* 0x0007e2000d92187c */
[----:B------:R-:W-:-:S02]  /*8b70*/  VIADD R26, R33, 0xffffff85 ;  /* 0xffffff85211a7836 */ /* 0x000fc40000000000 */
[----:B----4-:R-:W-:Y:S01]  /*8b80*/  VIADD R28, R31, 0xffffff87 ;  /* 0xffffff871f1c7836 */ /* 0x010fe20000000000 */
[----:B------:R4:W-:Y:S01]  /*8b90*/  LDGSTS.E [R24+0x8004], desc[UR60][R16.64], !P2 ;  /* 0x0800400010187fae */ /* 0x0009e2000d12187c */
[----:B------:R-:W-:Y:S01]  /*8ba0*/  IMAD.MOV.U32 R222, RZ, RZ, R126 ;  /* 0x000000ffffde7224 */ /* 0x000fe200078e007e */
[----:B------:R-:W2:Y:S01]  /*8bb0*/  LDC R31, c[0x0][0x230] ;  /* 0x00008c00ff1f7b82 */ /* 0x000ea20000000800 */
[----:B------:R-:W-:Y:S01]  /*8bc0*/  ISETP.GE.U32.AND P2, PT, R27, 0x7fffff07, PT ;  /* 0x7fffff071b00780c */ /* 0x000fe20003f46070 */
[----:B------:R4:W-:Y:S01]  /*8bd0*/  LDGSTS.E [R24+0x8008], desc[UR60][R14.64], !P1 ;  /* 0x080080000e187fae */ /* 0x0009e2000c92187c */
[----:B------:R-:W-:Y:S01]  /*8be0*/  ISETP.GE.U32.AND P1, PT, R26, 0x7fffff06, PT ;  /* 0x7fffff061a00780c */ /* 0x000fe20003f26070 */
[----:B------:R-:W-:Y:S01]  /*8bf0*/  IMAD R26, R146, 0x1e4, RZ ;  /* 0x000001e4921a7824 */ /* 0x000fe200078e02ff */
[----:B------:R-:W-:Y:S01]  /*8c00*/  ISETP.GE.U32.AND P3, PT, R28, 0x7fffff08, PT ;  /* 0x7fffff081c00780c */ /* 0x000fe20003f66070 */
[----:B------:R1:W-:Y:S01]  /*8c10*/  LDGSTS.E [R24+0x800c], desc[UR60][R12.64], !P0 ;  /* 0x0800c0000c187fae */ /* 0x0003e2000c12187c */
[----:B------:R-:W-:Y:S01]  /*8c20*/  ISETP.GE.U32.AND P0, PT, R25, 0x7fffff05, PT ;  /* 0x7fffff051900780c */ /* 0x000fe20003f06070 */
[C---:B------:R-:W-:Y:S01]  /*8c30*/  IMAD R25, R146.reuse, 0x1e0, RZ ;  /* 0x000001e092197824 */ /* 0x040fe200078e02ff */
[----:B------:R-:W2:Y:S01]  /*8c40*/  LDC R33, c[0x0][0x230] ;  /* 0x00008c00ff217b82 */ /* 0x000ea20000000800 */
[----:B------:R3:W-:Y:S01]  /*8c50*/  STL.64 [R1+0x10], R18 ;  /* 0x0000101201007387 */ /* 0x0007e20000100a00 */
[----:B------:R-:W-:-:S02]  /*8c60*/  IMAD R126, R146, 0x78, RZ ;  /* 0x00000078927e7824 */ /* 0x000fc400078e02ff */
[C---:B------:R-:W-:Y:S01]  /*8c70*/  IMAD R27, R146.reuse, 0x1e8, RZ ;  /* 0x000001e8921b7824 */ /* 0x040fe200078e02ff */
[----:B------:R4:W-:Y:S01]  /*8c80*/  STL.64 [R1+0x18], R16 ;  /* 0x0000181001007387 */ /* 0x0009e20000100a00 */
[C---:B------:R-:W-:Y:S02]  /*8c90*/  IMAD R28, R146.reuse, 0x79, RZ ;  /* 0x00000079921c7824 */ /* 0x040fe400078e02ff */
[C---:B------:R-:W-:Y:S01]  /*8ca0*/  IMAD R29, R146.reuse, 0x7a, RZ ;  /* 0x0000007a921d7824 */ /* 0x040fe200078e02ff */
[----:B------:R1:W-:Y:S01]  /*8cb0*/  STL.64 [R1+0x20], R14 ;  /* 0x0000200e01007387 */ /* 0x0003e20000100a00 */
[----:B------:R-:W-:Y:S01]  /*8cc0*/  IMAD.MOV.U32 R11, RZ, RZ, R223 ;  /* 0x000000ffff0b7224 */ /* 0x000fe200078e00df */
[----:B------:R-:W2:Y:S01]  /*8cd0*/  LDC R35, c[0x0][0x230] ;  /* 0x00008c00ff237b82 */ /* 0x000ea20000000800 */
[----:B------:R-:W-:Y:S01]  /*8ce0*/  IMAD.MOV.U32 R223, RZ, RZ, R127 ;  /* 0x000000ffffdf7224 */ /* 0x000fe200078e007f */
[-C--:B---3--:R-:W-:Y:S01]  /*8cf0*/  IADD3 R18, P4, R25, R4.reuse, RZ ;  /* 0x0000000419127210 */ /* 0x088fe20007f9e0ff */
[----:B------:R-:W-:Y:S01]  /*8d00*/  IMAD R25, R146, 0x1ec, RZ ;  /* 0x000001ec92197824 */ /* 0x000fe200078e02ff */
[----:B------:R3:W-:Y:S01]  /*8d10*/  STL.64 [R1+0x28], R12 ;  /* 0x0000280c01007387 */ /* 0x0007e20000100a00 */
[----:B------:R-:W-:Y:S01]  /*8d20*/  IMAD.MOV.U32 R206, RZ, RZ, R128 ;  /* 0x000000ffffce7224 */ /* 0x000fe200078e0080 */
[-C--:B----4-:R-:W-:Y:S01]  /*8d30*/  IADD3 R16, P5, R26, R4.reuse, RZ ;  /* 0x000000041a107210 */ /* 0x090fe20007fbe0ff */
[----:B------:R-:W-:Y:S01]  /*8d40*/  IMAD R26, R146, 0x7b, RZ ;  /* 0x0000007b921a7824 */ /* 0x000fe200078e02ff */
[-C--:B------:R-:W-:Y:S01]  /*8d50*/  LEA.HI.X.SX32 R19, R126, R5.reuse, 0x2, P4 ;  /* 0x000000057e137211 */ /* 0x080fe200020f16ff */
[----:B------:R-:W-:Y:S01]  /*8d60*/  IMAD.MOV.U32 R128, RZ, RZ, R222 ;  /* 0x000000ffff807224 */ /* 0x000fe200078e00de */
[-C--:B-1----:R-:W-:Y:S01]  /*8d70*/  IADD3 R14, P4, R27, R4.reuse, RZ ;  /* 0x000000041b0e7210 */ /* 0x082fe20007f9e0ff */
[----:B------:R-:W-:Y:S01]  /*8d80*/  VIADD R27, R30, 0xffffffe3 ;  /* 0xffffffe31e1b7836 */ /* 0x000fe20000000000 */
[-C--:B------:R-:W-:Y:S01]  /*8d90*/  LEA.HI.X.SX32 R17, R28, R5.reuse, 0x2, P5 ;  /* 0x000000051c117211 */ /* 0x080fe200028f16ff */
[----:B------:R-:W1:Y:S01]  /*8da0*/  LDC R30, c[0x0][0x230] ;  /* 0x00008c00ff1e7b82 */ /* 0x000e620000000800 */
[-C--:B------:R-:W-:Y:S01]  /*8db0*/  LEA.HI.X.SX32 R15, R29, R5.reuse, 0x2, P4 ;  /* 0x000000051d0f7211 */ /* 0x080fe200020f16ff */
[----:B------:R-:W-:Y:S01]  /*8dc0*/  LDGSTS.E [R24+0xc000], desc[UR60][R18.64], !P3 ;  /* 0x0c00000012187fae */ /* 0x000fe2000d92187c */
[-C--:B---3--:R-:W-:Y:S01]  /*8dd0*/  IADD3 R12, P5, R25, R4.reuse, RZ ;  /* 0x00000004190c7210 */ /* 0x088fe20007fbe0ff */
[----:B--2---:R-:W-:Y:S01]  /*8de0*/  VIADD R25, R32, 0xffffffe1 ;  /* 0xffffffe120197836 */ /* 0x004fe20000000000 */
[----:B------:R-:W-:Y:S01]  /*8df0*/  ISETP.GE.U32.AND P3, PT, R27, 0x7fffff64, PT ;  /* 0x7fffff641b00780c */ /* 0x000fe20003f66070 */
[----:B------:R-:W-:Y:S01]  /*8e00*/  LDGSTS.E [R24+0xc004], desc[UR60][R16.64], !P2 ;  /* 0x0c00400010187fae */ /* 0x000fe2000d12187c */
[-C--:B------:R-:W-:Y:S01]  /*8e10*/  LEA.HI.X.SX32 R13, R26, R5.reuse, 0x2, P5 ;  /* 0x000000051a0d7211 */ /* 0x080fe200028f16ff */
[----:B------:R-:W2:Y:S01]  /*8e20*/  LDC R28, c[0x0][0x230] ;  /* 0x00008c00ff1c7b82 */ /* 0x000ea20000000800 */
[----:B------:R-:W-:Y:S01]  /*8e30*/  VIADD R26, R31, 0xffffffe2 ;  /* 0xffffffe21f1a7836 */ /* 0x000fe20000000000 */
[----:B------:R-:W-:Y:S01]  /*8e40*/  LDGSTS.E [R24+0xc008], desc[UR60][R14.64], !P1 ;  /* 0x0c0080000e187fae */ /* 0x000fe2000c92187c */
[----:B------:R-:W-:Y:S01]  /*8e50*/  ISETP.GE.U32.AND P1, PT, R25, 0x7fffff62, PT ;  /* 0x7fffff621900780c */ /* 0x000fe20003f26070 */
[----:B------:R-:W-:Y:S01]  /*8e60*/  IMAD R25, R146, 0x1d, RZ ;  /* 0x0000001d92197824 */ /* 0x000fe200078e02ff */
[-C--:B------:R-:W-:Y:S01]  /*8e70*/  IADD3 R120, P5, R120, R4.reuse, RZ ;  /* 0x0000000478787210 */ /* 0x080fe20007fbe0ff */
[----:B------:R-:W-:Y:S01]  /*8e80*/  IMAD R31, R146, 0x7c, RZ ;  /* 0x0000007c921f7824 */ /* 0x000fe200078e02ff */
[----:B------:R-:W-:Y:S01]  /*8e90*/  STL.64 [R1+0x110], R18 ;  /* 0x0001101201007387 */ /* 0x000fe20000100a00 */
[----:B------:R-:W3:Y:S01]  /*8ea0*/  LDC R32, c[0x0][0x230] ;  /* 0x00008c00ff207b82 */ /* 0x000ee20000000800 */
[----:B------:R-:W-:Y:S01]  /*8eb0*/  ISETP.GE.U32.AND P2, PT, R26, 0x7fffff63, PT ;  /* 0x7fffff631a00780c */ /* 0x000fe20003f46070 */
[C---:B------:R-:W-:Y:S01]  /*8ec0*/  IMAD R26, R146.reuse, 0x1f, RZ ;  /* 0x0000001f921a7824 */ /* 0x040fe200078e02ff */
[----:B------:R-:W-:Y:S01]  /*8ed0*/  STL.64 [R1+0x118], R16 ;  /* 0x0001181001007387 */ /* 0x000fe20000100a00 */
[-C--:B------:R-:W-:Y:S01]  /*8ee0*/  LEA.HI.X.SX32 R121, R25, R5.reuse, 0x2, P5 ;  /* 0x0000000519797211 */ /* 0x080fe200028f16ff */
[----:B------:R-:W-:Y:S01]  /*8ef0*/  IMAD R27, R146, 0x1e, RZ ;  /* 0x0000001e921b7824 */ /* 0x000fe200078e02ff */
[-C--:B------:R-:W-:Y:S01]  /*8f00*/  IADD3 R124, P5, R31, R4.reuse, RZ ;  /* 0x000000041f7c7210 */ /* 0x080fe20007fbe0ff */
[----:B------:R-:W-:Y:S01]  /*8f10*/  STL.64 [R1+0x120], R14 ;  /* 0x0001200e01007387 */ /* 0x000fe20000100a00 */
[----:B------:R-:W4:Y:S01]  /*8f20*/  LDC R29, c[0x0][0x230] ;  /* 0x00008c00ff1d7b82 */ /* 0x000f220000000800 */
[-C--:B------:R-:W-:Y:S01]  /*8f30*/  IADD3 R122, P4, R122, R4.reuse, RZ ;  /* 0x000000047a7a7210 */ /* 0x080fe20007f9e0ff */
[----:B------:R-:W-:Y:S01]  /*8f40*/  IMAD.MOV.U32 R222, RZ, RZ, R198 ;  /* 0x000000ffffde7224 */ /* 0x000fe200078e00c6 */
[----:B------:R2:W-:Y:S01]  /*8f50*/  LDGSTS.E [R24+0xc00c], desc[UR60][R12.64], !P0 ;  /* 0x0c00c0000c187fae */ /* 0x0005e2000c12187c */
[-C--:B------:R-:W-:Y:S01]  /*8f60*/  LEA.HI.X.SX32 R125, R26, R5.reuse, 0x2, P5 ;  /* 0x000000051a7d7211 */ /* 0x080fe200028f16ff */
[----:B-1----:R-:W-:Y:S01]  /*8f70*/  VIADD R26, R30, 0xffffffc1 ;  /* 0xffffffc11e1a7836 */ /* 0x002fe20000000000 */
[-C--:B------:R-:W-:Y:S01]  /*8f80*/  LEA.HI.X.SX32 R123, R37, R5.reuse, 0x2, P4 ;  /* 0x00000005257b7211 */ /* 0x080fe200020f16ff */
[----:B------:R1:W-:Y:S01]  /*8f90*/  STL.64 [R1+0x128], R12 ;  /* 0x0001280c01007387 */ /* 0x0003e20000100a00 */
[----:B------:R-:W4:Y:S01]  /*8fa0*/  LDC R30, c[0x0][0x230] ;  /* 0x00008c00ff1e7b82 */ /* 0x000f220000000800 */
[-C--:B------:R-:W-:Y:S01]  /*8fb0*/  IADD3 R126, P4, R126, R4.reuse, RZ ;  /* 0x000000047e7e7210 */ /* 0x080fe20007f9e0ff */
[----:B--2---:R-:W-:Y:S01]  /*8fc0*/  VIADD R28, R28, 0xffffffc3 ;  /* 0xffffffc31c1c7836 */ /* 0x004fe20000000000 */
[----:B------:R-:W-:Y:S01]  /*8fd0*/  IADD3 R200, P5, R200, R4, RZ ;  /* 0x00000004c8c87210 */ /* 0x000fe20007fbe0ff */
[----:B------:R-:W-:Y:S01]  /*8fe0*/  IMAD R198, R146, 0xf0, RZ ;  /* 0x000000f092c67824 */ /* 0x000fe200078e02ff */
[----:B------:R-:W-:Y:S01]  /*8ff0*/  LEA.HI.X.SX32 R127, R27, R5, 0x2, P4 ;  /* 0x000000051b7f7211 */ /* 0x000fe200020f16ff */
[----:B------:R-:W-:-:S02]  /*9000*/  IMAD.MOV.U32 R134, RZ, RZ, R130 ;  /* 0x000000ffff867224 */ /* 0x000fc400078e0082 */
[----:B------:R-:W-:Y:S01]  /*9010*/  VIADD R24, R33, 0xffffffe0 ;  /* 0xffffffe021187836 */ /* 0x000fe20000000000 */
[----:B------:R-:W-:Y:S01]  /*9020*/  IADD3 R198, P4, R198, R4, RZ ;  /* 0x00000004c6c67210 */ /* 0x000fe20007f9e0ff */
[----:B---3--:R-:W-:Y:S01]  /*9030*/  VIADD R25, R32, 0xffffffc0 ;  /* 0xffffffc020197836 */ /* 0x008fe20000000000 */
[----:B-1----:R-:W-:Y:S01]  /*9040*/  LOP3.LUT R12, R3, 0x70, RZ, 0x3c, !PT ;  /* 0x00000070030c7812 */ /* 0x002fe200078e3cff */
[----:B------:R-:W1:Y:S01]  /*9050*/  LDC R32, c[0x0][0x230] ;  /* 0x00008c00ff207b82 */ /* 0x000e620000000800 */
[----:B------:R-:W-:Y:S01]  /*9060*/  ISETP.GE.U32.AND P0, PT, R24, 0x7fffff61, PT ;  /* 0x7fffff611800780c */ /* 0x000fe20003f06070 */
[----:B------:R-:W-:Y:S01]  /*9070*/  IMAD.MOV.U32 R212, RZ, RZ, R166 ;  /* 0x000000ffffd47224 */ /* 0x000fe200078e00a6 */
[----:B------:R-:W-:Y:S01]  /*9080*/  MOV R166, R204 ;  /* 0x000000cc00a67202 */ /* 0x000fe20000000f00 */
[----:B------:R-:W-:Y:S01]  /*9090*/  VIADD R24, R12, UR55 ;  /* 0x000000370c187c36 */ /* 0x000fe20008000000 */
[----:B------:R2:W-:Y:S01]  /*90a0*/  STL [R1+0x45c], R12 ;  /* 0x00045c0c01007387 */ /* 0x0005e20000100800 */
[----:B----4-:R-:W-:-:S02]  /*90b0*/  VIADD R27, R29, 0xffffffc2 ;  /* 0xffffffc21d1b7836 */ /* 0x010fc40000000000 */
[----:B------:R-:W3:Y:S01]  /*90c0*/  LDC R29, c[0x0][0x230] ;  /* 0x00008c00ff1d7b82 */ /* 0x000ee20000000800 */
[----:B------:R-:W-:Y:S01]  /*90d0*/  LDGSTS.E [R24], desc[UR60][R122.64], !P3 ;  /* 0x000000007a187fae */ /* 0x000fe2000d92187c */
[----:B------:R-:W-:Y:S01]  /*90e0*/  ISETP.GE.U32.AND P3, PT, R28, 0x7fffff44, PT ;  /* 0x7fffff441c00780c */ /* 0x000fe20003f66070 */
[----:B------:R-:W-:Y:S02]  /*90f0*/  IMAD.MOV.U32 R130, RZ, RZ, R202 ;  /* 0x000000ffff827224 */ /* 0x000fe400078e00ca */
[----:B------:R-:W-:Y:S01]  /*9100*/  LDGSTS.E [R24+0x4], desc[UR60][R120.64], !P2 ;  /* 0x0000400078187fae */ /* 0x000fe2000d12187c */
[----:B------:R-:W-:Y:S01]  /*9110*/  ISETP.GE.U32.AND P2, PT, R27, 0x7fffff43, PT ;  /* 0x7fffff431b00780c */ /* 0x000fe20003f46070 */
[----:B------:R-:W-:Y:S01]  /*9120*/  IMAD R202, R146, 0xf8, RZ ;  /* 0x000000f892ca7824 */ /* 0x000fe200078e02ff */
[----:B------:R-:W4:Y:S01]  /*9130*/  LDC R28, c[0x0][0x230] ;  /* 0x00008c00ff1c7b82 */ /* 0x000f220000000800 */
[----:B------:R-:W-:Y:S01]  /*9140*/  LDGSTS.E [R24+0x8], desc[UR60][R126.64], !P1 ;  /* 0x000080007e187fae */ /* 0x000fe2000c92187c */
[----:B------:R-:W-:Y:S01]  /*9150*/  ISETP.GE.U32.AND P1, PT, R26, 0x7fffff42, PT ;  /* 0x7fffff421a00780c */ /* 0x000fe20003f26070 */
[----:B------:R-:W-:-:S02]  /*9160*/  IMAD R26, R146, 0x3d, RZ ;  /* 0x0000003d921a7824 */ /* 0x000fc400078e02ff */
[----:B------:R-:W-:Y:S01]  /*9170*/  IMAD.MOV.U32 R207, RZ, RZ, R129 ;  /* 0x000000ffffcf7224 */ /* 0x000fe200078e0081 */
[----:B------:R-:W-:Y:S01]  /*9180*/  LDGSTS.E [R24+0xc], desc[UR60][R124.64], !P0 ;  /* 0x0000c0007c187fae */ /* 0x000fe2000c12187c */
[----:B------:R-:W-:Y:S01]  /*9190*/  IMAD R204, R146, 0xfc, RZ ;  /* 0x000000fc92cc7824 */ /* 0x000fe200078e02ff */
[----:B------:R-:W-:Y:S01]  /*91a0*/  ISETP.GE.U32.AND P0, PT, R25, 0x7fffff41, PT ;  /* 0x7fffff411900780c */ /* 0x000fe20003f06070 */
[----:B------:R-:W-:Y:S01]  /*91b0*/  IMAD.MOV.U32 R129, RZ, RZ, R223 ;  /* 0x000000ffff817224 */ /* 0x000fe200078e00df */
[-C--:B------:R-:W-:Y:S01]  /*91c0*/  LEA.HI.X.SX32 R201, R26, R5.reuse, 0x2, P5 ;  /* 0x000000051ac97211 */ /* 0x080fe200028f16ff */
[----:B------:R-:W-:Y:S01]  /*91d0*/  IMAD.MOV.U32 R223, RZ, RZ, R199 ;  /* 0x000000ffffdf7224 */ /* 0x000fe200078e00c7 */
[-C--:B------:R-:W-:Y:S01]  /*91e0*/  LEA.HI.X.SX32 R199, R36, R5.reuse, 0x2, P4 ;  /* 0x0000000524c77211 */ /* 0x080fe200020f16ff */
[----:B------:R-:W-:Y:S01]  /*91f0*/  IMAD R27, R146, 0x3e, RZ ;  /* 0x0000003e921b7824 */ /* 0x000fe200078e02ff */
[-C--:B------:R-:W-:Y:S01]  /*9200*/  IADD3 R202, P4, R202, R4.reuse, RZ ;  /* 0x00000004caca7210 */ /* 0x080fe20007f9e0ff */
[----:B------:R-:W-:Y:S01]  /*9210*/  IMAD R25, R146, 0x3f, RZ ;  /* 0x0000003f92197824 */ /* 0x000fe200078e02ff */
[-C--:B------:R-:W-:Y:S01]  /*9220*/  IADD3 R204, P5, R204, R4.reuse, RZ ;  /* 0x00000004cccc7210 */ /* 0x080fe20007fbe0ff */
[----:B------:R-:W-:Y:S01]  /*9230*/  IMAD.MOV.U32 R135, RZ, RZ, R131 ;  /* 0x000000ffff877224 */ /* 0x000fe200078e0083 */
[----:B------:R-:W-:Y:S01]  /*9240*/  LDGSTS.E [R24+0x4000], desc[UR60][R198.64], !P3 ;  /* 0x04000000c6187fae */ /* 0x000fe2000d92187c */
[----:B------:R-:W-:Y:S01]  /*9250*/  IMAD.MOV.U32 R213, RZ, RZ, R167 ;  /* 0x000000ffffd57224 */ /* 0x000fe200078e00a7 */
[----:B------:R-:W2:Y:S01]  /*9260*/  LDC R33, c[0x0][0x230] ;  /* 0x00008c00ff217b82 */ /* 0x000ea20000000800 */
[----:B------:R-:W-:Y:S01]  /*9270*/  IMAD.MOV.U32 R131, RZ, RZ, R203 ;  /* 0x000000ffff837224 */ /* 0x000fe200078e00cb */
[-C--:B------:R-:W-:Y:S01]  /*9280*/  LEA.HI.X.SX32 R203, R27, R5.reuse, 0x2, P4 ;  /* 0x000000051bcb7211 */ /* 0x080fe200020f16ff */
[----:B------:R-:W-:Y:S01]  /*9290*/  VIADD R26, R30, 0xffffffa1 ;  /* 0xffffffa11e1a7836 */ /* 0x000fe20000000000 */
[----:B------:R-:W-:Y:S01]  /*92a0*/  LDGSTS.E [R24+0x4004], desc[UR60][R200.64], !P2 ;  /* 0x04004000c8187fae */ /* 0x000fe2000d12187c */
[----:B------:R-:W-:Y:S01]  /*92b0*/  IMAD.MOV.U32 R167, RZ, RZ, R205 ;  /* 0x000000ffffa77224 */ /* 0x000fe200078e00cd */
[-C--:B------:R-:W-:Y:S01]  /*92c0*/  LEA.HI.X.SX32 R205, R25, R5.reuse, 0x2, P5 ;  /* 0x0000000519cd7211 */ /* 0x080fe200028f16ff */
[----:B-1----:R-:W-:Y:S01]  /*92d0*/  VIADD R25, R32, 0xffffffa0 ;  /* 0xffffffa020197836 */ /* 0x002fe20000000000 */
[----:B------:R-:W1:Y:S01]  /*92e0*/  LDC R30, c[0x0][0x230] ;  /* 0x00008c00ff1e7b82 */ /* 0x000e620000000800 */
[----:B------:R-:W-:Y:S01]  /*92f0*/  LDGSTS.E [R24+0x4008], desc[UR60][R202.64], !P1 ;  /* 0x04008000ca187fae */ /* 0x000fe2000c92187c */
[----:B----4-:R-:W-:Y:S01]  /*9300*/  VIADD R28, R28, 0xffffffa3 ;  /* 0xffffffa31c1c7836 */ /* 0x010fe20000000000 */
[----:B------:R-:W-:Y:S01]  /*9310*/  ISETP.GE.U32.AND P1, PT, R26, 0x7fffff22, PT ;  /* 0x7fffff221a00780c */ /* 0x000fe20003f26070 */
[----:B---3--:R-:W-:Y:S01]  /*9320*/  VIADD R27, R29, 0xffffffa2 ;  /* 0xffffffa21d1b7836 */ /* 0x008fe20000000000 */
[----:B------:R-:W-:Y:S01]  /*9330*/  LDGSTS.E [R24+0x400c], desc[UR60][R204.64], !P0 ;  /* 0x0400c000cc187fae */ /* 0x000fe2000c12187c */
[----:B------:R-:W-:Y:S01]  /*9340*/  ISETP.GE.U32.AND P0, PT, R25, 0x7fffff21, PT ;  /* 0x7fffff211900780c */ /* 0x000fe20003f06070 */
[C---:B------:R-:W-:Y:S01]  /*9350*/  IMAD R25, R146.reuse, 0x170, RZ ;  /* 0x0000017092197824 */ /* 0x040fe200078e02ff */
[----:B--2---:R-:W2:Y:S01]  /*9360*/  LDC R12, c[0x0][0x230] ;  /* 0x00008c00ff0c7b82 */ /* 0x004ea20000000800 */
[----:B------:R-:W-:Y:S01]  /*9370*/  IMAD R26, R146, 0x174, RZ ;  /* 0x00000174921a7824 */ /* 0x000fe200078e02ff */
[----:B------:R-:W-:Y:S01]  /*9380*/  ISETP.GE.U32.AND P3, PT, R28, 0x7fffff24, PT ;  /* 0x7fffff241c00780c */ /* 0x000fe20003f66070 */
[C---:B------:R-:W-:Y:S01]  /*9390*/  IMAD R28, R146.reuse, 0x5d, RZ ;  /* 0x0000005d921c7824 */ /* 0x040fe200078e02ff */
[----:B------:R-:W-:Y:S01]  /*93a0*/  ISETP.GE.U32.AND P2, PT, R27, 0x7fffff23, PT ;  /* 0x7fffff231b00780c */ /* 0x000fe20003f46070 */
[C---:B------:R-:W-:Y:S01]  /*93b0*/  IMAD R27, R146.reuse, 0x178, RZ ;  /* 0x00000178921b7824 */ /* 0x040fe200078e02ff */
[-C--:B------:R-:W-:Y:S01]  /*93c0*/  IADD3 R136, P4, R25, R4.reuse, RZ ;  /* 0x0000000419887210 */ /* 0x080fe20007f9e0ff */
[----:B------:R-:W-:Y:S01]  /*93d0*/  IMAD R25, R146, 0x17c, RZ ;  /* 0x0000017c92197824 */ /* 0x000fe200078e02ff */
[----:B------:R-:W3:Y:S01]  /*93e0*/  LDC R32, c[0x0][0x230] ;  /* 0x00008c00ff207b82 */ /* 0x000ee20000000800 */
[-C--:B------:R-:W-:Y:S01]  /*93f0*/  IADD3 R18, P5, R26, R4.reuse, RZ ;  /* 0x000000041a127210 */ /* 0x080fe20007fbe0ff */
[----:B------:R-:W-:Y:S01]  /*9400*/  IMAD R29, R146, 0x5e, RZ ;  /* 0x0000005e921d7824 */ /* 0x000fe200078e02ff */
[-C--:B------:R-:W-:Y:S01]  /*9410*/  LEA.HI.X.SX32 R137, R34, R5.reuse, 0x2, P4 ;  /* 0x0000000522897211 */ /* 0x080fe200020f16ff */
[----:B------:R-:W-:Y:S01]  /*9420*/  IMAD R26, R146, 0x5f, RZ ;  /* 0x0000005f921a7824 */ /* 0x000fe200078e02ff */
[-C--:B------:R-:W-:Y:S01]  /*9430*/  IADD3 R16, P4, R27, R4.reuse, RZ ;  /* 0x000000041b107210 */ /* 0x080fe20007f9e0ff */
[----:B------:R-:W-:Y:S01]  /*9440*/  IMAD.MOV.U32 R13, RZ, RZ, R213 ;  /* 0x000000ffff0d7224 */ /* 0x000fe200078e00d5 */
[-C--:B------:R-:W-:Y:S01]  /*9450*/  LEA.HI.X.SX32 R19, R28, R5.reuse, 0x2, P5 ;  /* 0x000000051c137211 */ /* 0x080fe200028f16ff */
[----:B------:R-:W-:Y:S01]  /*9460*/  LDGSTS.E [R24+0x8000], desc[UR60][R136.64], !P3 ;  /* 0x0800000088187fae */ /* 0x000fe2000d92187c */
[----:B------:R-:W-:Y:S01]  /*9470*/  IADD3 R14, P5, R25, R4, RZ ;  /* 0x00000004190e7210 */ /* 0x000fe20007fbe0ff */
[----:B-1----:R-:W-:Y:S01]  /*9480*/  VIADD R25, R30, 0xffffff83 ;  /* 0xffffff831e197836 */ /* 0x002fe20000000000 */
[-C--:B------:R-:W-:Y:S01]  /*9490*/  LEA.HI.X.SX32 R17, R29, R5.reuse, 0x2, P4 ;  /* 0x000000051d117211 */ /* 0x080fe200020f16ff */
[----:B------:R1:W-:Y:S01]  /*94a0*/  LDGSTS.E [R24+0x8004], desc[UR60][R18.64], !P2 ;  /* 0x0800400012187fae */ /* 0x0003e2000d12187c */
[----:B------:R-:W-:Y:S01]  /*94b0*/  LEA.HI.X.SX32 R15, R26, R5, 0x2, P5 ;  /* 0x000000051a0f7211 */ /* 0x000fe200028f16ff */
[----:B------:R-:W-:Y:S01]  /*94c0*/  VIADD R26, R33, 0xffffff81 ;  /* 0xffffff81211a7836 */ /* 0x000fe20000000000 */
[----:B------:R-:W-:Y:S01]  /*94d0*/  ISETP.GT.AND P4, PT, R155, 0x7f, PT ;  /* 0x0000007f9b00780c */ /* 0x000fe20003f84270 */
[----:B------:R4:W-:Y:S01]  /*94e0*/  LDGSTS.E [R24+0x8008], desc[UR60][R16.64], !P1 ;  /* 0x0800800010187fae */ /* 0x0009e2000c92187c */
[----:B--2---:R-:W-:Y:S01]  /*94f0*/  ISETP.GE.AND P5, PT, R154, R12, PT ;  /* 0x0000000c9a00720c */ /* 0x004fe20003fa6270 */
[----:B------:R-:W-:Y:S01]  /*9500*/  IMAD.MOV.U32 R12, RZ, RZ, R212 ;  /* 0x000000ffff0c7224 */ /* 0x000fe200078e00d4 */
[----:B------:R-:W-:Y:S01]  /*9510*/  ISETP.GE.U32.AND P2, PT, R26, 0x7fffff02, PT ;  /* 0x7fffff021a00780c */ /* 0x000fe20003f46070 */
[----:B------:R2:W-:Y:S01]  /*9520*/  LDGSTS.E [R24+0x800c], desc[UR60][R14.64], !P0 ;  /* 0x0800c0000e187fae */ /* 0x0005e2000c12187c */
[----:B------:R-:W-:Y:S01]  /*9530*/  ISETP.GE.U32.AND P0, PT, R25, 0x7fffff04, PT ;  /* 0x7fffff041900780c */ /* 0x000fe20003f06070 */
[----:B------:R-:W-:-:S02]  /*9540*/  VIADD R25, R35, 0xffffff80 ;  /* 0xffffff8023197836 */ /* 0x000fc40000000000 */
[----:B---3--:R-:W-:Y:S01]  /*9550*/  VIADD R27, R32, 0xffffff82 ;  /* 0xffffff82201b7836 */ /* 0x008fe20000000000 */
[----:B------:R-:W-:Y:S01]  /*9560*/  STL.64 [R1+0x30], R136 ;  /* 0x0000308801007387 */ /* 0x000fe20000100a00 */
[C---:B------:R-:W-:Y:S01]  /*9570*/  IMAD R26, R146.reuse, 0x1f0, RZ ;  /* 0x000001f0921a7824 */ /* 0x040fe200078e02ff */
[----:B------:R-:W-:Y:S01]  /*9580*/  ISETP.GE.U32.AND P1, PT, R25, 0x7fffff01, PT ;  /* 0x7fffff011900780c */ /* 0x000fe20003f26070 */
[----:B------:R-:W-:Y:S01]  /*9590*/  IMAD.MOV.U32 R212, RZ, RZ, R210 ;  /* 0x000000ffffd47224 */ /* 0x000fe200078e00d2 */
[----:B------:R-:W-:Y:S01]  /*95a0*/  SEL R25, RZ, 0x4, !P4 ;  /* 0x00000004ff197807 */ /* 0x000fe20006000000 */
[----:B------:R-:W-:Y:S01]  /*95b0*/  IMAD R28, R146, 0x1f4, RZ ;  /* 0x000001f4921c7824 */ /* 0x000fe200078e02ff */
[----:B------:R1:W-:Y:S01]  /*95c0*/  STL.64 [R1+0x38], R18 ;  /* 0x0000381201007387 */ /* 0x0003e20000100a00 */
[----:B------:R-:W-:Y:S01]  /*95d0*/  IMAD.MOV.U32 R210, RZ, RZ, R208 ;  /* 0x000000ffffd27224 */ /* 0x000fe200078e00d0 */
[----:B------:R-:W-:Y:S01]  /*95e0*/  ISETP.GE.U32.AND P3, PT, R27, 0x7fffff03, PT ;  /* 0x7fffff031b00780c */ /* 0x000fe20003f66070 */
[----:B------:R-:W-:Y:S01]  /*95f0*/  IMAD.MOV.U32 R208, RZ, RZ, R206 ;  /* 0x000000ffffd07224 */ /* 0x000fe200078e00ce */
[----:B------:R-:W-:Y:S01]  /*9600*/  SEL R25, R25, RZ, !P5 ;  /* 0x000000ff19197207 */ /* 0x000fe20006800000 */
[----:B------:R-:W-:Y:S01]  /*9610*/  IMAD.MOV.U32 R206, RZ, RZ, R134 ;  /* 0x000000ffffce7224 */ /* 0x000fe200078e0086 */
[----:B------:R4:W-:Y:S01]  /*9620*/  STL.64 [R1+0x40], R16 ;  /* 0x0000401001007387 */ /* 0x0009e20000100a00 */
[----:B------:R-:W-:-:S02]  /*9630*/  IMAD.MOV.U32 R213, RZ, RZ, R211 ;  /* 0x000000ffffd57224 */ /* 0x000fc400078e00d3 */
[----:B------:R-:W-:Y:S01]  /*9640*/  IMAD.MOV.U32 R134, RZ, RZ, R132 ;  /* 0x000000ffff867224 */ /* 0x000fe200078e0084 */
[----:B------:R2:W-:Y:S01]  /*9650*/  STL.64 [R1+0x48], R14 ;  /* 0x0000480e01007387 */ /* 0x0005e20000100a00 */
[----:B------:R-:W-:Y:S01]  /*9660*/  IMAD R27, R146, 0x7d, RZ ;  /* 0x0000007d921b7824 */ /* 0x000fe200078e02ff */
[-C--:B-1----:R-:W-:Y:S01]  /*9670*/  IADD3 R18, P4, R26, R4.reuse, RZ ;  /* 0x000000041a127210 */ /* 0x082fe20007f9e0ff */
[----:B------:R-:W-:Y:S02]  /*9680*/  IMAD.MOV.U32 R211, RZ, RZ, R209 ;  /* 0x000000ffffd37224 */ /* 0x000fe400078e00d1 */
[----:B------:R-:W-:Y:S01]  /*9690*/  IMAD.MOV.U32 R132, RZ, RZ, R10 ;  /* 0x000000ffff847224 */ /* 0x000fe200078e000a */
[----:B------:R-:W-:Y:S01]  /*96a0*/  IADD3 R10, P5, R28, R4, RZ ;  /* 0x000000041c0a7210 */ /* 0x000fe20007fbe0ff */
[----:B------:R-:W-:Y:S01]  /*96b0*/  IMAD R30, R146, 0x1f8, RZ ;  /* 0x000001f8921e7824 */ /* 0x000fe200078e02ff */
[----:B------:R-:W-:Y:S01]  /*96c0*/  LEA.HI.X.SX32 R19, R31, R5, 0x2, P4 ;  /* 0x000000051f137211 */ /* 0x000fe200020f16ff */
[----:B------:R-:W-:-:S02]  /*96d0*/  IMAD.MOV.U32 R209, RZ, RZ, R207 ;  /* 0x000000ffffd17224 */ /* 0x000fc400078e00cf */
[----:B------:R-:W-:Y:S01]  /*96e0*/  IMAD R26, R146, 0x1fc, RZ ;  /* 0x000001fc921a7824 */ /* 0x000fe200078e02ff */
[-C--:B----4-:R-:W-:Y:S01]  /*96f0*/  IADD3 R16, P4, R30, R4.reuse, RZ ;  /* 0x000000041e107210 */ /* 0x090fe20007f9e0ff */
[----:B------:R-:W-:Y:S01]  /*9700*/  IMAD.MOV.U32 R207, RZ, RZ, R135 ;  /* 0x000000ffffcf7224 */ /* 0x000fe200078e0087 */
[----:B------:R-:W-:Y:S01]  /*9710*/  STL.64 [R1+0x130], R18 ;  /* 0x0001301201007387 */ /* 0x000fe20000100a00 */
[----:B------:R-:W-:Y:S02]  /*9720*/  IMAD.MOV.U32 R135, RZ, RZ, R133 ;  /* 0x000000ffff877224 */ /* 0x000fe400078e0085 */
[C---:B------:R-:W-:Y:S01]  /*9730*/  IMAD R29, R146.reuse, 0x7e, RZ ;  /* 0x0000007e921d7824 */ /* 0x040fe200078e02ff */
[----:B------:R-:W-:Y:S01]  /*9740*/  LDGSTS.E [R24+0xc000], desc[UR60][R18.64], !P0 ;  /* 0x0c00000012187fae */ /* 0x000fe2000c12187c */
[----:B------:R-:W-:Y:S01]  /*9750*/  IMAD.MOV.U32 R133, RZ, RZ, R11 ;  /* 0x000000ffff857224 */ /* 0x000fe200078e000b */
[----:B------:R-:W-:Y:S01]  /*9760*/  LEA.HI.X.SX32 R11, R27, R5, 0x2, P5 ;  /* 0x000000051b0b7211 */ /* 0x000fe200028f16ff */
[----:B------:R-:W-:Y:S01]  /*9770*/  IMAD R28, R146, 0x7f, RZ ;  /* 0x0000007f921c7824 */ /* 0x000fe200078e02ff */
[----:B--2---:R-:W-:-:S02]  /*9780*/  IADD3 R14, P5, R26, R4, RZ ;  /* 0x000000041a0e7210 */ /* 0x004fc40007fbe0ff */
[-C--:B------:R-:W-:Y:S01]  /*9790*/  LEA.HI.X.SX32 R17, R29, R5.reuse, 0x2, P4 ;  /* 0x000000051d117211 */ /* 0x080fe200020f16ff */
[----:B------:R1:W-:Y:S01]  /*97a0*/  STL.64 [R1+0x138], R10 ;  /* 0x0001380a01007387 */ /* 0x0003e20000100a00 */
[----:B------:R-:W-:Y:S02]  /*97b0*/  LEA.HI.X.SX32 R15, R28, R5, 0x2, P5 ;  /* 0x000000051c0f7211 */ /* 0x000fe400028f16ff */
[----:B------:R-:W-:Y:S01]  /*97c0*/  ISETP.NE.U32.AND P4, PT, R25, RZ, PT ;  /* 0x000000ff1900720c */ /* 0x000fe20003f85070 */
[----:B------:R2:W-:Y:S01]  /*97d0*/  STL.64 [R1+0x140], R16 ;  /* 0x0001401001007387 */ /* 0x0005e20000100a00 */
[----:B------:R-:W-:-:S03]  /*97e0*/  VIADD R25, R0, UR55 ;  /* 0x0000003700197c36 */ /* 0x000fc60008000000 */
[----:B------:R1:W-:Y:S04]  /*97f0*/  LDGSTS.E [R24+0xc004], desc[UR60][R10.64], !P3 ;  /* 0x0c0040000a187fae */ /* 0x0003e8000d92187c */
[----:B------:R3:W-:Y:S01]  /*9800*/  STL.64 [R1+0x148], R14 ;  /* 0x0001480e01007387 */ /* 0x0007e20000100a00 */
[----:B------:R-:W-:-:S03]  /*9810*/  IMAD.MOV.U32 R138, RZ, RZ, R212 ;  /* 0x000000ffff8a7224 */ /* 0x000fc600078e00d4 */
[----:B------:R2:W-:Y:S01]  /*9820*/  LDGSTS.E [R24+0xc008], desc[UR60][R16.64], !P2 ;  /* 0x0c00800010187fae */ /* 0x0005e2000d12187c */
[----:B-1----:R-:W-:-:S03]  /*9830*/  IMAD.MOV.U32 R10, RZ, RZ, R164 ;  /* 0x000000ffff0a7224 */ /* 0x002fc600078e00a4 */
[----:B------:R3:W-:Y:S01]  /*9840*/  LDGSTS.E [R24+0xc00c], desc[UR60][R14.64], !P1 ;  /* 0x0c00c0000e187fae */ /* 0x0007e2000c92187c */
[----:B------:R-:W-:-:S03]  /*9850*/  IMAD.MOV.U32 R11, RZ, RZ, R165 ;  /* 0x000000ffff0b7224 */ /* 0x000fc600078e00a5 */
[----:B------:R-:W4:Y:S01]  /*9860*/  LDL.64 R164, [R1+0x158] ;  /* 0x0001580001a47983 */ /* 0x000f220000100a00 */
[----:B------:R-:W-:Y:S02]  /*9870*/  IMAD.MOV.U32 R139, RZ, RZ, R213 ;  /* 0x000000ffff8b7224 */ /* 0x000fe400078e00d5 */
[----:B--2---:R-:W-:Y:S01]  /*9880*/  IMAD.MOV.U32 R16, RZ, RZ, R210 ;  /* 0x000000ffff107224 */ /* 0x004fe200078e00d2 */
[----:B------:R-:W0:Y:S01]  /*9890*/  LDGDEPBAR ;  /* 0x00000000000079af */ /* 0x000e220000000000 */
[----:B------:R-:W-:Y:S02]  /*98a0*/  IMAD.MOV.U32 R17, RZ, RZ, R211 ;  /* 0x000000ffff117224 */ /* 0x000fe400078e00d3 */
[----:B------:R-:W-:Y:S01]  /*98b0*/  IMAD.MOV.U32 R136, RZ, RZ, R134 ;  /* 0x000000ffff887224 */ /* 0x000fe200078e0086 */
[----:B------:R1:W-:Y:S01]  /*98c0*/  LDGSTS.E [R25+0x20000], desc[UR60][R12.64], P4 ;  /* 0x200000000c197fae */ /* 0x0003e2000a12187c */
[----:B---3--:R-:W-:Y:S02]  /*98d0*/  IMAD.MOV.U32 R14, RZ, RZ, R6 ;  /* 0x000000ffff0e7224 */ /* 0x008fe400078e0006 */
[----:B------:R-:W-:Y:S01]  /*98e0*/  IMAD.MOV.U32 R15, RZ, RZ, R7 ;  /* 0x000000ffff0f7224 */ /* 0x000fe200078e0007 */
[----:B------:R-:W-:Y:S01]  /*98f0*/  LDGSTS.E [R25+0x20400], desc[UR60][R208.64], P4 ;  /* 0x20400000d0197fae */ /* 0x000fe2000a12187c */
[----:B------:R-:W-:-:S02]  /*9900*/  IMAD.MOV.U32 R137, RZ, RZ, R135 ;  /* 0x000000ffff897224 */ /* 0x000fc400078e0087 */
[----:B------:R-:W-:Y:S01]  /*9910*/  IMAD.MOV.U32 R18, RZ, RZ, R132 ;  /* 0x000000ffff127224 */ /* 0x000fe200078e0084 */
[----:B------:R-:W2:Y:S01]  /*9920*/  LDL.64 R6, [R1+0x160] ;  /* 0x0001600001067983 */ /* 0x000ea20000100a00 */
[----:B------:R-:W-:Y:S02]  /*9930*/  IMAD.MOV.U32 R19, RZ, RZ, R133 ;  /* 0x000000ffff137224 */ /* 0x000fe400078e0085 */
[----:B-1----:R-:W-:Y:S01]  /*9940*/  IMAD.MOV.U32 R12, RZ, RZ, R166 ;  /* 0x000000ffff0c7224 */ /* 0x002fe200078e00a6 */
[----:B------:R-:W3:Y:S01]  /*9950*/  LDL.64 R212, [R1+0x1a0] ;  /* 0x0001a00001d47983 */ /* 0x000ee20000100a00 */
[----:B------:R-:W-:-:S03]  /*9960*/  IMAD.MOV.U32 R13, RZ, RZ, R167 ;  /* 0x000000ffff0d7224 */ /* 0x000fc600078e00a7 */
[----:B------:R-:W-:Y:S04]  /*9970*/  LDGSTS.E [R25+0x20800], desc[UR60][R206.64], P4 ;  /* 0x20800000ce197fae */ /* 0x000fe8000a12187c */
[----:B------:R-:W3:Y:S04]  /*9980*/  LDL.64 R166, [R1+0x1e0] ;  /* 0x0001e00001a67983 */ /* 0x000ee80000100a00 */
[----:B------:R1:W-:Y:S04]  /*9990*/  LDGSTS.E [R25+0x20c00], desc[UR60][R128.64], P4 ;  /* 0x20c0000080197fae */ /* 0x0003e8000a12187c */
[----:B------:R-:W3:Y:S04]  /*99a0*/  LDL.64 R210, [R1+0x220] ;  /* 0x0002200001d27983 */ /* 0x000ee80000100a00 */
[----:B------:R-:W-:Y:S04]  /*99b0*/  LDGSTS.E [R25+0x21000], desc[UR60][R130.64], P4 ;  /* 0x2100000082197fae */ /* 0x000fe8000a12187c */
[----:B------:R-:W3:Y:S04]  /*99c0*/  LDL.64 R208, [R1+0x260] ;  /* 0x0002600001d07983 */ /* 0x000ee80000100a00 */
[----:B------:R-:W-:Y:S04]  /*99d0*/  LDGSTS.E [R25+0x21400], desc[UR60][R222.64], P4 ;  /* 0x21400000de197fae */ /* 0x000fe8000a12187c */
[----:B------:R-:W3:Y:S04]  /*99e0*/  LDL.64 R206, [R1+0x2a0] ;  /* 0x0002a00001ce7983 */ /* 0x000ee80000100a00 */
[----:B------:R-:W-:Y:S04]  /*99f0*/  LDGSTS.E [R25+0x21800], desc[UR60][R156.64], P4 ;  /* 0x218000009c197fae */ /* 0x000fe8000a12187c */
[----:B------:R-:W3:Y:S04]  /*9a00*/  LDL.64 R222, [R1+0x2e0] ;  /* 0x0002e00001de7983 */ /* 0x000ee80000100a00 */
[----:B------:R-:W3:Y:S04]  /*9a10*/  LDL.64 R134, [R1+0x320] ;  /* 0x0003200001867983 */ /* 0x000ee80000100a00 */
[----:B------:R-:W3:Y:S01]  /*9a20*/  LDL.64 R156, [R1+0x168] ;  /* 0x00016800019c7983 */ /* 0x000ee20000100a00 */
[----:B-1----:R-:W-:-:S03]  /*9a30*/  LOP3.LUT R128, R0, 0x10, RZ, 0x3c, !PT ;  /* 0x0000001000807812 */ /* 0x002fc600078e3cff */
[----:B------:R-:W-:Y:S02]  /*9a40*/  LDGSTS.E [R25+0x21c00], desc[UR60][R10.64], P4 ;  /* 0x21c000000a197fae */ /* 0x000fe4000a12187c */
[----:B------:R-:W-:Y:S02]  /*9a50*/  VIADD R24, R128, UR55 ;  /* 0x0000003780187c36 */ /* 0x000fe40008000000 */
[----:B------:R-:W3:Y:S04]  /*9a60*/  LDL.64 R132, [R1+0x1a8] ;  /* 0x0001a80001847983 */ /* 0x000ee80000100a00 */
[----:B------:R-:W3:Y:S04]  /*9a70*/  LDL.64 R130, [R1+0x1e8] ;  /* 0x0001e80001827983 */ /* 0x000ee80000100a00 */
[----:B------:R-:W3:Y:S04]  /*9a80*/  LDL.64 R10, [R1+0x228] ;  /* 0x00022800010a7983 */ /* 0x000ee80000100a00 */
[----:B------:R-:W3:Y:S04]  /*9a90*/  LDL.64 R128, [R1+0x268] ;  /* 0x0002680001807983 */ /* 0x000ee80000100a00 */
[----:B------:R-:W3:Y:S04]  /*9aa0*/  LDL.64 R216, [R1+0x230] ;  /* 0x0002300001d87983 */ /* 0x000ee80000100a00 */
[----:B------:R-:W3:Y:S04]  /*9ab0*/  LDL.64 R214, [R1+0x270] ;  /* 0x0002700001d67983 */ /* 0x000ee80000100a00 */
[----:B------:R-:W3:Y:S04]  /*9ac0*/  LDL.64 R142, [R1+0x2b0] ;  /* 0x0002b000018e7983 */ /* 0x000ee80000100a00 */
[----:B------:R-:W3:Y:S04]  /*9ad0*/  LDL.64 R140, [R1+0x2f0] ;  /* 0x0002f000018c7983 */ /* 0x000ee80000100a00 */
[----:B----4-:R-:W-:Y:S04]  /*9ae0*/  LDGSTS.E [R24+0x20080], desc[UR60][R164.64], P4 ;  /* 0x20080000a4187fae */ /* 0x010fe8000a12187c */
[----:B------:R-:W-:Y:S04]  /*9af0*/  LDGSTS.E [R24+0x20480], desc[UR60][R138.64], P4 ;  /* 0x204800008a187fae */ /* 0x000fe8000a12187c */
[----:B------:R1:W-:Y:S04]  /*9b00*/  LDGSTS.E [R24+0x20880], desc[UR60][R16.64], P4 ;  /* 0x2088000010187fae */ /* 0x0003e8000a12187c */
[----:B------:R-:W-:Y:S04]  /*9b10*/  LDGSTS.E [R24+0x20c80], desc[UR60][R8.64], P4 ;  /* 0x20c8000008187fae */ /* 0x000fe8000a12187c */
[----:B------:R-:W-:Y:S01]  /*9b20*/  LDGSTS.E [R24+0x21080], desc[UR60][R136.64], P4 ;  /* 0x2108000088187fae */ /* 0x000fe2000a12187c */
[----:B-1----:R-:W-:-:S03]  /*9b30*/  LOP3.LUT R16, R0, 0x20, RZ, 0x3c, !PT ;  /* 0x0000002000107812 */ /* 0x002fc600078e3cff */
[----:B------:R-:W-:Y:S02]  /*9b40*/  LDGSTS.E [R24+0x21480], desc[UR60][R18.64], P4 ;  /* 0x2148000012187fae */ /* 0x000fe4000a12187c */
[----:B------:R-:W-:Y:S02]  /*9b50*/  VIADD R25, R16, UR55 ;  /* 0x0000003710197c36 */ /* 0x000fe40008000000 */
[----:B------:R-:W-:Y:S04]  /*9b60*/  LDGSTS.E [R24+0x21880], desc[UR60][R14.64], P4 ;  /* 0x218800000e187fae */ /* 0x000fe8000a12187c */
[----:B------:R1:W-:Y:S04]  /*9b70*/  LDGSTS.E [R24+0x21c80], desc[UR60][R12.64], P4 ;  /* 0x21c800000c187fae */ /* 0x0003e8000a12187c */
[----:B--2---:R-:W-:Y:S04]  /*9b80*/  LDGSTS.E [R25+0x20100], desc[UR60][R6.64], P4 ;  /* 0x2010000006197fae */ /* 0x004fe8000a12187c */
[----:B---3--:R-:W-:Y:S01]  /*9b90*/  LDGSTS.E [R25+0x20500], desc[UR60][R212.64], P4 ;  /* 0x20500000d4197fae */ /* 0x008fe2000a12187c */
[----:B-1----:R-:W-:-:S03]  /*9ba0*/  LOP3.LUT R12, R0, 0x30, RZ, 0x3c, !PT ;  /* 0x00000030000c7812 */ /* 0x002fc600078e3cff */
[----:B------:R-:W-:Y:S04]  /*9bb0*/  LDGSTS.E [R25+0x20900], desc[UR60][R166.64], P4 ;  /* 0x20900000a6197fae */ /* 0x000fe8000a12187c */
[----:B------:R-:W-:Y:S01]  /*9bc0*/  LDGSTS.E [R25+0x20d00], desc[UR60][R210.64], P4 ;  /* 0x20d00000d2197fae */ /* 0x000fe2000a12187c */
[----:B------:R-:W-:-:S03]  /*9bd0*/  VIADD R24, R12, UR55 ;  /* 0x000000370c187c36 */ /* 0x000fc60008000000 */
[----:B------:R-:W2:Y:S04]  /*9be0*/  LDL.64 R164, [R1+0x2a8] ;  /* 0x0002a80001a47983 */ /* 0x000ea80000100a00 */
[----:B------:R-:W-:Y:S04]  /*9bf0*/  LDGSTS.E [R25+0x21100], desc[UR60][R208.64], P4 ;  /* 0x21100000d0197fae */ /* 0x000fe8000a12187c */
[----:B------:R-:W3:Y:S04]  /*9c00*/  LDL.64 R8, [R1+0x2e8] ;  /* 0x0002e80001087983 */ /* 0x000ee80000100a00 */
[----:B------:R-:W-:Y:S04]  /*9c10*/  LDGSTS.E [R25+0x21500], desc[UR60][R206.64], P4 ;  /* 0x21500000ce197fae */ /* 0x000fe8000a12187c */
[----:B------:R-:W4:Y:S04]  /*9c20*/  LDL.64 R6, [R1+0x328] ;  /* 0x0003280001067983 */ /* 0x000f280000100a00 */
[----:B------:R-:W-:Y:S04]  /*9c30*/  LDGSTS.E [R25+0x21900], desc[UR60][R222.64], P4 ;  /* 0x21900000de197fae */ /* 0x000fe8000a12187c */
[----:B------:R-:W4:Y:S04]  /*9c40*/  LDL.64 R166, [R1+0x170] ;  /* 0x0001700001a67983 */ /* 0x000f280000100a00 */
[----:B------:R-:W-:Y:S04]  /*9c50*/  LDGSTS.E [R25+0x21d00], desc[UR60][R134.64], P4 ;  /* 0x21d0000086197fae */ /* 0x000fe8000a12187c */
[----:B------:R-:W4:Y:S04]  /*9c60*/  LDL.64 R222, [R1+0x1b0] ;  /* 0x0001b00001de7983 */ /* 0x000f280000100a00 */
[----:B------:R-:W-:Y:S04]  /*9c70*/  LDGSTS.E [R24+0x20180], desc[UR60][R156.64], P4 ;  /* 0x201800009c187fae */ /* 0x000fe8000a12187c */
[----:B------:R-:W4:Y:S04]  /*9c80*/  LDL.64 R138, [R1+0x330] ;  /* 0x00033000018a7983 */ /* 0x000f280000100a00 */
[----:B------:R-:W4:Y:S04]  /*9c90*/  LDL.64 R136, [R1+0x178] ;  /* 0x0001780001887983 */ /* 0x000f280000100a00 */
[----:B------:R-:W4:Y:S04]  /*9ca0*/  LDL.64 R156, [R1+0x1f0] ;  /* 0x0001f000019c7983 */ /* 0x000f280000100a00 */
[----:B------:R-:W4:Y:S04]  /*9cb0*/  LDL.64 R18, [R1+0x1b8] ;  /* 0x0001b80001127983 */ /* 0x000f280000100a00 */
[----:B------:R-:W4:Y:S04]  /*9cc0*/  LDL.64 R16, [R1+0x1f8] ;  /* 0x0001f80001107983 */ /* 0x000f280000100a00 */
[----:B------:R-:W-:Y:S04]  /*9cd0*/  LDGSTS.E [R24+0x20580], desc[UR60][R132.64], P4 ;  /* 0x2058000084187fae */ /* 0x000fe8000a12187c */
[----:B------:R-:W4:Y:S04]  /*9ce0*/  LDL.64 R14, [R1+0x238] ;  /* 0x00023800010e7983 */ /* 0x000f280000100a00 */
[----:B------:R-:W-:Y:S04]  /*9cf0*/  LDGSTS.E [R24+0x20980], desc[UR60][R130.64], P4 ;  /* 0x2098000082187fae */ /* 0x000fe8000a12187c */
[----:B------:R-:W4:Y:S04]  /*9d00*/  LDL.64 R12, [R1+0x278] ;  /* 0x00027800010c7983 */ /* 0x000f280000100a00 */
[----:B------:R1:W-:Y:S04]  /*9d10*/  LDGSTS.E [R24+0x20d80], desc[UR60][R10.64], P4 ;  /* 0x20d800000a187fae */ /* 0x0003e8000a12187c */
[----:B------:R-:W4:Y:S04]  /*9d20*/  LDL.64 R212, [R1+0x2b8] ;  /* 0x0002b80001d47983 */ /* 0x000f280000100a00 */
[----:B------:R-:W4:Y:S01]  /*9d30*/  LDL.64 R210, [R1+0x2f8] ;  /* 0x0002f80001d27983 */ /* 0x000f220000100a00 */
[----:B-1----:R-:W-:-:S03]  /*9d40*/  LOP3.LUT R10, R0, 0x40, RZ, 0x3c, !PT ;  /* 0x00000040000a7812 */ /* 0x002fc600078e3cff */
[----:B------:R-:W4:Y:S04]  /*9d50*/  LDL.64 R208, [R1+0x338] ;  /* 0x0003380001d07983 */ /* 0x000f280000100a00 */
[----:B------:R-:W4:Y:S01]  /*9d60*/  LDL.64 R206, [R1+0x180] ;  /* 0x0001800001ce7983 */ /* 0x000f220000100a00 */
[----:B------:R-:W-:-:S03]  /*9d70*/  VIADD R25, R10, UR55 ;  /* 0x000000370a197c36 */ /* 0x000fc60008000000 */
[----:B------:R-:W4:Y:S04]  /*9d80*/  LDL.64 R134, [R1+0x1c0] ;  /* 0x0001c00001867983 */ /* 0x000f280000100a00 */
[----:B------:R-:W4:Y:S04]  /*9d90*/  LDL.64 R132, [R1+0x200] ;  /* 0x0002000001847983 */ /* 0x000f280000100a00 */
[----:B------:R-:W-:Y:S04]  /*9da0*/  LDGSTS.E [R24+0x21180], desc[UR60][R128.64], P4 ;  /* 0x2118000080187fae */ /* 0x000fe8000a12187c */
[----:B------:R-:W4:Y:S04]  /*9db0*/  LDL.64 R130, [R1+0x240] ;  /* 0x0002400001827983 */ /* 0x000f280000100a00 */
[----:B------:R-:W4:Y:S04]  /*9dc0*/  LDL.64 R10, [R1+0x2c0] ;  /* 0x0002c000010a7983 */ /* 0x000f280000100a00 */
[----:B------:R-:W4:Y:S04]  /*9dd0*/  LDL.64 R128, [R1+0x280] ;  /* 0x0002800001807983 */ /* 0x000f280000100a00 */
[----:B--2---:R-:W-:Y:S04]  /*9de0*/  LDGSTS.E [R24+0x21580], desc[UR60][R164.64], P4 ;  /* 0x21580000a4187fae */ /* 0x004fe8000a12187c */
[----:B---3--:R-:W-:Y:S04]  /*9df0*/  LDGSTS.E [R24+0x21980], desc[UR60][R8.64], P4 ;  /* 0x2198000008187fae */ /* 0x008fe8000a12187c */
[----:B------:R-:W2:Y:S04]  /*9e00*/  LDL.64 R164, [R1+0x300] ;  /* 0x0003000001a47983 */ /* 0x000ea80000100a00 */
[----:B----4-:R1:W-:Y:S04]  /*9e10*/  LDGSTS.E [R24+0x21d80], desc[UR60][R6.64], P4 ;  /* 0x21d8000006187fae */ /* 0x0103e8000a12187c */
[----:B------:R-:W3:Y:S04]  /*9e20*/  LDL.64 R8, [R1+0x340] ;  /* 0x0003400001087983 */ /* 0x000ee80000100a00 */
[----:B------:R-:W-:Y:S04]  /*9e30*/  LDGSTS.E [R25+0x20200], desc[UR60][R166.64], P4 ;  /* 0x20200000a6197fae */ /* 0x000fe8000a12187c */
[----:B------:R-:W4:Y:S04]  /*9e40*/  LDL.64 R6, [R1+0x188] ;  /* 0x0001880001067983 */ /* 0x000f280000100a00 */
[----:B------:R-:W-:Y:S04]  /*9e50*/  LDGSTS.E [R25+0x20600], desc[UR60][R222.64], P4 ;  /* 0x20600000de197fae */ /* 0x000fe8000a12187c */
[----:B------:R-:W4:Y:S04]  /*9e60*/  LDL.64 R166, [R1+0x1c8] ;  /* 0x0001c80001a67983 */ /* 0x000f280000100a00 */
[----:B------:R-:W4:Y:S04]  /*9e70*/  LDL.64 R222, [R1+0x208] ;  /* 0x0002080001de7983 */ /* 0x000f280000100a00 */
[----:B------:R-:W-:Y:S01]  /*9e80*/  LDGSTS.E [R25+0x20a00], desc[UR60][R156.64], P4 ;  /* 0x20a000009c197fae */ /* 0x000fe2000a12187c */
[----:B------:R-:W-:-:S03]  /*9e90*/  LOP3.LUT R154, R0, 0x50, RZ, 0x3c, !PT ;  /* 0x00000050009a7812 */ /* 0x000fc600078e3cff */
[----:B------:R-:W-:Y:S04]  /*9ea0*/  LDGSTS.E [R25+0x20e00], desc[UR60][R216.64], P4 ;  /* 0x20e00000d8197fae */ /* 0x000fe8000a12187c */
[----:B------:R-:W4:Y:S01]  /*9eb0*/  LDL.64 R156, [R1+0x248] ;  /* 0x00024800019c7983 */ /* 0x000f220000100a00 */
[----:B-1----:R-:W-:Y:S01]  /*9ec0*/  VIADD R24, R154, UR55 ;  /* 0x000000379a187c36 */ /* 0x002fe20008000000 */
[----:B------:R-:W-:Y:S02]  /*9ed0*/  LOP3.LUT R154, R0, 0x60, RZ, 0x3c, !PT ;  /* 0x00000060009a7812 */ /* 0x000fe400078e3cff */
[----:B------:R-:W5:Y:S04]  /*9ee0*/  LDL.LU.64 R216, [R1+0x558] ;  /* 0x0005580001d87983 */ /* 0x000f680000300a00 */
[----:B------:R-:W-:Y:S04]  /*9ef0*/  LDGSTS.E [R25+0x21200], desc[UR60][R214.64], P4 ;  /* 0x21200000d6197fae */ /* 0x000fe8000a12187c */
[----:B------:R-:W-:Y:S04]  /*9f00*/  LDGSTS.E [R25+0x21600], desc[UR60][R142.64], P4 ;  /* 0x216000008e197fae */ /* 0x000fe8000a12187c */
[----:B------:R-:W-:Y:S04]  /*9f10*/  LDGSTS.E [R25+0x21a00], desc[UR60][R140.64], P4 ;  /* 0x21a000008c197fae */ /* 0x000fe8000a12187c */
[----:B------:R-:W5:Y:S04]  /*9f20*/  LDL.LU.64 R214, [R1+0x550] ;  /* 0x0005500001d67983 */ /* 0x000f680000300a00 */
[----:B------:R-:W5:Y:S04]  /*9f30*/  LDL.LU.64 R142, [R1+0x548] ;  /* 0x00054800018e7983 */ /* 0x000f680000300a00 */
[----:B------:R-:W5:Y:S04]  /*9f40*/  LDL.LU.64 R140, [R1+0x540] ;  /* 0x00054000018c7983 */ /* 0x000f680000300a00 */
[----:B------:R1:W-:Y:S04]  /*9f50*/  LDGSTS.E [R25+0x21e00], desc[UR60][R138.64], P4 ;  /* 0x21e000008a197fae */ /* 0x0003e8000a12187c */
[----:B------:R-:W-:Y:S04]  /*9f60*/  LDGSTS.E [R24+0x20280], desc[UR60][R136.64], P4 ;  /* 0x2028000088187fae */ /* 0x000fe8000a12187c */
[----:B------:R-:W-:Y:S04]  /*9f70*/  LDGSTS.E [R24+0x20680], desc[UR60][R18.64], P4 ;  /* 0x2068000012187fae */ /* 0x000fe8000a12187c */
[----:B------:R-:W5:Y:S01]  /*9f80*/  LDL.LU.64 R138, [R1+0x538] ;  /* 0x00053800018a7983 */ /* 0x000f620000300a00 */
[----:B-1----:R-:W-:-:S03]  /*9f90*/  VIADD R25, R154, UR55 ;  /* 0x000000379a197c36 */ /* 0x002fc60008000000 */
[----:B------:R-:W5:Y:S04]  /*9fa0*/  LDL.LU.64 R136, [R1+0x530] ;  /* 0x0005300001887983 */ /* 0x000f680000300a00 */
[----:B------:R-:W5:Y:S04]  /*9fb0*/  LDL.LU.64 R18, [R1+0x528] ;  /* 0x0005280001127983 */ /* 0x000f680000300a00 */
[----:B------:R-:W-:Y:S01]  /*9fc0*/  LDGSTS.E [R24+0x20a80], desc[UR60][R16.64], P4 ;  /* 0x20a8000010187fae */ /* 0x000fe2000a12187c */
[----:B------:R-:W-:-:S03]  /*9fd0*/  LOP3.LUT R154, R0, 0x70, RZ, 0x3c, !PT ;  /* 0x00000070009a7812 */ /* 0x000fc600078e3cff */
[----:B------:R-:W-:Y:S04]  /*9fe0*/  LDGSTS.E [R24+0x20e80], desc[UR60][R14.64], P4 ;  /* 0x20e800000e187fae */ /* 0x000fe8000a12187c */
[----:B------:R-:W-:Y:S04]  /*9ff0*/  LDGSTS.E [R24+0x21280], desc[UR60][R12.64], P4 ;  /* 0x212800000c187fae */ /* 0x000fe8000a12187c */
[----:B------:R-:W5:Y:S04]  /*a000*/  LDL.LU.64 R16, [R1+0x520] ;  /* 0x0005200001107983 */ /* 0x000f680000300a00 */
[----:B------:R-:W5:Y:S04]  /*a010*/  LDL.LU.64 R14, [R1+0x518] ;  /* 0x00051800010e7983 */ /* 0x000f680000300a00 */
[----:B------:R-:W5:Y:S04]  /*a020*/  LDL.LU.64 R12, [R1+0x510] ;  /* 0x00051000010c7983 */ /* 0x000f680000300a00 */
[----:B------:R-:W-:Y:S04]  /*a030*/  LDGSTS.E [R24+0x21680], desc[UR60][R212.64], P4 ;  /* 0x21680000d4187fae */ /* 0x000fe8000a12187c */
[----:B------:R-:W-:Y:S04]  /*a040*/  LDGSTS.E [R24+0x21a80], desc[UR60][R210.64], P4 ;  /* 0x21a80000d2187fae */ /* 0x000fe8000a12187c */
[----:B------:R1:W-:Y:S04]  /*a050*/  LDGSTS.E [R24+0x21e80], desc[UR60][R208.64], P4 ;  /* 0x21e80000d0187fae */ /* 0x0003e8000a12187c */
[----:B------:R-:W5:Y:S04]  /*a060*/  LDL.LU.64 R212, [R1+0x508] ;  /* 0x0005080001d47983 */ /* 0x000f680000300a00 */
[----:B------:R-:W5:Y:S04]  /*a070*/  LDL.LU.64 R210, [R1+0x500] ;  /* 0x0005000001d27983 */ /* 0x000f680000300a00 */
[----:B------:R-:W5:Y:S01]  /*a080*/  LDL.LU.64 R208, [R1+0x4f8] ;  /* 0x0004f80001d07983 */ /* 0x000f620000300a00 */
[----:B-1----:R-:W-:-:S03]  /*a090*/  VIADD R24, R154, UR55 ;  /* 0x000000379a187c36 */ /* 0x002fc60008000000 */
[----:B------:R-:W-:Y:S04]  /*a0a0*/  LDGSTS.E [R25+0x20300], desc[UR60][R206.64], P4 ;  /* 0x20300000ce197fae */ /* 0x000fe8000a12187c */
[----:B------:R-:W-:Y:S04]  /*a0b0*/  LDGSTS.E [R25+0x20700], desc[UR60][R134.64], P4 ;  /* 0x2070000086197fae */ /* 0x000fe8000a12187c */
[----:B------:R-:W-:Y:S04]  /*a0c0*/  LDGSTS.E [R25+0x20b00], desc[UR60][R132.64], P4 ;  /* 0x20b0000084197fae */ /* 0x000fe8000a12187c */
[----:B------:R-:W5:Y:S04]  /*a0d0*/  LDL.LU.64 R206, [R1+0x4f0] ;  /* 0x0004f00001ce7983 */ /* 0x000f680000300a00 */
[----:B------:R-:W5:Y:S04]  /*a0e0*/  LDL.LU.64 R134, [R1+0x4e8] ;  /* 0x0004e80001867983 */ /* 0x000f680000300a00 */
[----:B------:R-:W5:Y:S04]  /*a0f0*/  LDL.LU.64 R132, [R1+0x4e0] ;  /* 0x0004e00001847983 */ /* 0x000f680000300a00 */
[----:B------:R-:W-:Y:S04]  /*a100*/  LDGSTS.E [R25+0x20f00], desc[UR60][R130.64], P4 ;  /* 0x20f0000082197fae */ /* 0x000fe8000a12187c */
[----:B------:R-:W-:Y:S04]  /*a110*/  LDGSTS.E [R25+0x21300], desc[UR60][R128.64], P4 ;  /* 0x2130000080197fae */ /* 0x000fe8000a12187c */
[----:B------:R-:W-:Y:S04]  /*a120*/  LDGSTS.E [R25+0x21700], desc[UR60][R10.64], P4 ;  /* 0x217000000a197fae */ /* 0x000fe8000a12187c */
[----:B------:R-:W5:Y:S04]  /*a130*/  LDL.LU.64 R130, [R1+0x4d8] ;  /* 0x0004d80001827983 */ /* 0x000f680000300a00 */
[----:B------:R-:W5:Y:S04]  /*a140*/  LDL.LU.64 R128, [R1+0x4d0] ;  /* 0x0004d00001807983 */ /* 0x000f680000300a00 */
[----:B------:R-:W5:Y:S04]  /*a150*/  LDL.LU.64 R10, [R1+0x4c8] ;  /* 0x0004c800010a7983 */ /* 0x000f680000300a00 */
[----:B--2---:R-:W-:Y:S04]  /*a160*/  LDGSTS.E [R25+0x21b00], desc[UR60][R164.64], P4 ;  /* 0x21b00000a4197fae */ /* 0x004fe8000a12187c */
[----:B---3--:R-:W-:Y:S04]  /*a170*/  LDGSTS.E [R25+0x21f00], desc[UR60][R8.64], P4 ;  /* 0x21f0000008197fae */ /* 0x008fe8000a12187c */
[----:B------:R-:W2:Y:S04]  /*a180*/  LDL.LU.64 R164, [R1+0x4c0] ;  /* 0x0004c00001a47983 */ /* 0x000ea80000300a00 */
[----:B----4-:R-:W-:Y:S04]  /*a190*/  LDGSTS.E [R24+0x20380], desc[UR60][R6.64], P4 ;  /* 0x2038000006187fae */ /* 0x010fe8000a12187c */
[----:B------:R-:W5:Y:S04]  /*a1a0*/  LDL.LU.64 R8, [R1+0x4b8] ;  /* 0x0004b80001087983 */ /* 0x000f680000300a00 */
[----:B------:R-:W-:Y:S04]  /*a1b0*/  LDGSTS.E [R24+0x20780], desc[UR60][R166.64], P4 ;  /* 0x20780000a6187fae */ /* 0x000fe8000a12187c */
[----:B------:R-:W5:Y:S04]  /*a1c0*/  LDL.LU.64 R6, [R1+0x4b0] ;  /* 0x0004b00001067983 */ /* 0x000f680000300a00 */
[----:B------:R-:W-:Y:S04]  /*a1d0*/  LDGSTS.E [R24+0x20b80], desc[UR60][R222.64], P4 ;  /* 0x20b80000de187fae */ /* 0x000fe8000a12187c */
[----:B------:R-:W3:Y:S04]  /*a1e0*/  LDL.LU.64 R166, [R1+0x4a8] ;  /* 0x0004a80001a67983 */ /* 0x000ee80000300a00 */
[----:B------:R-:W4:Y:S04]  /*a1f0*/  LDL.LU.64 R222, [R1+0x4a0] ;  /* 0x0004a00001de7983 */ /* 0x000f280000300a00 */
[----:B------:R-:W-:Y:S04]  /*a200*/  LDGSTS.E [R24+0x20f80], desc[UR60][R156.64], P4 ;  /* 0x20f800009c187fae */ /* 0x000fe8000a12187c */
[----:B------:R-:W2:Y:S01]  /*a210*/  LDL.LU.64 R156, [R1+0x498] ;  /* 0x00049800019c7983 */ /* 0x000ea20000300a00 */
[----:B------:R-:W-:-:S02]  /*a220*/  ISETP.GE.AND P0, PT, R155, 0x80, PT ;  /* 0x000000809b00780c */ /* 0x000fc40003f06270 */
[----:B------:R-:W-:Y:S02]  /*a230*/  CS2R R56, SRZ ;  /* 0x0000000000387805 */ /* 0x000fe4000001ff00 */
[----:B------:R-:W-:Y:S01]  /*a240*/  CS2R R58, SRZ ;  /* 0x00000000003a7805 */ /* 0x000fe2000001ff00 */
[----:B--2---:R-:W-:Y:S04]  /*a250*/  LDGSTS.E [R24+0x21380], desc[UR60][R156.64], P4 ;  /* 0x213800009c187fae */ /* 0x004fe8000a12187c */
[----:B----4-:R-:W-:Y:S04]  /*a260*/  LDGSTS.E [R24+0x21780], desc[UR60][R222.64], P4 ;  /* 0x21780000de187fae */ /* 0x010fe8000a12187c */
[----:B---3--:R-:W-:Y:S04]  /*a270*/  LDGSTS.E [R24+0x21b80], desc[UR60][R166.64], P4 ;  /* 0x21b80000a6187fae */ /* 0x008fe8000a12187c */
[----:B------:R-:W5:Y:S04]  /*a280*/  LDL.LU.64 R156, [R1+0x490] ;  /* 0x00049000019c7983 */ /* 0x000f680000300a00 */
[----:B------:R1:W-:Y:S01]  /*a290*/  LDGSTS.E [R24+0x21f80], desc[UR60][R164.64], P4 ;  /* 0x21f80000a4187fae */ /* 0x0003e2000a12187c */
[----:B------:R-:W-:-:S03]  /*a2a0*/  CS2R R60, SRZ ;  /* 0x00000000003c7805 */ /* 0x000fc6000001ff00 */
[----:B------:R-:W0:Y:S01]  /*a2b0*/  LDGDEPBAR ;  /* 0x00000000000079af */ /* 0x000e220000000000 */
[----:B------:R-:W-:Y:S02]  /*a2c0*/  CS2R R62, SRZ ;  /* 0x00000000003e7805 */ /* 0x000fe4000001ff00 */
[----:B------:R-:W-:Y:S02]  /*a2d0*/  CS2R R64, SRZ ;  /* 0x0000000000407805 */ /* 0x000fe4000001ff00 */
[----:B------:R-:W-:Y:S02]  /*a2e0*/  CS2R R66, SRZ ;  /* 0x0000000000427805 */ /* 0x000fe4000001ff00 */
[----:B------:R-:W-:Y:S02]  /*a2f0*/  CS2R R68, SRZ ;  /* 0x0000000000447805 */ /* 0x000fe4000001ff00 */
[----:B------:R-:W-:Y:S02]  /*a300*/  CS2R R70, SRZ ;  /* 0x0000000000467805 */ /* 0x000fe4000001ff00 */
[----:B------:R-:W-:-:S02]  /*a310*/  CS2R R72, SRZ ;  /* 0x0000000000487805 */ /* 0x000fc4000001ff00 */
[----:B------:R-:W-:Y:S02]  /*a320*/  CS2R R74, SRZ ;  /* 0x00000000004a7805 */ /* 0x000fe4000001ff00 */
[----:B------:R-:W-:Y:S02]  /*a330*/  CS2R R76, SRZ ;  /* 0x00000000004c7805 */ /* 0x000fe4000001ff00 */
[----:B------:R-:W-:Y:S02]  /*a340*/  CS2R R78, SRZ ;  /* 0x00000000004e7805 */ /* 0x000fe4000001ff00 */
[----:B------:R-:W-:Y:S02]  /*a350*/  CS2R R80, SRZ ;  /* 0x0000000000507805 */ /* 0x000fe4000001ff00 */
[----:B------:R-:W-:Y:S02]  /*a360*/  CS2R R82, SRZ ;  /* 0x0000000000527805 */ /* 0x000fe4000001ff00 */
[----:B------:R-:W-:-:S02]  /*a370*/  CS2R R84, SRZ ;  /* 0x0000000000547805 */ /* 0x000fc4000001ff00 */
[----:B------:R-:W-:Y:S02]  /*a380*/  CS2R R86, SRZ ;  /* 0x0000000000567805 */ /* 0x000fe4000001ff00 */
[----:B-1----:R-:W-:Y:S02]  /*a390*/  CS2R R24, SRZ ;  /* 0x0000000000187805 */ /* 0x002fe4000001ff00 */
        /* <DEDUP_REMOVED lines=14> */
[----:B------:R-:W-:Y:S01]  /*a480*/  CS2R R54, SRZ ;  /* 0x0000000000367805 */ /* 0x000fe2000001ff00 */
[----:B------:R-:W-:Y:S06]  /*a490*/  @!P0 BRA `(.L_x_0) ;  /* 0x000000a400708947 */ /* 0x000fec0003800000 */
[----:B-----5:R1:W-:Y:S04]  /*a4a0*/  STL.64 [R1+0x498], R156 ;  /* 0x0004989c01007387 */ /* 0x0203e80000100a00 */
[----:B-1----:R-:W2:Y:S04]  /*a4b0*/  LDL.LU.64 R156, [R1+0x50] ;  /* 0x00005000019c7983 */ /* 0x002ea80000300a00 */
[----:B------:R1:W-:Y:S04]  /*a4c0*/  STL.64 [R1+0x490], R2 ;  /* 0x0004900201007387 */ /* 0x0003e80000100a00 */
[----:B-1----:R-:W3:Y:S01]  /*a4d0*/  LDL.LU.64 R2, [R1] ;  /* 0x0000000001027983 */ /* 0x002ee20000300a00 */
[----:B------:R-:W-:Y:S01]  /*a4e0*/  IMAD.SHL.U32 R154, R147, 0x80, RZ ;  /* 0x00000080939a7824 */ /* 0x000fe200078e00ff */
[----:B------:R-:W-:Y:S01]  /*a4f0*/  SHF.R.S32.HI R24, RZ, 0x1f, R155 ;  /* 0x0000001fff187819 */ /* 0x000fe2000001149b */
[----:B------:R-:W-:Y:S01]  /*a500*/  IMAD.SHL.U32 R25, R146, 0x80, RZ ;  /* 0x0000008092197824 */ /* 0x000fe200078e00ff */
[----:B------:R1:W-:Y:S01]  /*a510*/  STL.64 [R1+0x4a0], R4 ;  /* 0x0004a00401007387 */ /* 0x0003e20000100a00 */
[----:B------:R-:W-:-:S02]  /*a520*/  IMAD.MOV.U32 R167, RZ, RZ, R169 ;  /* 0x000000ffffa77224 */ /* 0x000fc400078e00a9 */
[----:B------:R-:W-:Y:S02]  /*a530*/  IMAD.MOV.U32 R223, RZ, RZ, R224 ;  /* 0x000000ffffdf7224 */ /* 0x000fe400078e00e0 */
[----:B------:R-:W-:Y:S02]  /*a540*/  IMAD.MOV.U32 R164, RZ, RZ, R158 ;  /* 0x000000ffffa47224 */ /* 0x000fe400078e009e */
[----:B------:R-:W-:Y:S02]  /*a550*/  IMAD.MOV.U32 R166, RZ, RZ, R152 ;  /* 0x000000ffffa67224 */ /* 0x000fe400078e0098 */
[----:B------:R-:W-:Y:S01]  /*a560*/  IMAD.MOV.U32 R165, RZ, RZ, R153 ;  /* 0x000000ffffa57224 */ /* 0x000fe200078e0099 */
[----:B------:R-:W-:Y:S01]  /*a570*/  UMOV UR4, 0xffffffff ;  /* 0xffffffff00047882 */ /* 0x000fe20000000000 */
[----:B------:R-:W-:Y:S01]  /*a580*/  IMAD.MOV.U32 R147, RZ, RZ, R102 ;  /* 0x000000ffff937224 */ /* 0x000fe200078e0066 */
[----:B-1----:R-:W4:Y:S01]  /*a590*/  LDL.LU.64 R4, [R1+0x48] ;  /* 0x0000480001047983 */ /* 0x002f220000300a00 */
[----:B------:R-:W-:-:S03]  /*a5a0*/  LEA.HI R24, R24, R155, RZ, 0x7 ;  /* 0x0000009b18187211 */ /* 0x000fc600078f38ff */
[----:B------:R1:W-:Y:S04]  /*a5b0*/  STL.64 [R1+0x4a8], R6 ;  /* 0x0004a80601007387 */ /* 0x0003e80000100a00 */
[----:B-1----:R-:W2:Y:S04]  /*a5c0*/  LDL.LU.64 R6, [R1+0x40] ;  /* 0x0000400001067983 */ /* 0x002ea80000300a00 */
[----:B------:R1:W-:Y:S04]  /*a5d0*/  STL.64 [R1+0x4b0], R8 ;  /* 0x0004b00801007387 */ /* 0x0003e80000100a00 */
[----:B-1----:R-:W4:Y:S04]  /*a5e0*/  LDL.LU.64 R8, [R1+0x28] ;  /* 0x0000280001087983 */ /* 0x002f280000300a00 */
[----:B------:R1:W-:Y:S04]  /*a5f0*/  STL.64 [R1+0x4b8], R10 ;  /* 0x0004b80a01007387 */ /* 0x0003e80000100a00 */
[----:B-1----:R-:W2:Y:S04]  /*a600*/  LDL.LU.64 R10, [R1+0x20] ;  /* 0x00002000010a7983 */ /* 0x002ea80000300a00 */
[----:B------:R1:W-:Y:S04]  /*a610*/  STL.64 [R1+0x4c0], R12 ;  /* 0x0004c00c01007387 */ /* 0x0003e80000100a00 */
[----:B-1----:R-:W4:Y:S04]  /*a620*/  LDL.LU.64 R12, [R1+0x10] ;  /* 0x00001000010c7983 */ /* 0x002f280000300a00 */
[----:B------:R1:W-:Y:S04]  /*a630*/  STL.64 [R1+0x4c8], R14 ;  /* 0x0004c80e01007387 */ /* 0x0003e80000100a00 */
[----:B-1----:R-:W2:Y:S04]  /*a640*/  LDL.LU.64 R14, [R1+0x8] ;  /* 0x00000800010e7983 */ /* 0x002ea80000300a00 */
[----:B------:R1:W-:Y:S04]  /*a650*/  STL.64 [R1+0x4d0], R16 ;  /* 0x0004d01001007387 */ /* 0x0003e80000100a00 */
[----:B-1----:R-:W2:Y:S04]  /*a660*/  LDL.LU.64 R16, [R1+0x38] ;  /* 0x0000380001107983 */ /* 0x002ea80000300a00 */
[----:B------:R1:W-:Y:S04]  /*a670*/  STL.64 [R1+0x4d8], R18 ;  /* 0x0004d81201007387 */ /* 0x0003e80000100a00 */
[----:B-1----:R-:W2:Y:S04]  /*a680*/  LDL.LU.64 R18, [R1+0x30] ;  /* 0x0000300001127983 */ /* 0x002ea80000300a00 */
[----:B------:R1:W-:Y:S04]  /*a690*/  STL.64 [R1+0x4e0], R20 ;  /* 0x0004e01401007387 */ /* 0x0003e80000100a00 */
[----:B-1----:R-:W2:Y:S01]  /*a6a0*/  LDL.LU.64 R20, [R1+0x18] ;  /* 0x0000180001147983 */ /* 0x002ea20000300a00 */
[----:B------:R-:W-:-:S02]  /*a6b0*/  IMAD.MOV.U32 R169, RZ, RZ, R171 ;  /* 0x000000ffffa97224 */ /* 0x000fc400078e00ab */
[----:B------:R-:W-:Y:S02]  /*a6c0*/  IMAD.MOV.U32 R171, RZ, RZ, R173 ;  /* 0x000000ffffab7224 */ /* 0x000fe400078e00ad */
[----:B------:R-:W-:Y:S02]  /*a6d0*/  IMAD.MOV.U32 R173, RZ, RZ, R175 ;  /* 0x000000ffffad7224 */ /* 0x000fe400078e00af */
[----:B------:R-:W-:Y:S02]  /*a6e0*/  IMAD.MOV.U32 R175, RZ, RZ, R177 ;  /* 0x000000ffffaf7224 */ /* 0x000fe400078e00b1 */
[----:B------:R-:W-:Y:S02]  /*a6f0*/  IMAD.MOV.U32 R177, RZ, RZ, R179 ;  /* 0x000000ffffb17224 */ /* 0x000fe400078e00b3 */
[----:B------:R-:W-:Y:S02]  /*a700*/  IMAD.MOV.U32 R179, RZ, RZ, R181 ;  /* 0x000000ffffb37224 */ /* 0x000fe400078e00b5 */
[----:B------:R-:W-:-:S02]  /*a710*/  IMAD.MOV.U32 R181, RZ, RZ, R183 ;  /* 0x000000ffffb57224 */ /* 0x000fc400078e00b7 */
[----:B------:R-:W-:Y:S02]  /*a720*/  IMAD.MOV.U32 R183, RZ, RZ, R185 ;  /* 0x000000ffffb77224 */ /* 0x000fe400078e00b9 */
[----:B------:R-:W-:Y:S02]  /*a730*/  IMAD.MOV.U32 R185, RZ, RZ, R187 ;  /* 0x000000ffffb97224 */ /* 0x000fe400078e00bb */
[----:B------:R-:W-:Y:S02]  /*a740*/  IMAD.MOV.U32 R187, RZ, RZ, R189 ;  /* 0x000000ffffbb7224 */ /* 0x000fe400078e00bd */
[----:B------:R-:W-:Y:S02]  /*a750*/  IMAD.MOV.U32 R189, RZ, RZ, R191 ;  /* 0x000000ffffbd7224 */ /* 0x000fe400078e00bf */
[----:B------:R-:W-:Y:S01]  /*a760*/  IMAD.MOV.U32 R191, RZ, RZ, R193 ;  /* 0x000000ffffbf7224 */ /* 0x000fe200078e00c1 */
[----:B------:R-:W-:Y:S01]  /*a770*/  MOV R193, R195 ;  /* 0x000000c300c17202 */ /* 0x000fe20000000f00 */
        /* <DEDUP_REMOVED lines=33> */
[----:B------:R-:W-:Y:S01]  /*a990*/  IMAD.MOV.U32 R242, RZ, RZ, R245 ;  /* 0x000000fffff27224 */ /* 0x000fe200078e00f5 */
[----:B------:R4:W-:Y:S01]  /*a9a0*/  STL.64 [R1+0x4e8], R22 ;  /* 0x0004e81601007387 */ /* 0x0009e20000100a00 */
[----:B------:R-:W-:Y:S02]  /*a9b0*/  IMAD.MOV.U32 R245, RZ, RZ, R246 ;  /* 0x000000fffff57224 */ /* 0x000fe400078e00f6 */
[----:B------:R-:W-:Y:S01]  /*a9c0*/  IMAD.MOV.U32 R244, RZ, RZ, R247 ;  /* 0x000000fffff47224 */ /* 0x000fe200078e00f7 */
[----:B------:R-:W-:Y:S01]  /*a9d0*/  STL.64 [R1+0x4f0], R88 ;  /* 0x0004f05801007387 */ /* 0x000fe20000100a00 */
[----:B------:R-:W-:-:S02]  /*a9e0*/  IMAD.MOV.U32 R247, RZ, RZ, R248 ;  /* 0x000000fffff77224 */ /* 0x000fc400078e00f8 */
[----:B------:R-:W-:Y:S01]  /*a9f0*/  IMAD.MOV.U32 R246, RZ, RZ, R249 ;  /* 0x000000fffff67224 */ /* 0x000fe200078e00f9 */
[----:B------:R-:W-:Y:S01]  /*aa00*/  STL.64 [R1+0x4f8], R90 ;  /* 0x0004f85a01007387 */ /* 0x000fe20000100a00 */
[----:B------:R-:W-:Y:S02]  /*aa10*/  IMAD.MOV.U32 R249, RZ, RZ, R250 ;  /* 0x000000fffff97224 */ /* 0x000fe400078e00fa */
[----:B------:R-:W-:Y:S02]  /*aa20*/  IMAD.MOV.U32 R248, RZ, RZ, R251 ;  /* 0x000000fffff87224 */ /* 0x000fe400078e00fb */
[----:B---3--:R-:W-:Y:S02]  /*aa30*/  IMAD.MOV.U32 R251, RZ, RZ, R2 ;  /* 0x000000fffffb7224 */ /* 0x008fe400078e0002 */
[----:B------:R-:W-:Y:S02]  /*aa40*/  IMAD.MOV.U32 R250, RZ, RZ, R3 ;  /* 0x000000fffffa7224 */ /* 0x000fe400078e0003 */
[----:B------:R-:W3:Y:S01]  /*aa50*/  LDL.LU.64 R2, [R1+0x58] ;  /* 0x0000580001027983 */ /* 0x000ee20000300a00 */
[----:B----4-:R-:W-:-:S03]  /*aa60*/  IMAD.MOV.U32 R22, RZ, RZ, R13 ;  /* 0x000000ffff167224 */ /* 0x010fc600078e000d */
[----:B--2---:R1:W-:Y:S01]  /*aa70*/  STL [R1], R14 ;  /* 0x0000000e01007387 */ /* 0x0043e20000100800 */
[----:B------:R-:W-:-:S03]  /*aa80*/  IMAD.MOV.U32 R252, RZ, RZ, R15 ;  /* 0x000000fffffc7224 */ /* 0x000fc600078e000f */
[----:B-1----:R-:W2:Y:S04]  /*aa90*/  LDL.LU.64 R14, [R1+0x60] ;  /* 0x00006000010e7983 */ /* 0x002ea80000300a00 */
[----:B------:R1:W-:Y:S04]  /*aaa0*/  STL [R1+0x8], R12 ;  /* 0x0000080c01007387 */ /* 0x0003e80000100800 */
[----:B-1----:R-:W4:Y:S04]  /*aab0*/  LDL.LU.64 R12, [R1+0x68] ;  /* 0x00006800010c7983 */ /* 0x002f280000300a00 */
[----:B------:R1:W-:Y:S04]  /*aac0*/  STL [R1+0x4], R22 ;  /* 0x0000041601007387 */ /* 0x0003e80000100800 */
[----:B------:R1:W-:Y:S02]  /*aad0*/  STL [R1+0x10], R20 ;  /* 0x0000101401007387 */ /* 0x0003e40000100800 */
[----:B-1----:R-:W-:-:S02]  /*aae0*/  IMAD.MOV.U32 R22, RZ, RZ, R21 ;  /* 0x000000ffff167224 */ /* 0x002fc400078e0015 */
[----:B------:R-:W4:Y:S04]  /*aaf0*/  LDL.LU.64 R20, [R1+0x70] ;  /* 0x0000700001147983 */ /* 0x000f280000300a00 */
        /* <DEDUP_REMOVED lines=29> */
[----:B---3--:R3:W-:Y:S01]  /*acd0*/  STL [R1+0x50], R2 ;  /* 0x0000500201007387 */ /* 0x0087e20000100800 */
[----:B-1----:R-:W-:-:S03]  /*ace0*/  IMAD.MOV.U32 R22, RZ, RZ, R3 ;  /* 0x000000ffff167224 */ /* 0x002fc600078e0003 */
[----:B---3--:R-:W3:Y:S04]  /*acf0*/  LDL.LU.64 R2, [R1+0xb0] ;  /* 0x0000b00001027983 */ /* 0x008ee80000300a00 */
[----:B------:R1:W-:Y:S04]  /*ad00*/  STL [R1+0x4c], R22 ;  /* 0x00004c1601007387 */ /* 0x0003e80000100800 */
[----:B--2---:R2:W-:Y:S01]  /*ad10*/  STL [R1+0x58], R14 ;  /* 0x0000580e01007387 */ /* 0x0045e20000100800 */
[----:B-1----:R-:W-:-:S03]  /*ad20*/  IMAD.MOV.U32 R22, RZ, RZ, R15 ;  /* 0x000000ffff167224 */ /* 0x002fc600078e000f */
[----:B--2---:R-:W2:Y:S04]  /*ad30*/  LDL.LU.64 R14, [R1+0xb8] ;  /* 0x0000b800010e7983 */ /* 0x004ea80000300a00 */
[----:B------:R1:W-:Y:S04]  /*ad40*/  STL [R1+0x54], R22 ;  /* 0x0000541601007387 */ /* 0x0003e80000100800 */
[----:B----4-:R4:W-:Y:S01]  /*ad50*/  STL [R1+0x60], R12 ;  /* 0x0000600c01007387 */ /* 0x0109e20000100800 */
[----:B-1----:R-:W-:-:S03]  /*ad60*/  IMAD.MOV.U32 R22, RZ, RZ, R13 ;  /* 0x000000ffff167224 */ /* 0x002fc600078e000d */
[----:B----4-:R-:W4:Y:S04]  /*ad70*/  LDL.LU.64 R12, [R1+0xc0] ;  /* 0x0000c000010c7983 */ /* 0x010f280000300a00 */
        /* <DEDUP_REMOVED lines=14> */
[----:B-1----:R-:W-:-:S02]  /*ae60*/  MOV R22, R19 ;  /* 0x0000001300167202 */ /* 0x002fc40000000f00 */
        /* <DEDUP_REMOVED lines=90> */
[----:B------:R1:W-:Y:S04]  /*b410*/  STL [R1+0x138], R16 ;  /* 0x0001381001007387 */ /* 0x0003e80000100800 */
[----:B-1----:R-:W4:Y:S01]  /*b420*/  LDL.LU.64 R22, [R1+0x198] ;  /* 0x0001980001167983 */ /* 0x002f220000300a00 */
[----:B------:R-:W-:-:S05]  /*b430*/  IMAD.MOV.U32 R16, RZ, RZ, R17 ;  /* 0x000000ffff107224 */ /* 0x000fca00078e0011 */
[----:B------:R1:W-:Y:S04]  /*b440*/  STL [R1+0x134], R16 ;  /* 0x0001341001007387 */ /* 0x0003e80000100800 */
[----:B------:R1:W-:Y:S02]  /*b450*/  STL [R1+0x140], R6 ;  /* 0x0001400601007387 */ /* 0x0003e40000100800 */
[----:B-1----:R-:W-:Y:S02]  /*b460*/  IMAD.MOV.U32 R16, RZ, RZ, R7 ;  /* 0x000000ffff107224 */ /* 0x002fe400078e0007 */
        /* <DEDUP_REMOVED lines=14> */
[----:B--2---:R2:W-:Y:S04]  /*b550*/  STL [R1+0x160], R14 ;  /* 0x0001600e01007387 */ /* 0x0045e80000100800 */
[----:B-1----:R-:W3:Y:S01]  /*b560*/  LDL.LU.64 R16, [R1+0x1c0] ;  /* 0x0001c00001107983 */ /* 0x002ee20000300a00 */
[----:B--2---:R-:W-:-:S05]  /*b570*/  IMAD.MOV.U32 R14, RZ, RZ, R15 ;  /* 0x000000ffff0e7224 */ /* 0x004fca00078e000f */
[----:B------:R1:W-:Y:S04]  /*b580*/  STL [R1+0x15c], R14 ;  /* 0x00015c0e01007387 */ /* 0x0003e80000100800 */
[----:B----4-:R2:W-:Y:S04]  /*b590*/  STL [R1+0x168], R12 ;  /* 0x0001680c01007387 */ /* 0x0105e80000100800 */
[----:B-1----:R-:W4:Y:S01]  /*b5a0*/  LDL.LU.64 R14, [R1+0x1c8] ;  /* 0x0001c800010e7983 */ /* 0x002f220000300a00 */
[----:B--2---:R-:W-:-:S05]  /*b5b0*/  IMAD.MOV.U32 R12, RZ, RZ, R13 ;  /* 0x000000ffff0c7224 */ /* 0x004fca00078e000d */
[----:B------:R1:W-:Y:S04]  /*b5c0*/  STL [R1+0x164], R12 ;  /* 0x0001640c01007387 */ /* 0x0003e80000100800 */
[----:B------:R2:W-:Y:S04]  /*b5d0*/  STL [R1+0x170], R20 ;  /* 0x0001701401007387 */ /* 0x0005e80000100800 */
[----:B-1----:R-:W4:Y:S01]  /*b5e0*/  LDL.LU.64 R12, [R1+0x1d0] ;  /* 0x0001d000010c7983 */ /* 0x002f220000300a00 */
[----:B--2---:R-:W-:-:S03]  /*b5f0*/  IMAD.MOV.U32 R20, RZ, RZ, R21 ;  /* 0x000000ffff147224 */ /* 0x004fc600078e0015 */
[----:B------:R1:W-:Y:S04]  /*b600*/  STL [R1+0x178], R10 ;  /* 0x0001780a01007387 */ /* 0x0003e80000100800 */
[----:B------:R2:W-:Y:S01]  /*b610*/  STL [R1+0x16c], R20 ;  /* 0x00016c1401007387 */ /* 0x0005e20000100800 */
[----:B-1----:R-:W-:-:S03]  /*b620*/  IMAD.MOV.U32 R10, RZ, RZ, R11 ;  /* 0x000000ffff0a7224 */ /* 0x002fc600078e000b */
[----:B--2---:R-:W2:Y:S04]  /*b630*/  LDL.LU.64 R20, [R1+0x1d8] ;  /* 0x0001d80001147983 */ /* 0x004ea80000300a00 */
[----:B------:R-:W-:Y:S04]  /*b640*/  STL [R1+0x180], R8 ;  /* 0x0001800801007387 */ /* 0x000fe80000100800 */
[----:B------:R1:W-:Y:S04]  /*b650*/  STL [R1+0x174], R10 ;  /* 0x0001740a01007387 */ /* 0x0003e80000100800 */
[----:B-1----:R-:W2:Y:S01]  /*b660*/  LDL.LU.64 R10, [R1+0x1e0] ;  /* 0x0001e000010a7983 */ /* 0x002ea20000300a00 */
[----:B------:R-:W-:-:S03]  /*b670*/  IMAD.MOV.U32 R8, RZ, RZ, R9 ;  /* 0x000000ffff087224 */ /* 0x000fc600078e0009 */
[----:B------:R1:W-:Y:S04]  /*b680*/  STL [R1+0x188], R18 ;  /* 0x0001881201007387 */ /* 0x0003e80000100800 */
[----:B------:R1:W-:Y:S02]  /*b690*/  STL [R1+0x17c], R8 ;  /* 0x00017c0801007387 */ /* 0x0003e40000100800 */
[----:B-1----:R-:W-:Y:S02]  /*b6a0*/  IMAD.MOV.U32 R18, RZ, RZ, R19 ;  /* 0x000000ffff127224 */ /* 0x002fe400078e0013 */
[----:B------:R-:W2:Y:S04]  /*b6b0*/  LDL.LU.64 R8, [R1+0x1e8] ;  /* 0x0001e80001087983 */ /* 0x000ea80000300a00 */
[----:B------:R-:W-:Y:S04]  /*b6c0*/  STL [R1+0x190], R22 ;  /* 0x0001901601007387 */ /* 0x000fe80000100800 */
[----:B------:R1:W-:Y:S04]  /*b6d0*/  STL [R1+0x184], R18 ;  /* 0x0001841201007387 */ /* 0x0003e80000100800 */
[----:B-1----:R-:W2:Y:S01]  /*b6e0*/  LDL.LU.64 R18, [R1+0x1f0] ;  /* 0x0001f00001127983 */ /* 0x002ea20000300a00 */
[----:B------:R-:W-:-:S03]  /*b6f0*/  IMAD.MOV.U32 R22, RZ, RZ, R23 ;  /* 0x000000ffff167224 */ /* 0x000fc600078e0017 */
[----:B------:R-:W-:Y:S04]  /*b700*/  STL [R1+0x198], R6 ;  /* 0x0001980601007387 */ /* 0x000fe80000100800 */
[----:B------:R1:W-:Y:S02]  /*b710*/  STL [R1+0x18c], R22 ;  /* 0x00018c1601007387 */ /* 0x0003e40000100800 */
[----:B-1----:R-:W-:Y:S02]  /*b720*/  IMAD.MOV.U32 R22, RZ, RZ, R7 ;  /* 0x000000ffff167224 */ /* 0x002fe400078e0007 */
[----:B------:R-:W2:Y:S04]  /*b730*/  LDL.LU.64 R6, [R1+0x1f8] ;  /* 0x0001f80001067983 */ /* 0x000ea80000300a00 */
[----:B------:R1:W-:Y:S04]  /*b740*/  STL [R1+0x194], R22 ;  /* 0x0001941601007387 */ /* 0x0003e80000100800 */
[----:B------:R1:W-:Y:S02]  /*b750*/  STL [R1+0x1a0], R4 ;  /* 0x0001a00401007387 */ /* 0x0003e40000100800 */
[----:B-1----:R-:W-:-:S02]  /*b760*/  IMAD.MOV.U32 R22, RZ, RZ, R5 ;  /* 0x000000ffff167224 */ /* 0x002fc400078e0005 */
[----:B------:R-:W2:Y:S04]  /*b770*/  LDL.LU.64 R4, [R1+0x200] ;  /* 0x0002000001047983 */ /* 0x000ea80000300a00 */
[----:B------:R1:W-:Y:S04]  /*b780*/  STL [R1+0x19c], R22 ;  /* 0x00019c1601007387 */ /* 0x0003e80000100800 */
[----:B------:R1:W-:Y:S02]  /*b790*/  STL [R1+0x1a8], R156 ;  /* 0x0001a89c01007387 */ /* 0x0003e40000100800 */
[----:B-1----:R-:W-:-:S02]  /*b7a0*/  IMAD.MOV.U32 R22, RZ, RZ, R157 ;  /* 0x000000ffff167224 */ /* 0x002fc400078e009d */
[----:B------:R-:W2:Y:S04]  /*b7b0*/  LDL.LU.64 R156, [R1+0x208] ;  /* 0x00020800019c7983 */ /* 0x000ea80000300a00 */
[----:B------:R1:W-:Y:S04]  /*b7c0*/  STL [R1+0x1a4], R22 ;  /* 0x0001a41601007387 */ /* 0x0003e80000100800 */
[----:B---3--:R3:W-:Y:S01]  /*b7d0*/  STL [R1+0x1b0], R2 ;  /* 0x0001b00201007387 */ /* 0x0087e20000100800 */
[----:B-1----:R-:W-:-:S03]  /*b7e0*/  IMAD.MOV.U32 R22, RZ, RZ, R3 ;  /* 0x000000ffff167224 */ /* 0x002fc600078e0003 */
[----:B---3--:R-:W3:Y:S04]  /*b7f0*/  LDL.LU.64 R2, [R1+0x210] ;  /* 0x0002100001027983 */ /* 0x008ee80000300a00 */
[----:B------:R1:W-:Y:S04]  /*b800*/  STL [R1+0x1ac], R22 ;  /* 0x0001ac1601007387 */ /* 0x0003e80000100800 */
[----:B------:R1:W-:Y:S02]  /*b810*/  STL [R1+0x1b8], R16 ;  /* 0x0001b81001007387 */ /* 0x0003e40000100800 */
[----:B-1----:R-:W-:-:S02]  /*b820*/  IMAD.MOV.U32 R22, RZ, RZ, R17 ;  /* 0x000000ffff167224 */ /* 0x002fc400078e0011 */
[----:B------:R-:W3:Y:S04]  /*b830*/  LDL.LU.64 R16, [R1+0x218] ;  /* 0x0002180001107983 */ /* 0x000ee80000300a00 */
[----:B------:R-:W-:Y:S04]  /*b840*/  STL [R1+0x1b4], R22 ;  /* 0x0001b41601007387 */ /* 0x000fe80000100800 */
[----:B----4-:R1:W-:Y:S02]  /*b850*/  STL [R1+0x1c0], R14 ;  /* 0x0001c00e01007387 */ /* 0x0103e40000100800 */
[----:B-1----:R-:W-:-:S02]  /*b860*/  IMAD.MOV.U32 R14, RZ, RZ, R15 ;  /* 0x000000ffff0e7224 */ /* 0x002fc400078e000f */
[----:B------:R-:W-:Y:S04]  /*b870*/  STL [R1+0x1c8], R12 ;  /* 0x0001c80c01007387 */ /* 0x000fe80000100800 */
[----:B------:R1:W-:Y:S04]  /*b880*/  STL [R1+0x1bc], R14 ;  /* 0x0001bc0e01007387 */ /* 0x0003e80000100800 */
[----:B-1----:R-:W4:Y:S01]  /*b890*/  LDL.LU.64 R14, [R1+0x220] ;  /* 0x00022000010e7983 */ /* 0x002f220000300a00 */
[----:B------:R-:W-:-:S03]  /*b8a0*/  IMAD.MOV.U32 R12, RZ, RZ, R13 ;  /* 0x000000ffff0c7224 */ /* 0x000fc600078e000d */
[----:B--2---:R1:W-:Y:S04]  /*b8b0*/  STL [R1+0x1d0], R20 ;  /* 0x0001d01401007387 */ /* 0x0043e80000100800 */
[----:B------:R2:W-:Y:S01]  /*b8c0*/  STL [R1+0x1c4], R12 ;  /* 0x0001c40c01007387 */ /* 0x0005e20000100800 */
[----:B-1----:R-:W-:-:S03]  /*b8d0*/  IMAD.MOV.U32 R20, RZ, RZ, R21 ;  /* 0x000000ffff147224 */ /* 0x002fc600078e0015 */
[----:B--2---:R-:W2:Y:S04]  /*b8e0*/  LDL.LU.64 R12, [R1+0x228] ;  /* 0x00022800010c7983 */ /* 0x004ea80000300a00 */
[----:B------:R1:W-:Y:S04]  /*b8f0*/  STL [R1+0x1d8], R10 ;  /* 0x0001d80a01007387 */ /* 0x0003e80000100800 */
[----:B------:R-:W-:Y:S04]  /*b900*/  STL [R1+0x1cc], R20 ;  /* 0x0001cc1401007387 */ /* 0x000fe80000100800 */
[----:B------:R-:W2:Y:S01]  /*b910*/  LDL.LU.64 R88, [R1+0x230] ;  /* 0x0002300001587983 */ /* 0x000ea20000300a00 */
[----:B-1----:R-:W-:-:S03]  /*b920*/  IMAD.MOV.U32 R10, RZ, RZ, R11 ;  /* 0x000000ffff0a7224 */ /* 0x002fc600078e000b */
[----:B------:R1:W-:Y:S04]  /*b930*/  STL [R1+0x1e0], R8 ;  /* 0x0001e00801007387 */ /* 0x0003e80000100800 */
[----:B------:R1:W-:Y:S02]  /*b940*/  STL [R1+0x1d4], R10 ;  /* 0x0001d40a01007387 */ /* 0x0003e40000100800 */
[----:B-1----:R-:W-:Y:S02]  /*b950*/  IMAD.MOV.U32 R8, RZ, RZ, R9 ;  /* 0x000000ffff087224 */ /* 0x002fe400078e0009 */
[----:B------:R-:W2:Y:S04]  /*b960*/  LDL.LU.64 R10, [R1+0x238] ;  /* 0x00023800010a7983 */ /* 0x000ea80000300a00 */
[----:B------:R-:W-:Y:S04]  /*b970*/  STL [R1+0x1e8], R18 ;  /* 0x0001e81201007387 */ /* 0x000fe80000100800 */
[----:B------:R1:W-:Y:S04]  /*b980*/  STL [R1+0x1dc], R8 ;  /* 0x0001dc0801007387 */ /* 0x0003e80000100800 */
[----:B-1----:R-:W2:Y:S04]  /*b990*/  LDL.LU.64 R8, [R1+0x240] ;  /* 0x0002400001087983 */ /* 0x002ea80000300a00 */
[----:B------:R-:W2:Y:S01]  /*b9a0*/  LDL.LU.64 R22, [R1+0x248] ;  /* 0x0002480001167983 */ /* 0x000ea20000300a00 */
[----:B------:R-:W-:-:S05]  /*b9b0*/  IMAD.MOV.U32 R18, RZ, RZ, R19 ;  /* 0x000000ffff127224 */ /* 0x000fca00078e0013 */
[----:B------:R1:W-:Y:S04]  /*b9c0*/  STL [R1+0x1e4], R18 ;  /* 0x0001e41201007387 */ /* 0x0003e80000100800 */
        /* <DEDUP_REMOVED lines=8> */
[----:B------:R3:W-:Y:S04]  /*ba50*/  STL [R1+0x200], R156 ;  /* 0x0002009c01007387 */ /* 0x0007e80000100800 */
[----:B------:R-:W2:Y:S01]  /*ba60*/  LDL.LU.64 R20, [R1+0x260] ;  /* 0x0002600001147983 */ /* 0x000ea20000300a00 */
[----:B-1----:R-:W-:-:S03]  /*ba70*/  IMAD.MOV.U32 R18, RZ, RZ, R157 ;  /* 0x000000ffff127224 */ /* 0x002fc600078e009d */
[----:B---3--:R1:W-:Y:S04]  /*ba80*/  STL [R1+0x208], R2 ;  /* 0x0002080201007387 */ /* 0x0083e80000100800 */
[----:B------:R-:W-:Y:S04]  /*ba90*/  STL [R1+0x1fc], R18 ;  /* 0x0001fc1201007387 */ /* 0x000fe80000100800 */
[----:B------:R-:W3:Y:S01]  /*baa0*/  LDL.LU.64 R156, [R1+0x268] ;  /* 0x00026800019c7983 */ /* 0x000ee20000300a00 */
[----:B-1----:R-:W-:-:S03]  /*bab0*/  IMAD.MOV.U32 R2, RZ, RZ, R3 ;  /* 0x000000ffff027224 */ /* 0x002fc600078e0003 */
[----:B------:R-:W-:Y:S04]  /*bac0*/  STL [R1+0x210], R16 ;  /* 0x0002101001007387 */ /* 0x000fe80000100800 */
[----:B------:R1:W-:Y:S04]  /*bad0*/  STL [R1+0x204], R2 ;  /* 0x0002040201007387 */ /* 0x0003e80000100800 */
[----:B-1----:R-:W3:Y:S04]  /*bae0*/  LDL.LU.64 R2, [R1+0x270] ;  /* 0x0002700001027983 */ /* 0x002ee80000300a00 */
[----:B------:R-:W3:Y:S01]  /*baf0*/  LDL.LU.64 R18, [R1+0x278] ;  /* 0x0002780001127983 */ /* 0x000ee20000300a00 */
[----:B------:R-:W-:-:S05]  /*bb00*/  IMAD.MOV.U32 R16, RZ, RZ, R17 ;  /* 0x000000ffff107224 */ /* 0x000fca00078e0011 */
[----:B------:R1:W-:Y:S04]  /*bb10*/  STL [R1+0x20c], R16 ;  /* 0x00020c1001007387 */ /* 0x0003e80000100800 */
[----:B----4-:R4:W-:Y:S04]  /*bb20*/  STL [R1+0x218], R14 ;  /* 0x0002180e01007387 */ /* 0x0109e80000100800 */
[----:B-1----:R-:W3:Y:S01]  /*bb30*/  LDL.LU.64 R16, [R1+0x280] ;  /* 0x0002800001107983 */ /* 0x002ee20000300a00 */
[----:B----4-:R-:W-:-:S05]  /*bb40*/  IMAD.MOV.U32 R14, RZ, RZ, R15 ;  /* 0x000000ffff0e7224 */ /* 0x010fca00078e000f */
[----:B------:R1:W-:Y:S04]  /*bb50*/  STL [R1+0x214], R14 ;  /* 0x0002140e01007387 */ /* 0x0003e80000100800 */
[----:B--2---:R2:W-:Y:S04]  /*bb60*/  STL [R1+0x220], R12 ;  /* 0x0002200c01007387 */ /* 0x0045e80000100800 */
[----:B-1----:R-:W4:Y:S01]  /*bb70*/  LDL.LU.64 R14, [R1+0x288] ;  /* 0x00028800010e7983 */ /* 0x002f220000300a00 */
[----:B--2---:R-:W-:-:S05]  /*bb80*/  IMAD.MOV.U32 R12, RZ, RZ, R13 ;  /* 0x000000ffff0c7224 */ /* 0x004fca00078e000d */
[----:B------:R1:W-:Y:S04]  /*bb90*/  STL [R1+0x21c], R12 ;  /* 0x00021c0c01007387 */ /* 0x0003e80000100800 */
[----:B------:R2:W-:Y:S04]  /*bba0*/  STL [R1+0x228], R88 ;  /* 0x0002285801007387 */ /* 0x0005e80000100800 */
[----:B-1----:R-:W4:Y:S01]  /*bbb0*/  LDL.LU.64 R12, [R1+0x290] ;  /* 0x00029000010c7983 */ /* 0x002f220000300a00 */
[----:B--2---:R-:W-:-:S03]  /*bbc0*/  IMAD.MOV.U32 R88, RZ, RZ, R89 ;  /* 0x000000ffff587224 */ /* 0x004fc600078e0059 */
[----:B------:R-:W-:Y:S04]  /*bbd0*/  STL [R1+0x230], R10 ;  /* 0x0002300a01007387 */ /* 0x000fe80000100800 */
[----:B------:R1:W-:Y:S02]  /*bbe0*/  STL [R1+0x224], R88 ;  /* 0x0002245801007387 */ /* 0x0003e40000100800 */
[----:B-1----:R-:W-:Y:S02]  /*bbf0*/  IMAD.MOV.U32 R88, RZ, RZ, R11 ;  /* 0x000000ffff587224 */ /* 0x002fe400078e000b */
[----:B------:R-:W2:Y:S04]  /*bc00*/  LDL.LU.64 R10, [R1+0x298] ;  /* 0x00029800010a7983 */ /* 0x000ea80000300a00 */
[----:B------:R-:W-:Y:S04]  /*bc10*/  STL [R1+0x22c], R88 ;  /* 0x00022c5801007387 */ /* 0x000fe80000100800 */
[----:B------:R1:W-:Y:S04]  /*bc20*/  STL [R1+0x238], R8 ;  /* 0x0002380801007387 */ /* 0x0003e80000100800 */
[----:B------:R1:W-:Y:S02]  /*bc30*/  STL [R1+0x240], R22 ;  /* 0x0002401601007387 */ /* 0x0003e40000100800 */
[----:B-1----:R-:W-:-:S05]  /*bc40*/  IMAD.MOV.U32 R8, RZ, RZ, R9 ;  /* 0x000000ffff087224 */ /* 0x002fca00078e0009 */
[----:B------:R1:W-:Y:S01]  /*bc50*/  STL [R1+0x234], R8 ;  /* 0x0002340801007387 */ /* 0x0003e20000100800 */
[----:B------:R-:W-:-:S03]  /*bc60*/  IMAD.MOV.U32 R22, RZ, RZ, R23 ;  /* 0x000000ffff167224 */ /* 0x000fc600078e0017 */
[----:B-1----:R-:W2:Y:S04]  /*bc70*/  LDL.LU.64 R8, [R1+0x2a0] ;  /* 0x0002a00001087983 */ /* 0x002ea80000300a00 */
[----:B------:R-:W-:Y:S04]  /*bc80*/  STL [R1+0x248], R6 ;  /* 0x0002480601007387 */ /* 0x000fe80000100800 */
[----:B------:R1:W-:Y:S02]  /*bc90*/  STL [R1+0x23c], R22 ;  /* 0x00023c1601007387 */ /* 0x0003e40000100800 */
[----:B-1----:R-:W-:-:S02]  /*bca0*/  IMAD.MOV.U32 R22, RZ, RZ, R7 ;  /* 0x000000ffff167224 */ /* 0x002fc400078e0007 */
[----:B------:R-:W2:Y:S04]  /*bcb0*/  LDL.LU.64 R6, [R1+0x2a8] ;  /* 0x0002a80001067983 */ /* 0x000ea80000300a00 */
[----:B------:R-:W-:Y:S04]  /*bcc0*/  STL [R1+0x244], R22 ;  /* 0x0002441601007387 */ /* 0x000fe80000100800 */
[----:B------:R1:W-:Y:S04]  /*bcd0*/  STL [R1+0x250], R4 ;  /* 0x0002500401007387 */ /* 0x0003e80000100800 */
[----:B------:R1:W-:Y:S02]  /*bce0*/  STL [R1+0x258], R20 ;  /* 0x0002581401007387 */ /* 0x0003e40000100800 */
[----:B-1----:R-:W-:-:S05]  /*bcf0*/  IMAD.MOV.U32 R4, RZ, RZ, R5 ;  /* 0x000000ffff047224 */ /* 0x002fca00078e0005 */
[----:B------:R1:W-:Y:S01]  /*bd00*/  STL [R1+0x24c], R4 ;  /* 0x00024c0401007387 */ /* 0x0003e20000100800 */
[----:B------:R-:W-:Y:S02]  /*bd10*/  IMAD.MOV.U32 R20, RZ, RZ, R21 ;  /* 0x000000ffff147224 */ /* 0x000fe400078e0015 */
[----:B------:R-:W-:Y:S01]  /*bd20*/  IMAD.MOV.U32 R102, RZ, RZ, R108 ;  /* 0x000000ffff667224 */ /* 0x000fe200078e006c */
[----:B-1----:R-:W2:Y:S01]  /*bd30*/  LDL.LU.64 R4, [R1+0x2b0] ;  /* 0x0002b00001047983 */ /* 0x002ea20000300a00 */
[----:B------:R-:W-:Y:S02]  /*bd40*/  IMAD.MOV.U32 R108, RZ, RZ, R109 ;  /* 0x000000ffff6c7224 */ /* 0x000fe400078e006d */
[----:B------:R-:W-:Y:S01]  /*bd50*/  IMAD.MOV.U32 R109, RZ, RZ, R114 ;  /* 0x000000ffff6d7224 */ /* 0x000fe200078e0072 */
[----:B---3--:R-:W-:Y:S01]  /*bd60*/  STL [R1+0x260], R156 ;  /* 0x0002609c01007387 */ /* 0x008fe20000100800 */
[----:B------:R-:W-:Y:S02]  /*bd70*/  IMAD.MOV.U32 R114, RZ, RZ, R119 ;  /* 0x000000ffff727224 */ /* 0x000fe400078e0077 */
[----:B------:R-:W-:Y:S01]  /*bd80*/  IMAD.MOV.U32 R119, RZ, RZ, R117 ;  /* 0x000000ffff777224 */ /* 0x000fe200078e0075 */
[----:B------:R1:W-:Y:S01]  /*bd90*/  STL [R1+0x254], R20 ;  /* 0x0002541401007387 */ /* 0x0003e20000100800 */
[----:B------:R-:W-:-:S02]  /*bda0*/  IMAD.MOV.U32 R117, RZ, RZ, R150 ;  /* 0x000000ffff757224 */ /* 0x000fc400078e0096 */
[----:B------:R-:W-:Y:S02]  /*bdb0*/  IMAD.MOV.U32 R150, RZ, RZ, R126 ;  /* 0x000000ffff967224 */ /* 0x000fe400078e007e */
[----:B------:R-:W-:Y:S01]  /*bdc0*/  IMAD.MOV.U32 R126, RZ, RZ, R127 ;  /* 0x000000ffff7e7224 */ /* 0x000fe200078e007f */
[----:B-1----:R-:W-:Y:S02]  /*bdd0*/  MOV R20, R157 ;  /* 0x0000009d00147202 */ /* 0x002fe40000000f00 */
[----:B------:R-:W3:Y:S01]  /*bde0*/  LDL.LU.64 R156, [R1+0x2b8] ;  /* 0x0002b800019c7983 */ /* 0x000ee20000300a00 */
[----:B------:R-:W-:Y:S02]  /*bdf0*/  IMAD.MOV.U32 R127, RZ, RZ, R128 ;  /* 0x000000ffff7f7224 */ /* 0x000fe400078e0080 */
[----:B------:R-:W-:Y:S01]  /*be00*/  IMAD.MOV.U32 R128, RZ, RZ, R129 ;  /* 0x000000ffff807224 */ /* 0x000fe200078e0081 */
[----:B------:R-:W-:Y:S01]  /*be10*/  STL [R1+0x25c], R20 ;  /* 0x00025c1401007387 */ /* 0x000fe20000100800 */
        /* <DEDUP_REMOVED lines=18> */
[----:B------:R-:W-:Y:S01]  /*bf40*/  IMAD.MOV.U32 R163, RZ, RZ, R159 ;  /* 0x000000ffffa37224 */ /* 0x000fe200078e009f */
[----:B------:R1:W-:Y:S04]  /*bf50*/  STL [R1+0x268], R2 ;  /* 0x0002680201007387 */ /* 0x0003e80000100800 */
[----:B------:R1:W-:Y:S02]  /*bf60*/  STL [R1+0x270], R18 ;  /* 0x0002701201007387 */ /* 0x0003e40000100800 */
[----:B-1----:R-:W-:-:S05]  /*bf70*/  IMAD.MOV.U32 R2, RZ, RZ, R3 ;  /* 0x000000ffff027224 */ /* 0x002fca00078e0003 */
[----:B------:R1:W-:Y:S01]  /*bf80*/  STL [R1+0x264], R2 ;  /* 0x0002640201007387 */ /* 0x0003e20000100800 */
[----:B------:R-:W-:-:S03]  /*bf90*/  IMAD.MOV.U32 R18, RZ, RZ, R19 ;  /* 0x000000ffff127224 */ /* 0x000fc600078e0013 */
[----:B-1----:R-:W3:Y:S04]  /*bfa0*/  LDL.LU.64 R2, [R1+0x2c0] ;  /* 0x0002c00001027983 */ /* 0x002ee80000300a00 */
[----:B------:R1:W-:Y:S04]  /*bfb0*/  STL [R1+0x278], R16 ;  /* 0x0002781001007387 */ /* 0x0003e80000100800 */
[----:B------:R-:W-:Y:S04]  /*bfc0*/  STL [R1+0x26c], R18 ;  /* 0x00026c1201007387 */ /* 0x000fe80000100800 */
[----:B------:R-:W3:Y:S01]  /*bfd0*/  LDL.LU.64 R158, [R1+0x2c8] ;  /* 0x0002c800019e7983 */ /* 0x000ee20000300a00 */
[----:B-1----:R-:W-:-:S05]  /*bfe0*/  IMAD.MOV.U32 R16, RZ, RZ, R17 ;  /* 0x000000ffff107224 */ /* 0x002fca00078e0011 */
[----:B------:R-:W-:Y:S04]  /*bff0*/  STL [R1+0x274], R16 ;  /* 0x0002741001007387 */ /* 0x000fe80000100800 */
[----:B----4-:R1:W-:Y:S02]  /*c000*/  STL [R1+0x280], R14 ;  /* 0x0002800e01007387 */ /* 0x0103e40000100800 */
[----:B-1----:R-:W-:Y:S02]  /*c010*/  IMAD.MOV.U32 R14, RZ, RZ, R15 ;  /* 0x000000ffff0e7224 */ /* 0x002fe400078e000f */
[----:B------:R1:W-:Y:S04]  /*c020*/  STL [R1+0x288], R12 ;  /* 0x0002880c01007387 */ /* 0x0003e80000100800 */
[----:B------:R-:W-:Y:S04]  /*c030*/  STL [R1+0x27c], R14 ;  /* 0x00027c0e01007387 */ /* 0x000fe80000100800 */
[----:B------:R-:W4:Y:S01]  /*c040*/  LDL.LU.64 R90, [R1+0x2d0] ;  /* 0x0002d000015a7983 */ /* 0x000f220000300a00 */
[----:B-1----:R-:W-:-:S03]  /*c050*/  IMAD.MOV.U32 R12, RZ, RZ, R13 ;  /* 0x000000ffff0c7224 */ /* 0x002fc600078e000d */
[----:B------:R-:W4:Y:S04]  /*c060*/  LDL.LU.64 R88, [R1+0x2d8] ;  /* 0x0002d80001587983 */ /* 0x000f280000300a00 */
[----:B------:R-:W-:Y:S04]  /*c070*/  STL [R1+0x284], R12 ;  /* 0x0002840c01007387 */ /* 0x000fe80000100800 */
[----:B--2---:R1:W-:Y:S04]  /*c080*/  STL [R1+0x290], R10 ;  /* 0x0002900a01007387 */ /* 0x0043e80000100800 */
[----:B------:R-:W2:Y:S04]  /*c090*/  LDL.LU.64 R22, [R1+0x2e0] ;  /* 0x0002e00001167983 */ /* 0x000ea80000300a00 */
[----:B------:R-:W2:Y:S01]  /*c0a0*/  LDL.LU.64 R20, [R1+0x2e8] ;  /* 0x0002e80001147983 */ /* 0x000ea20000300a00 */
[----:B-1----:R-:W-:-:S05]  /*c0b0*/  IMAD.MOV.U32 R10, RZ, RZ, R11 ;  /* 0x000000ffff0a7224 */ /* 0x002fca00078e000b */
[----:B------:R-:W-:Y:S04]  /*c0c0*/  STL [R1+0x28c], R10 ;  /* 0x00028c0a01007387 */ /* 0x000fe80000100800 */
[----:B------:R1:W-:Y:S04]  /*c0d0*/  STL [R1+0x298], R8 ;  /* 0x0002980801007387 */ /* 0x0003e80000100800 */
        /* <DEDUP_REMOVED lines=8> */
[----:B------:R-:W-:Y:S01]  /*c160*/  STL [R1+0x29c], R6 ;  /* 0x00029c0601007387 */ /* 0x000fe20000100800 */
[----:B------:R-:W-:Y:S01]  /*c170*/  MOV R146, R98 ;  /* 0x0000006200927202 */ /* 0x000fe20000000f00 */
[----:B------:R-:W-:Y:S02]  /*c180*/  IMAD.MOV.U32 R98, RZ, RZ, R99 ;  /* 0x000000ffff627224 */ /* 0x000fe400078e0063 */
[----:B------:R-:W-:Y:S01]  /*c190*/  IMAD.MOV.U32 R99, RZ, RZ, R104 ;  /* 0x000000ffff637224 */ /* 0x000fe200078e0068 */
[----:B------:R1:W-:Y:S04]  /*c1a0*/  STL [R1+0x2a8], R4 ;  /* 0x0002a80401007387 */ /* 0x0003e80000100800 */
[----:B------:R-:W2:Y:S04]  /*c1b0*/  LDL.LU.64 R10, [R1+0x310] ;  /* 0x00031000010a7983 */ /* 0x000ea80000300a00 */
[----:B------:R-:W2:Y:S01]  /*c1c0*/  LDL.LU.64 R8, [R1+0x318] ;  /* 0x0003180001087983 */ /* 0x000ea20000300a00 */
[----:B-1----:R-:W-:-:S02]  /*c1d0*/  IMAD.MOV.U32 R4, RZ, RZ, R5 ;  /* 0x000000ffff047224 */ /* 0x002fc400078e0005 */
[----:B------:R-:W-:-:S03]  /*c1e0*/  IMAD.MOV.U32 R104, RZ, RZ, R149 ;  /* 0x000000ffff687224 */ /* 0x000fc600078e0095 */
[----:B------:R1:W-:Y:S01]  /*c1f0*/  STL [R1+0x2a4], R4 ;  /* 0x0002a40401007387 */ /* 0x0003e20000100800 */
[----:B------:R-:W-:-:S03]  /*c200*/  IMAD.MOV.U32 R149, RZ, RZ, R116 ;  /* 0x000000ffff957224 */ /* 0x000fc600078e0074 */
[----:B---3--:R3:W-:Y:S01]  /*c210*/  STL [R1+0x2b0], R156 ;  /* 0x0002b09c01007387 */ /* 0x0087e20000100800 */
[----:B------:R-:W-:-:S03]  /*c220*/  IMAD.MOV.U32 R116, RZ, RZ, R122 ;  /* 0x000000ffff747224 */ /* 0x000fc600078e007a */
[----:B------:R-:W2:Y:S01]  /*c230*/  LDL.LU.64 R6, [R1+0x320] ;  /* 0x0003200001067983 */ /* 0x000ea20000300a00 */
[----:B------:R-:W-:Y:S02]  /*c240*/  IMAD.MOV.U32 R122, RZ, RZ, R123 ;  /* 0x000000ffff7a7224 */ /* 0x000fe400078e007b */
[----:B------:R-:W-:Y:S01]  /*c250*/  IMAD.MOV.U32 R123, RZ, RZ, R157 ;  /* 0x000000ffff7b7224 */ /* 0x000fe200078e009d */
[----:B-1----:R-:W2:Y:S04]  /*c260*/  LDL.LU.64 R4, [R1+0x328] ;  /* 0x0003280001047983 */ /* 0x002ea80000300a00 */
[----:B------:R1:W-:Y:S04]  /*c270*/  STL [R1+0x2ac], R123 ;  /* 0x0002ac7b01007387 */ /* 0x0003e80000100800 */
[----:B------:R1:W-:Y:S04]  /*c280*/  STL [R1+0x2b8], R2 ;  /* 0x0002b80201007387 */ /* 0x0003e80000100800 */
[----:B---3--:R-:W3:Y:S01]  /*c290*/  LDL.LU.64 R156, [R1+0x330] ;  /* 0x00033000019c7983 */ /* 0x008ee20000300a00 */
[----:B-1----:R-:W-:-:S03]  /*c2a0*/  IMAD.MOV.U32 R123, RZ, RZ, R3 ;  /* 0x000000ffff7b7224 */ /* 0x002fc600078e0003 */
[----:B------:R-:W3:Y:S04]  /*c2b0*/  LDL.LU.64 R2, [R1+0x338] ;  /* 0x0003380001027983 */ /* 0x000ee80000300a00 */
[----:B------:R1:W-:Y:S04]  /*c2c0*/  STL [R1+0x2b4], R123 ;  /* 0x0002b47b01007387 */ /* 0x0003e80000100800 */
[----:B------:R1:W-:Y:S04]  /*c2d0*/  STL [R1+0x2c0], R158 ;  /* 0x0002c09e01007387 */ /* 0x0003e80000100800 */
[----:B------:R-:W3:Y:S01]  /*c2e0*/  LDL.LU.64 R152, [R1+0x340] ;  /* 0x0003400001987983 */ /* 0x000ee20000300a00 */
[----:B-1----:R-:W-:-:S03]  /*c2f0*/  IMAD.MOV.U32 R123, RZ, RZ, R159 ;  /* 0x000000ffff7b7224 */ /* 0x002fc600078e009f */
[----:B------:R-:W3:Y:S04]  /*c300*/  LDL.LU.64 R158, [R1+0x350] ;  /* 0x00035000019e7983 */ /* 0x000ee80000300a00 */
[----:B------:R4:W-:Y:S02]  /*c310*/  STL [R1+0x2bc], R123 ;  /* 0x0002bc7b01007387 */ /* 0x0009e40000100800 */
[----:B----4-:R-:W-:Y:S02]  /*c320*/  IMAD.MOV.U32 R123, RZ, RZ, R91 ;  /* 0x000000ffff7b7224 */ /* 0x010fe400078e005b */
[----:B------:R1:W-:Y:S04]  /*c330*/  STL [R1+0x2c8], R90 ;  /* 0x0002c85a01007387 */ /* 0x0003e80000100800 */
[----:B-1----:R1:W5:Y:S04]  /*c340*/  LDL.LU.64 R90, [R1+0x4f8] ;  /* 0x0004f800015a7983 */ /* 0x0023680000300a00 */
[----:B------:R-:W-:Y:S04]  /*c350*/  STL [R1+0x2d0], R88 ;  /* 0x0002d05801007387 */ /* 0x000fe80000100800 */
[----:B------:R4:W-:Y:S02]  /*c360*/  STL [R1+0x2c4], R123 ;  /* 0x0002c47b01007387 */ /* 0x0009e40000100800 */
[----:B----4-:R-:W-:-:S02]  /*c370*/  IMAD.MOV.U32 R123, RZ, RZ, R89 ;  /* 0x000000ffff7b7224 */ /* 0x010fc400078e0059 */
[----:B------:R1:W5:Y:S04]  /*c380*/  LDL.LU.64 R88, [R1+0x4f0] ;  /* 0x0004f00001587983 */ /* 0x0003680000300a00 */
[----:B--2---:R-:W-:Y:S04]  /*c390*/  STL [R1+0x2d8], R22 ;  /* 0x0002d81601007387 */ /* 0x004fe80000100800 */
[----:B------:R2:W-:Y:S02]  /*c3a0*/  STL [R1+0x2cc], R123 ;  /* 0x0002cc7b01007387 */ /* 0x0005e40000100800 */
[----:B--2---:R-:W-:-:S02]  /*c3b0*/  IMAD.MOV.U32 R123, RZ, RZ, R23 ;  /* 0x000000ffff7b7224 */ /* 0x004fc400078e0017 */
[----:B------:R1:W5:Y:S04]  /*c3c0*/  LDL.LU.64 R22, [R1+0x4e8] ;  /* 0x0004e80001167983 */ /* 0x0003680000300a00 */
[----:B------:R-:W-:Y:S04]  /*c3d0*/  STL [R1+0x2e0], R20 ;  /* 0x0002e01401007387 */ /* 0x000fe80000100800 */
        /* <DEDUP_REMOVED lines=35> */
[----:B---3--:R-:W-:Y:S04]  /*c610*/  STL [R1+0x328], R156 ;  /* 0x0003289c01007387 */ /* 0x008fe80000100800 */
        /* <DEDUP_REMOVED lines=8> */
[----:B------:R2:W-:Y:S04]  /*c6a0*/  STL [R1+0x32c], R123 ;  /* 0x00032c7b01007387 */ /* 0x0005e80000100800 */
[----:B------:R-:W-:Y:S01]  /*c6b0*/  STL [R1+0x340], R158 ;  /* 0x0003409e01007387 */ /* 0x000fe20000100800 */
[----:B--2---:R-:W-:-:S05]  /*c6c0*/  IMAD.MOV.U32 R123, RZ, RZ, R153 ;  /* 0x000000ffff7b7224 */ /* 0x004fca00078e0099 */
[----:B------:R2:W-:Y:S02]  /*c6d0*/  STL [R1+0x334], R123 ;  /* 0x0003347b01007387 */ /* 0x0005e40000100800 */
[----:B--2---:R-:W-:-:S05]  /*c6e0*/  IMAD.MOV.U32 R123, RZ, RZ, R159 ;  /* 0x000000ffff7b7224 */ /* 0x004fca00078e009f */
[----:B------:R2:W-:Y:S02]  /*c6f0*/  STL [R1+0x33c], R123 ;  /* 0x00033c7b01007387 */ /* 0x0005e40000100800 */
[----:B--2---:R-:W-:-:S05]  /*c700*/  IMAD.U32 R123, RZ, RZ, UR4 ;  /* 0x00000004ff7b7e24 */ /* 0x004fca000f8e00ff */
[----:B------:R2:W-:Y:S02]  /*c710*/  STL [R1+0x348], R123 ;  /* 0x0003487b01007387 */ /* 0x0005e40000100800 */
[----:B--2---:R-:W-:-:S05]  /*c720*/  SHF.R.S32.HI R123, RZ, 0x7, R24 ;  /* 0x00000007ff7b7819 */ /* 0x004fca0000011418 */
[----:B------:R-:W-:Y:S01]  /*c730*/  VIADD R159, R123, 0xffffffff ;  /* 0xffffffff7b9f7836 */ /* 0x000fe20000000000 */
[----:B------:R2:W-:Y:S04]  /*c740*/  STL [R1+0x350], R123 ;  /* 0x0003507b01007387 */ /* 0x0005e80000100800 */
[----:B------:R1:W-:Y:S01]  /*c750*/  STL [R1+0x354], R159 ;  /* 0x0003549f01007387 */ /* 0x0003e20000100800 */
        /* <DEDUP_REMOVED lines=9> */
[----:B------:R-:W-:Y:S01]  /*c7f0*/  SHF.R.S32.HI R153, RZ, 0x1f, R154 ;  /* 0x0000001fff997819 */ /* 0x000fe2000001149a */
[----:B------:R-:W-:Y:S01]  /*c800*/  IMAD.MOV.U32 R118, RZ, RZ, R151 ;  /* 0x000000ffff767224 */ /* 0x000fe200078e0097 */
[----:B------:R-:W-:Y:S01]  /*c810*/  SHF.R.S32.HI R151, RZ, 0x1f, R25 ;  /* 0x0000001fff977819 */ /* 0x000fe20000011419 */
[----:B------:R-:W-:Y:S01]  /*c820*/  UMOV UR4, URZ ;  /* 0x0000003f00047c82 */ /* 0x000fe20008000000 */
[C---:B------:R-:W-:Y:S01]  /*c830*/  IMAD.SHL.U32 R152, R25.reuse, 0x4, RZ ;  /* 0x0000000419987824 */ /* 0x040fe200078e00ff */
[----:B------:R-:W-:Y:S01]  /*c840*/  SHF.L.U64.HI R153, R154, 0x2, R153 ;  /* 0x000000029a997819 */ /* 0x000fe20000010299 */
[----:B------:R-:W-:Y:S01]  /*c850*/  IMAD.MOV.U32 R158, RZ, RZ, RZ ;  /* 0x000000ffff9e7224 */ /* 0x000fe200078e00ff */
[----:B------:R-:W-:-:S02]  /*c860*/  SHF.L.U64.HI R151, R25, 0x2, R151 ;  /* 0x0000000219977819 */ /* 0x000fc40000010297 */
        /* <DEDUP_REMOVED lines=15> */
[----:B------:R-:W-:Y:S01]  /*c960*/  CS2R R86, SRZ ;  /* 0x0000000000567805 */ /* 0x000fe2000001ff00 */
[----:B------:R-:W-:Y:S01]  /*c970*/  IMAD.SHL.U32 R154, R154, 0x4, RZ ;  /* 0x000000049a9a7824 */ /* 0x000fe200078e00ff */
        /* <DEDUP_REMOVED lines=15> */
[----:B------:R-:W-:Y:S01]  /*ca70*/  CS2R R54, SRZ ;  /* 0x0000000000367805 */ /* 0x000fe2000001ff00 */
[----:B-12---:R-:W-:-:S07]  /*ca80*/  IMAD.U32 R123, RZ, RZ, UR4 ;  /* 0x00000004ff7b7e24 */ /* 0x006fce000f8e00ff */
.L_x_1:
[----:B--2---:R-:W2:Y:S01]  /*ca90*/  LDL.LU R222, [R1+0x348] ;  /* 0x0003480001de7983 */ /* 0x004ea20000300800 */
[----:B------:R-:W-:-:S04]  /*caa0*/  DEPBAR.LE SB0, 0x0 ;  /* 0x000080000000791a */ /* 0x000fc80000000000 */
[----:B------:R-:W3:Y:S01]  /*cab0*/  LDL R159, [R1+0x34c] ;  /* 0x00034c00019f7983 */ /* 0x000ee20000100800 */
[----:B------:R-:W-:Y:S06]  /*cac0*/  BAR.SYNC.DEFER_BLOCKING 0x0 ;  /* 0x0000000000007b1d */ /* 0x000fec0000010000 */
[----:B-----5:R1:W-:Y:S04]  /*cad0*/  STL [R1+0x498], R157 ;  /* 0x0004989d01007387 */ /* 0x0203e80000100800 */
[----:B------:R4:W-:Y:S04]  /*cae0*/  STL [R1+0x494], R156 ;  /* 0x0004949c01007387 */ /* 0x0009e80000100800 */
[----:B------:R3:W-:Y:S01]  /*caf0*/  STL [R1+0x490], R2 ;  /* 0x0004900201007387 */ /* 0x0007e20000100800 */
[----:B------:R-:W-:Y:S01]  /*cb00*/  UMOV UR7, 0x40000040 ;  /* 0x4000004000077882 */ /* 0x000fe20000000000 */
[----:B-1----:R-:W1:Y:S02]  /*cb10*/  LDC R157, c[0x0][0x230] ;  /* 0x00008c00ff9d7b82 */ /* 0x002e640000000800 */
[----:B----4-:R-:W4:Y:S01]  /*cb20*/  LDL R156, [R1+0x354] ;  /* 0x00035400019c7983 */ /* 0x010f220000100800 */
[----:B------:R-:W-:Y:S01]  /*cb30*/  WARPGROUP.ARRIVE ;  /* 0x00000000000079c5 */ /* 0x000fe20000000000 */
[----:B--2---:R-:W-:-:S02]  /*cb40*/  R2UR UR4, R222 ;  /* 0x00000000de0472ca */ /* 0x004fc400000e0000 */
[----:B---3--:R-:W-:-:S11]  /*cb50*/  R2UR UR20, R159 ;  /* 0x000000009f1472ca */ /* 0x008fd600000e0000 */
[----:B------:R-:W-:-:S04]  /*cb60*/  UIADD3 UR4, UR4, 0x1, URZ ;  /* 0x0000000104047890 */ /* 0x000fc8000fffe03f */
[----:B------:R-:W-:-:S04]  /*cb70*/  UISETP.GT.AND UP0, UPT, UR4, 0x1, UPT ;  /* 0x000000010400788c */ /* 0x000fc8000bf04270 */
[----:B------:R-:W-:-:S04]  /*cb80*/  USEL UR6, UR4, URZ, !UP0 ;  /* 0x0000003f04067287 */ /* 0x000fc8000c000000 */
[----:B------:R-:W-:Y:S02]  /*cb90*/  ULEA UR5, UR6, UR20, 0xf ;  /* 0x0000001406057291 */ /* 0x000fe4000f8e783f */
[----:B------:R-:W-:Y:S02]  /*cba0*/  ULEA UR4, UR6, UR20, 0x10 ;  /* 0x0000001406047291 */ /* 0x000fe4000f8e803f */
[----:B------:R-:W-:Y:S01]  /*cbb0*/  IMAD.U32 R2, RZ, RZ, UR6 ;  /* 0x00000006ff027e24 */ /* 0x000fe2000f8e00ff */
[----:B------:R-:W-:Y:S02]  /*cbc0*/  UIADD3 UR5, UR5, 0x20000, URZ ;  /* 0x0002000005057890 */ /* 0x000fe4000fffe03f */
[----:B------:R-:W-:Y:S02]  /*cbd0*/  USHF.R.U32.HI UR4, URZ, 0x4, UR4 ;  /* 0x000000043f047899 */ /* 0x000fe40008011604 */
[----:B------:R-:W-:Y:S02]  /*cbe0*/  USHF.R.U32.HI UR5, URZ, 0x4, UR5 ;  /* 0x000000043f057899 */ /* 0x000fe40008011605 */
[----:B------:R-:W-:-:S02]  /*cbf0*/  USGXT.U32 UR4, UR4, 0xe ;  /* 0x0000000e0404789a */ /* 0x000fc40008000000 */
[----:B------:R-:W-:-:S03]  /*cc00*/  USGXT.U32 UR6, UR5, 0xe ;  /* 0x0000000e0506789a */ /* 0x000fc60008000000 */
[----:B------:R-:W-:-:S06]  /*cc10*/  UMOV UR5, 0x40000040 ;  /* 0x4000004000057882 */ /* 0x000fcc0000000000 */
[----:B------:R-:W-:Y:S01]  /*cc20*/  HGMMA.64x64x8.F32.TF32 R56, gdesc[UR4], R56 ;  /* 0x04e00000043879f0 */ /* 0x000fe20008702838 */
[----:B------:R-:W-:Y:S02]  /*cc30*/  UIADD3 UR8, UP0, UR4, 0x2, URZ ;  /* 0x0000000204087890 */ /* 0x000fe4000ff1e03f */
[----:B------:R-:W-:Y:S01]  /*cc40*/  UIADD3 UR10, UP1, UR6, 0x2, URZ ;  /* 0x00000002060a7890 */ /* 0x000fe2000ff3e03f */
[----:B------:R-:W-:Y:S01]  /*cc50*/  UMOV UR4, URZ ;  /* 0x0000003f00047c82 */ /* 0x000fe20008000000 */
[----:B------:R-:W-:Y:S01]  /*cc60*/  UMOV UR5, URZ ;  /* 0x0000003f00057c82 */ /* 0x000fe20008000000 */
[----:B------:R-:W-:Y:S02]  /*cc70*/  UIADD3.X UR9, UR4, 0x40000040, URZ, UP0, !UPT ;  /* 0x4000004004097890 */ /* 0x000fe400087fe43f */
[----:B------:R-:W-:-:S09]  /*cc80*/  UIADD3.X UR11, UR5, 0x40000040, URZ, UP1, !UPT ;  /* 0x40000040050b7890 */ /* 0x000fd20008ffe43f */
[----:B------:R-:W-:Y:S01]  /*cc90*/  HGMMA.64x64x8.F32.TF32 R56, gdesc[UR8], R56 ;  /* 0x04e00000083879f0 */ /* 0x000fe20008702838 */
[----:B------:R-:W-:Y:S02]  /*cca0*/  UIADD3.64 UR12, UR8, 0x2, URZ ;  /* 0x00000002080c7897 */ /* 0x000fe4000fffe03f */
[----:B------:R-:W-:-:S09]  /*ccb0*/  UIADD3.64 UR14, UR10, 0x2, URZ ;  /* 0x000000020a0e7897 */ /* 0x000fd2000fffe03f */
[----:B------:R-:W-:Y:S01]  /*ccc0*/  HGMMA.64x64x8.F32.TF32 R56, gdesc[UR12], R56 ;  /* 0x04e000000c3879f0 */ /* 0x000fe20008702838 */
[----:B------:R-:W-:Y:S02]  /*ccd0*/  UIADD3.64 UR12, UR8, 0x4, URZ ;  /* 0x00000004080c7897 */ /* 0x000fe4000fffe03f */
[----:B------:R-:W-:Y:S02]  /*cce0*/  UIADD3.64 UR14, UR10, 0x4, URZ ;  /* 0x000000040a0e7897 */ /* 0x000fe4000fffe03f */
[----:B------:R-:W-:Y:S02]  /*ccf0*/  UIADD3.64 UR16, UR8, 0x3fe, URZ ;  /* 0x000003fe08107897 */ /* 0x000fe4000fffe03f */
[----:B------:R-:W-:-:S05]  /*cd00*/  UIADD3.64 UR18, UR10, 0x1fe, URZ ;  /* 0x000001fe0a127897 */ /* 0x000fca000fffe03f */
[----:B------:R-:W-:Y:S02]  /*cd10*/  HGMMA.64x64x8.F32.TF32 R56, gdesc[UR12], R56 ;  /* 0x04e000000c3879f0 */ /* 0x000fe40008702838 */
[----:B------:R-:W-:Y:S01]  /*cd20*/  UMOV UR4, UR18 ;  /* 0x0000001200047c82 */ /* 0x000fe20008000000 */
[----:B------:R-:W-:Y:S01]  /*cd30*/  UMOV UR5, UR19 ;  /* 0x0000001300057c82 */ /* 0x000fe20008000000 */
[----:B------:R-:W-:Y:S01]  /*cd40*/  HGMMA.64x64x8.F32.TF32 R56, gdesc[UR16], R56 ;  /* 0x04e00000103879f0 */ /* 0x000fe20008702838 */
[----:B------:R-:W-:Y:S02]  /*cd50*/  UIADD3.64 UR16, UR8, 0x400, URZ ;  /* 0x0000040008107897 */ /* 0x000fe4000fffe03f */
[----:B------:R-:W-:Y:S02]  /*cd60*/  UIADD3.64 UR18, UR10, 0x200, URZ ;  /* 0x000002000a127897 */ /* 0x000fe4000fffe03f */
[----:B------:R-:W-:-:S07]  /*cd70*/  UIADD3.64 UR22, UR10, 0x202, URZ ;  /* 0x000002020a167897 */ /* 0x000fce000fffe03f */
[----:B------:R-:W-:Y:S01]  /*cd80*/  HGMMA.64x64x8.F32.TF32 R56, gdesc[UR16], R56 ;  /* 0x04e00000103879f0 */ /* 0x000fe20008702838 */
[----:B------:R-:W-:Y:S01]  /*cd90*/  UMOV UR17, UR20 ;  /* 0x0000001400117c82 */ /* 0x000fe20008000000 */
[----:B------:R-:W-:Y:S02]  /*cda0*/  UIADD3.64 UR20, UR8, 0x402, URZ ;  /* 0x0000040208147897 */ /* 0x000fe4000fffe03f */
[----:B------:R-:W-:Y:S02]  /*cdb0*/  UIADD3.64 UR24, UR8, 0x404, URZ ;  /* 0x0000040408187897 */ /* 0x000fe4000fffe03f */
[----:B------:R-:W-:-:S05]  /*cdc0*/  UIADD3.64 UR26, UR10, 0x204, URZ ;  /* 0x000002040a1a7897 */ /* 0x000fca000fffe03f */
[----:B------:R-:W-:Y:S01]  /*cdd0*/  HGMMA.64x64x8.F32.TF32 R56, gdesc[UR20], R56 ;  /* 0x04e00000143879f0 */ /* 0x000fe20008702838 */
[----:B------:R-:W-:Y:S02]  /*cde0*/  UIADD3.64 UR28, UR8, 0x7fe, URZ ;  /* 0x000007fe081c7897 */ /* 0x000fe4000fffe03f */
[----:B------:R-:W-:Y:S01]  /*cdf0*/  UIADD3.64 UR30, UR10, 0x3fe, URZ ;  /* 0x000003fe0a1e7897 */ /* 0x000fe2000fffe03f */
[----:B------:R-:W-:Y:S01]  /*ce00*/  HGMMA.64x64x8.F32.TF32 R56, gdesc[UR24], R56 ;  /* 0x04e00000183879f0 */ /* 0x000fe20008702838 */
        /* <DEDUP_REMOVED lines=18> */
[----:B------:R-:W-:Y:S01]  /*cf30*/  UMOV UR20, UR4 ;  /* 0x0000000400147c82 */ /* 0x000fe20008000000 */
[----:B------:R-:W-:Y:S01]  /*cf40*/  UMOV UR21, UR5 ;  /* 0x0000000500157c82 */ /* 0x000fe20008000000 */
[----:B------:R-:W-:Y:S02]  /*cf50*/  UIADD3.64 UR56, UR8, 0xc04, URZ ;  /* 0x00000c0408387897 */ /* 0x000fe4000fffe03f */
[----:B------:R-:W-:Y:S02]  /*cf60*/  UIADD3.64 UR58, UR10, 0x604, URZ ;  /* 0x000006040a3a7897 */ /* 0x000fe4000fffe03f */
[----:B------:R-:W-:Y:S01]  /*cf70*/  UIADD3.64 UR4, UR8, 0x1fe, URZ ;  /* 0x000001fe08047897 */ /* 0x000fe2000fffe03f */
[----:B------:R-:W-:Y:S06]  /*cf80*/  HGMMA.64x64x8.F32.TF32 R56, gdesc[UR52], R56 ;  /* 0x04e00000343879f0 */ /* 0x000fec0008702838 */
[----:B------:R-:W-:Y:S04]  /*cf90*/  HGMMA.64x64x8.F32.TF32 R56, gdesc[UR56], R56 ;  /* 0x04e00000383879f0 */ /* 0x000fe80008702838 */
[----:B------:R-:W-:Y:S01]  /*cfa0*/  HGMMA.64x64x8.F32.TF32 R24, gdesc[UR4], R24 ;  /* 0x04e00000041879f0 */ /* 0x000fe20008702818 */
[----:B------:R-:W-:Y:S01]  /*cfb0*/  UIADD3.64 UR4, UR8, 0x200, URZ ;  /* 0x0000020008047897 */ /* 0x000fe2000fffe03f */
[----:B------:R-:W-:Y:S01]  /*cfc0*/  UMOV UR6, UR10 ;  /* 0x0000000a00067c82 */ /* 0x000fe20008000000 */
[----:B------:R-:W-:Y:S01]  /*cfd0*/  UMOV UR7, UR11 ;  /* 0x0000000b00077c82 */ /* 0x000fe20008000000 */
[----:B------:R-:W-:-:S06]  /*cfe0*/  UIADD3.64 UR12, UR10, 0x2, URZ ;  /* 0x000000020a0c7897 */ /* 0x000fcc000fffe03f */
[----:B------:R-:W-:Y:S01]  /*cff0*/  HGMMA.64x64x8.F32.TF32 R24, gdesc[UR4], R24 ;  /* 0x04e00000041879f0 */ /* 0x000fe20008702818 */
[----:B------:R-:W-:Y:S01]  /*d000*/  UIADD3.64 UR4, UR8, 0x202, URZ ;  /* 0x0000020208047897 */ /* 0x000fe2000fffe03f */
[----:B------:R-:W-:Y:S01]  /*d010*/  UMOV UR6, UR12 ;  /* 0x0000000c00067c82 */ /* 0x000fe20008000000 */
[----:B------:R-:W-:Y:S01]  /*d020*/  UMOV UR7, UR13 ;  /* 0x0000000d00077c82 */ /* 0x000fe20008000000 */
[----:B------:R-:W-:-:S06]  /*d030*/  UIADD3.64 UR12, UR8, 0x204, URZ ;  /* 0x00000204080c7897 */ /* 0x000fcc000fffe03f */
[----:B------:R-:W-:Y:S01]  /*d040*/  HGMMA.64x64x8.F32.TF32 R24, gdesc[UR4], R24 ;  /* 0x04e00000041879f0 */ /* 0x000fe20008702818 */
[----:B------:R-:W-:-:S03]  /*d050*/  UIADD3.64 UR4, UR8, 0x5fe, URZ ;  /* 0x000005fe08047897 */ /* 0x000fc6000fffe03f */
[----:B------:R-:W-:Y:S01]  /*d060*/  HGMMA.64x64x8.F32.TF32 R24, gdesc[UR12], R24 ;  /* 0x04e000000c1879f0 */ /* 0x000fe20008702818 */
[----:B------:R-:W-:Y:S01]  /*d070*/  UMOV UR6, UR20 ;  /* 0x0000001400067c82 */ /* 0x000fe20008000000 */
[----:B------:R-:W-:Y:S01]  /*d080*/  UMOV UR7, UR21 ;  /* 0x0000001500077c82 */ /* 0x000fe20008000000 */
[----:B------:R-:W-:Y:S01]  /*d090*/  UMOV UR11, UR17 ;  /* 0x00000011000b7c82 */ /* 0x000fe20008000000 */
[----:B------:R-:W-:Y:S02]  /*d0a0*/  UIADD3.64 UR16, UR8, 0x600, URZ ;  /* 0x0000060008107897 */ /* 0x000fe4000fffe03f */
[----:B------:R-:W-:Y:S01]  /*d0b0*/  HGMMA.64x64x8.F32.TF32 R24, gdesc[UR4], R24 ;  /* 0x04e00000041879f0 */ /* 0x000fe20008702818 */
[----:B------:R-:W-:-:S06]  /*d0c0*/  UIADD3.64 UR20, UR8, 0x602, URZ ;  /* 0x0000060208147897 */ /* 0x000fcc000fffe03f */
[----:B------:R-:W-:Y:S01]  /*d0d0*/  HGMMA.64x64x8.F32.TF32 R24, gdesc[UR16], R24 ;  /* 0x04e00000101879f0 */ /* 0x000fe20008702818 */
[----:B------:R-:W-:-:S03]  /*d0e0*/  UIADD3.64 UR24, UR8, 0x604, URZ ;  /* 0x0000060408187897 */ /* 0x000fc6000fffe03f */
[----:B------:R-:W-:Y:S01]  /*d0f0*/  HGMMA.64x64x8.F32.TF32 R24, gdesc[UR20], R24 ;  /* 0x04e00000141879f0 */ /* 0x000fe20008702818 */
[----:B------:R-:W-:-:S05]  /*d100*/  UIADD3.64 UR28, UR8, 0x9fe, URZ ;  /* 0x000009fe081c7897 */ /* 0x000fca000fffe03f */
        /* <DEDUP_REMOVED lines=15> */
[----:B------:R-:W-:Y:S01]  /*d200*/  R2UR UR10, R123 ;  /* 0x000000007b0a72ca */ /* 0x000fe200000e0000 */
[----:B------:R2:W-:Y:S04]  /*d210*/  STL [R1+0x348], R2 ;  /* 0x0003480201007387 */ /* 0x0005e80000100800 */
[----:B------:R-:W-:Y:S01]  /*d220*/  HGMMA.64x64x8.F32.TF32 R24, gdesc[UR56], R24, gsb0 ;  /* 0x04e00000381879f0 */ /* 0x000fe20008002818 */
[----:B--2---:R-:W-:-:S04]  /*d230*/  VIADD R2, R158, 0x1 ;  /* 0x000000019e027836 */ /* 0x004fc80000000000 */
[----:B-1----:R-:W-:-:S03]  /*d240*/  IMAD R123, R2, -0x80, R157 ;  /* 0xffffff80027b7824 */ /* 0x002fc600078e029d */
[----:B------:R-:W-:Y:S01]  /*d250*/  UIADD3 UR4, UR10, 0x1, URZ ;  /* 0x000000010a047890 */ /* 0x000fe2000fffe03f */
[----:B----4-:R-:W-:Y:S02]  /*d260*/  ISETP.GE.AND P0, PT, R158, R156, PT ;  /* 0x0000009c9e00720c */ /* 0x010fe40003f06270 */
[----:B------:R-:W-:Y:S01]  /*d270*/  ISETP.GT.AND P1, PT, R123, RZ, PT ;  /* 0x000000ff7b00720c */ /* 0x000fe20003f24270 */
[----:B------:R-:W-:-:S03]  /*d280*/  UISETP.GT.AND UP0, UPT, UR4, 0x1, UPT ;  /* 0x000000010400788c */ /* 0x000fc6000bf04270 */
[----:B------:R-:W-:Y:S01]  /*d290*/  SEL R158, RZ, 0x4, !P1 ;  /* 0x00000004ff9e7807 */ /* 0x000fe20004800000 */
[----:B------:R-:W-:-:S03]  /*d2a0*/  USEL UR4, UR4, URZ, !UP0 ;  /* 0x0000003f04047287 */ /* 0x000fc6000c000000 */
[----:B------:R-:W-:Y:S01]  /*d2b0*/  SEL R158, R158, RZ, !P0 ;  /* 0x000000ff9e9e7207 */ /* 0x000fe20004000000 */
[----:B------:R-:W-:-:S03]  /*d2c0*/  ULEA UR5, UR4, UR11, 0x10 ;  /* 0x0000000b04057291 */ /* 0x000fc6000f8e803f */
[----:B------:R-:W-:Y:S01]  /*d2d0*/  ISETP.NE.U32.AND P2, PT, R158, RZ, PT ;  /* 0x000000ff9e00720c */ /* 0x000fe20003f45070 */
[----:B------:R1:W-:Y:S01]  /*d2e0*/  STL [R1+0x49c], R2 ;  /* 0x00049c0201007387 */ /* 0x0003e20000100800 */
[----:B------:R-:W-:Y:S01]  /*d2f0*/  IADD3 R4, P3, R4, R152, RZ ;  /* 0x0000009804047210 */ /* 0x000fe20007f7e0ff */
[----:B------:R-:W-:-:S04]  /*d300*/  VIADD R222, R3, UR5 ;  /* 0x0000000503de7c36 */ /* 0x000fc80008000000 */
[----:B------:R-:W-:Y:S01]  /*d310*/  IMAD.X R5, R5, 0x1, R151, P3 ;  /* 0x0000000105057824 */ /* 0x000fe200018e0697 */
[----:B-1----:R-:W2:Y:S04]  /*d320*/  LDL.LU R2, [R1+0x50] ;  /* 0x0000500001027983 */ /* 0x002ea80000300800 */
[----:B------:R-:W3:Y:S04]  /*d330*/  LDL.LU R157, [R1+0x58] ;  /* 0x00005800019d7983 */ /* 0x000ee80000300800 */
[----:B------:R-:W4:Y:S04]  /*d340*/  LDL.LU R156, [R1+0x60] ;  /* 0x00006000019c7983 */ /* 0x000f280000300800 */
[----:B------:R1:W-:Y:S04]  /*d350*/  STL [R1+0x4a0], R3 ;  /* 0x0004a00301007387 */ /* 0x0003e80000100800 */
[----:B-1----:R-:W2:Y:S01]  /*d360*/  LDL.LU R3, [R1+0x48] ;  /* 0x0000480001037983 */ /* 0x002ea20000300800 */
[----:B------:R-:W-:-:S02]  /*d370*/  WARPGROUP.DEPBAR.LE gsb0, 0x1 ;  /* 0x00008000000079c5 */ /* 0x000fc40000010100 */
[----:B------:R-:W-:Y:S06]  /*d380*/  BAR.SYNC.DEFER_BLOCKING 0x0 ;  /* 0x0000000000007b1d */ /* 0x000fec0000010000 */
[----:B------:R1:W-:Y:S04]  /*d390*/  STL [R1+0x4a8], R4 ;  /* 0x0004a80401007387 */ /* 0x0003e80000100800 */
[----:B------:R-:W-:Y:S01]  /*d3a0*/  @!PT LDS RZ, [RZ] ;  /* 0x00000000fffff984 */ /* 0x000fe20000000800 */
[----:B------:R-:W-:Y:S01]  /*d3b0*/  @!PT LDS RZ, [RZ] ;  /* 0x00000000fffff984 */ /* 0x000fe20000000800 */
[----:B------:R-:W-:Y:S01]  /*d3c0*/  @!PT LDS RZ, [RZ] ;  /* 0x00000000fffff984 */ /* 0x000fe20000000800 */
[----:B------:R-:W-:Y:S04]  /*d3d0*/  LDGSTS.E [R222], desc[UR60][R4.64], P2 ;  /* 0x0000000004de7fae */ /* 0x000fe8000912187c */
[----:B-1----:R-:W3:Y:S04]  /*d3e0*/  LDL.LU R4, [R1+0x44] ;  /* 0x0000440001047983 */ /* 0x002ee80000300800 */
[----:B------:R1:W-:Y:S04]  /*d3f0*/  STL [R1+0x4a4], R5 ;  /* 0x0004a40501007387 */ /* 0x0003e80000100800 */
[----:B-1----:R-:W4:Y:S01]  /*d400*/  LDL.LU R5, [R1+0x4c] ;  /* 0x00004c0001057983 */ /* 0x002f220000300800 */
[----:B------:R-:W-:-:S04]  /*d410*/  ISETP.GT.AND P1, PT, R123, 0x1, PT ;  /* 0x000000017b00780c */ /* 0x000fc80003f24270 */
[----:B------:R-:W-:-:S04]  /*d420*/  SEL R158, RZ, 0x4, !P1 ;  /* 0x00000004ff9e7807 */ /* 0x000fc80004800000 */
[----:B------:R-:W-:-:S04]  /*d430*/  SEL R158, R158, RZ, !P0 ;  /* 0x000000ff9e9e7207 */ /* 0x000fc80004000000 */
[----:B------:R-:W-:Y:S02]  /*d440*/  ISETP.NE.U32.AND P1, PT, R158, RZ, PT ;  /* 0x000000ff9e00720c */ /* 0x000fe40003f25070 */
[----:B------:R-:W-:-:S05]  /*d450*/  IADD3 R6, P4, R6, R152, RZ ;  /* 0x0000009806067210 */ /* 0x000fca0007f9e0ff */
[----:B------:R-:W-:-:S06]  /*d460*/  IMAD.X R7, R7, 0x1, R151, P4 ;  /* 0x0000000107077824 */ /* 0x000fcc00020e0697 */
[----:B------:R-:W-:Y:S01]  /*d470*/  LDGSTS.E [R222+0x4], desc[UR60][R6.64], P1 ;  /* 0x0000400006de7fae */ /* 0x000fe2000892187c */
[----:B------:R-:W-:-:S04]  /*d480*/  ISETP.GT.AND P1, PT, R123, 0x2, PT ;  /* 0x000000027b00780c */ /* 0x000fc80003f24270 */
[----:B------:R-:W-:Y:S02]  /*d490*/  SEL R158, RZ, 0x4, !P1 ;  /* 0x00000004ff9e7807 */ /* 0x000fe40004800000 */
[----:B------:R-:W-:Y:S02]  /*d4a0*/  ISETP.GT.AND P1, PT, R123, 0x3, PT ;  /* 0x000000037b00780c */ /* 0x000fe40003f24270 */
[----:B------:R-:W-:-:S04]  /*d4b0*/  SEL R158, R158, RZ, !P0 ;  /* 0x000000ff9e9e7207 */ /* 0x000fc80004000000 */
[----:B------:R-:W-:Y:S02]  /*d4c0*/  ISETP.NE.U32.AND P2, PT, R158, RZ, PT ;  /* 0x000000ff9e00720c */ /* 0x000fe40003f45070 */
[----:B------:R-:W-:-:S04]  /*d4d0*/  SEL R158, RZ, 0x4, !P1 ;  /* 0x00000004ff9e7807 */ /* 0x000fc80004800000 */
[----:B------:R-:W-:Y:S02]  /*d4e0*/  SEL R158, R158, RZ, !P0 ;  /* 0x000000ff9e9e7207 */ /* 0x000fe40004000000 */
[-C--:B------:R-:W-:Y:S02]  /*d4f0*/  IADD3 R8, P3, R8, R152.reuse, RZ ;  /* 0x0000009808087210 */ /* 0x080fe40007f7e0ff */
[----:B------:R-:W-:Y:S02]  /*d500*/  ISETP.NE.U32.AND P1, PT, R158, RZ, PT ;  /* 0x000000ff9e00720c */ /* 0x000fe40003f25070 */
[----:B------:R-:W-:Y:S01]  /*d510*/  IADD3 R10, P4, R10, R152, RZ ;  /* 0x000000980a0a7210 */ /* 0x000fe20007f9e0ff */
[----:B------:R-:W-:-:S04]  /*d520*/  IMAD.X R9, R9, 0x1, R151, P3 ;  /* 0x0000000109097824 */ /* 0x000fc800018e0697 */
[----:B------:R-:W-:Y:S01]  /*d530*/  IMAD.X R11, R11, 0x1, R151, P4 ;  /* 0x000000010b0b7824 */ /* 0x000fe200020e0697 */
[----:B------:R-:W-:Y:S05]  /*d540*/  LDGSTS.E [R222+0x8], desc[UR60][R8.64], P2 ;  /* 0x0000800008de7fae */ /* 0x000fea000912187c */
[----:B------:R-:W-:Y:S01]  /*d550*/  LDGSTS.E [R222+0xc], desc[UR60][R10.64], P1 ;  /* 0x0000c0000ade7fae */ /* 0x000fe2000892187c */
[----:B------:R-:W-:-:S04]  /*d560*/  ISETP.GT.AND P1, PT, R123, 0x20, PT ;  /* 0x000000207b00780c */ /* 0x000fc80003f24270 */
[----:B------:R-:W-:Y:S02]  /*d570*/  SEL R158, RZ, 0x4, !P1 ;  /* 0x00000004ff9e7807 */ /* 0x000fe40004800000 */
[----:B------:R-:W-:Y:S02]  /*d580*/  ISETP.GT.AND P1, PT, R123, 0x21, PT ;  /* 0x000000217b00780c */ /* 0x000fe40003f24270 */
[----:B------:R-:W-:Y:S02]  /*d590*/  SEL R158, R158, RZ, !P0 ;  /* 0x000000ff9e9e7207 */ /* 0x000fe40004000000 */
[----:B------:R-:W-:Y:S02]  /*d5a0*/  IADD3 R127, P3, R127, R152, RZ ;  /* 0x000000987f7f7210 */ /* 0x000fe40007f7e0ff */
[----:B------:R-:W-:Y:S02]  /*d5b0*/  ISETP.NE.U32.AND P2, PT, R158, RZ, PT ;  /* 0x000000ff9e00720c */ /* 0x000fe40003f45070 */
[----:B------:R-:W-:Y:S01]  /*d5c0*/  SEL R158, RZ, 0x4, !P1 ;  /* 0x00000004ff9e7807 */ /* 0x000fe20004800000 */
[----:B------:R-:W-:-:S03]  /*d5d0*/  IMAD.X R128, R128, 0x1, R151, P3 ;  /* 0x0000000180807824 */ /* 0x000fc600018e0697 */
[----:B------:R-:W-:Y:S02]  /*d5e0*/  SEL R158, R158, RZ, !P0 ;  /* 0x000000ff9e9e7207 */ /* 0x000fe40004000000 */
[----:B------:R-:W-:Y:S02]  /*d5f0*/  IADD3 R129, P4, R129, R152, RZ ;  /* 0x0000009881817210 */ /* 0x000fe40007f9e0ff */
[----:B------:R-:W-:Y:S01]  /*d600*/  ISETP.NE.U32.AND P1, PT, R158, RZ, PT ;  /* 0x000000ff9e00720c */ /* 0x000fe20003f25070 */
[----:B------:R-:W-:Y:S02]  /*d610*/  IMAD.MOV.U32 R158, RZ, RZ, R127 ;  /* 0x000000ffff9e7224 */ /* 0x000fe400078e007f */
[----:B------:R-:W-:Y:S02]  /*d620*/  IMAD.MOV.U32 R159, RZ, RZ, R128 ;  /* 0x000000ffff9f7224 */ /* 0x000fe400078e0080 */
[----:B------:R-:W-:-:S03]  /*d630*/  IMAD.X R130, R130, 0x1, R151, P4 ;  /* 0x0000000182827824 */ /* 0x000fc600020e0697 */
[----:B------:R1:W-:Y:S02]  /*d640*/  LDGSTS.E [R222+0x4000], desc[UR60][R158.64], P2 ;  /* 0x040000009ede7fae */ /* 0x0003e4000912187c */
[----:B-1----:R-:W-:Y:S02]  /*d650*/  IMAD.MOV.U32 R158, RZ, RZ, R129 ;  /* 0x000000ffff9e7224 */ /* 0x002fe400078e0081 */
[----:B------:R-:W-:-:S05]  /*d660*/  IMAD.MOV.U32 R159, RZ, RZ, R130 ;  /* 0x000000ffff9f7224 */ /* 0x000fca00078e0082 */
[----:B------:R1:W-:Y:S01]  /*d670*/  LDGSTS.E [R222+0x4004], desc[UR60][R158.64], P1 ;  /* 0x040040009ede7fae */ /* 0x0003e2000892187c */
[----:B------:R-:W-:-:S04]  /*d680*/  ISETP.GT.AND P1, PT, R123, 0x22, PT ;  /* 0x000000227b00780c */ /* 0x000fc80003f24270 */
[----:B-1----:R-:W-:Y:S02]  /*d690*/  SEL R158, RZ, 0x4, !P1 ;  /* 0x00000004ff9e7807 */ /* 0x002fe40004800000 */
        /* <DEDUP_REMOVED lines=40> */
[----:B------:R-:W-:-:S02]  /*d920*/  SEL R158, RZ, 0x4, !P1 ;  /* 0x00000004ff9e7807 */ /* 0x000fc40004800000 */
[----:B------:R-:W-:Y:S02]  /*d930*/  IADD3.X R209, R209, R151, RZ, P3, !PT ;  /* 0x00000097d1d17210 */ /* 0x000fe40001ffe4ff */
        /* <DEDUP_REMOVED lines=10> */
[----:B------:R-:W-:Y:S02]  /*d9e0*/  ISETP.GT.AND P1, PT, R123, 0x60, PT ;  /* 0x000000607b00780c */ /* 0x000fe40003f24270 */
[-C--:B--2---:R-:W-:Y:S02]  /*d9f0*/  IADD3 R3, P3, R3, R152.reuse, RZ ;  /* 0x0000009803037210 */ /* 0x084fe40007f7e0ff */
[----:B-1----:R-:W-:Y:S02]  /*da00*/  SEL R158, RZ, 0x4, !P1 ;  /* 0x00000004ff9e7807 */ /* 0x002fe40004800000 */
[----:B------:R-:W-:Y:S02]  /*da10*/  ISETP.GT.AND P1, PT, R123, 0x61, PT ;  /* 0x000000617b00780c */ /* 0x000fe40003f24270 */
[----:B------:R-:W-:Y:S01]  /*da20*/  SEL R158, R158, RZ, !P0 ;  /* 0x000000ff9e9e7207 */ /* 0x000fe20004000000 */
[----:B---3--:R-:W-:Y:S01]  /*da30*/  IMAD.X R4, R4, 0x1, R151, P3 ;  /* 0x0000000104047824 */ /* 0x008fe200018e0697 */
[----:B------:R-:W-:-:S02]  /*da40*/  IADD3 R2, P4, R2, R152, RZ ;  /* 0x0000009802027210 */ /* 0x000fc40007f9e0ff */
[----:B------:R-:W-:Y:S01]  /*da50*/  ISETP.NE.U32.AND P2, PT, R158, RZ, PT ;  /* 0x000000ff9e00720c */ /* 0x000fe20003f45070 */
[----:B------:R-:W-:Y:S01]  /*da60*/  STL [R1+0x4ac], R7 ;  /* 0x0004ac0701007387 */ /* 0x000fe20000100800 */
[----:B------:R-:W-:Y:S01]  /*da70*/  SEL R158, RZ, 0x4, !P1 ;  /* 0x00000004ff9e7807 */ /* 0x000fe20004800000 */
[----:B----4-:R-:W-:Y:S02]  /*da80*/  IMAD.X R5, R5, 0x1, R151, P4 ;  /* 0x0000000105057824 */ /* 0x010fe400020e0697 */
[----:B------:R-:W-:Y:S01]  /*da90*/  STL [R1+0x48], R3 ;  /* 0x0000480301007387 */ /* 0x000fe20000100800 */
[----:B------:R-:W-:Y:S01]  /*daa0*/  SEL R158, R158, RZ, !P0 ;  /* 0x000000ff9e9e7207 */ /* 0x000fe20004000000 */
[----:B------:R-:W-:Y:S02]  /*dab0*/  IMAD.MOV.U32 R159, RZ, RZ, R4 ;  /* 0x000000ffff9f7224 */ /* 0x000fe400078e0004 */
[----:B------:R1:W-:Y:S04]  /*dac0*/  STL [R1+0x44], R4 ;  /* 0x0000440401007387 */ /* 0x0003e80000100800 */
[----:B------:R2:W-:Y:S01]  /*dad0*/  STL [R1+0x50], R2 ;  /* 0x0000500201007387 */ /* 0x0005e20000100800 */
[----:B------:R-:W-:Y:S01]  /*dae0*/  ISETP.NE.U32.AND P1, PT, R158, RZ, PT ;  /* 0x000000ff9e00720c */ /* 0x000fe20003f25070 */
[----:B------:R-:W-:-:S02]  /*daf0*/  IMAD.MOV.U32 R158, RZ, RZ, R3 ;  /* 0x000000ffff9e7224 */ /* 0x000fc400078e0003 */
[----:B-1----:R-:W3:Y:S04]  /*db00*/  LDL.LU R4, [R1+0x54] ;  /* 0x0000540001047983 */ /* 0x002ee80000300800 */
[----:B------:R-:W-:Y:S04]  /*db10*/  STL [R1+0x4c], R5 ;  /* 0x00004c0501007387 */ /* 0x000fe80000100800 */
[----:B------:R-:W4:Y:S04]  /*db20*/  LDL.LU R3, [R1+0x5c] ;  /* 0x00005c0001037983 */ /* 0x000f280000300800 */
[----:B------:R1:W-:Y:S02]  /*db30*/  LDGSTS.E [R222+0xc000], desc[UR60][R158.64], P2 ;  /* 0x0c0000009ede7fae */ /* 0x0003e4000912187c */
[----:B-1----:R-:W-:-:S02]  /*db40*/  IMAD.MOV.U32 R158, RZ, RZ, R2 ;  /* 0x000000ffff9e7224 */ /* 0x002fc400078e0002 */
[----:B--2---:R-:W2:Y:S01]  /*db50*/  LDL R2, [R1+0x48c] ;  /* 0x00048c0001027983 */ /* 0x004ea20000100800 */
        /* <DEDUP_REMOVED lines=9> */
[----:B------:R-:W-:Y:S02]  /*dbf0*/  IADD3 R156, P4, R156, R152, RZ ;  /* 0x000000989c9c7210 */ /* 0x000fe40007f9e0ff */
[----:B------:R-:W-:-:S04]  /*dc00*/  SEL R158, R158, RZ, !P0 ;  /* 0x000000ff9e9e7207 */ /* 0x000fc80004000000 */
[----:B------:R-:W-:Y:S01]  /*dc10*/  ISETP.NE.U32.AND P1, PT, R158, RZ, PT ;  /* 0x000000ff9e00720c */ /* 0x000fe20003f25070 */
[----:B------:R-:W-:Y:S01]  /*dc20*/  IMAD.MOV.U32 R158, RZ, RZ, R157 ;  /* 0x000000ffff9e7224 */ /* 0x000fe200078e009d */
[----:B------:R-:W-:Y:S01]  /*dc30*/  STL [R1+0x58], R157 ;  /* 0x0000589d01007387 */ /* 0x000fe20000100800 */
[----:B---3--:R-:W-:-:S04]  /*dc40*/  IMAD.X R4, R4, 0x1, R151, P3 ;  /* 0x0000000104047824 */ /* 0x008fc800018e0697 */
[----:B------:R-:W-:Y:S01]  /*dc50*/  IMAD.MOV.U32 R159, RZ, RZ, R4 ;  /* 0x000000ffff9f7224 */ /* 0x000fe200078e0004 */
[----:B------:R1:W-:Y:S01]  /*dc60*/  STL [R1+0x54], R4 ;  /* 0x0000540401007387 */ /* 0x0003e20000100800 */
[----:B----4-:R-:W-:-:S03]  /*dc70*/  IMAD.X R3, R3, 0x1, R151, P4 ;  /* 0x0000000103037824 */ /* 0x010fc600020e0697 */
[----:B------:R3:W-:Y:S04]  /*dc80*/  STL [R1+0x60], R156 ;  /* 0x0000609c01007387 */ /* 0x0007e80000100800 */
[----:B------:R4:W-:Y:S04]  /*dc90*/  LDGSTS.E [R222+0xc008], desc[UR60][R158.64], P2 ;  /* 0x0c0080009ede7fae */ /* 0x0009e8000912187c */
[----:B------:R2:W-:Y:S04]  /*dca0*/  STL [R1+0x5c], R3 ;  /* 0x00005c0301007387 */ /* 0x0005e80000100800 */
[----:B------:R-:W2:Y:S01]  /*dcb0*/  LDL.LU R7, [R1+0x64] ;  /* 0x0000640001077983 */ /* 0x000ea20000300800 */
[----:B----4-:R-:W-:-:S03]  /*dcc0*/  IMAD.MOV.U32 R158, RZ, RZ, R156 ;  /* 0x000000ffff9e7224 */ /* 0x010fc600078e009c */
[----:B-1----:R-:W4:Y:S01]  /*dcd0*/  LDL.LU R4, [R1+0x68] ;  /* 0x0000680001047983 */ /* 0x002f220000300800 */
[----:B------:R-:W-:-:S03]  /*dce0*/  IMAD.MOV.U32 R159, RZ, RZ, R3 ;  /* 0x000000ffff9f7224 */ /* 0x000fc600078e0003 */
[----:B---3--:R-:W3:Y:S04]  /*dcf0*/  LDL.LU R156, [R1+0x6c] ;  /* 0x00006c00019c7983 */ /* 0x008ee80000300800 */
[----:B------:R2:W-:Y:S02]  /*dd00*/  LDGSTS.E [R222+0xc00c], desc[UR60][R158.64], P1 ;  /* 0x0c00c0009ede7fae */ /* 0x0005e4000892187c */
[----:B--2---:R-:W-:Y:S02]  /*dd10*/  VIADD R222, R2, UR5 ;  /* 0x0000000502de7c36 */ /* 0x004fe40008000000 */
[----:B------:R-:W2:Y:S01]  /*dd20*/  LDL.LU R2, [R1+0x70] ;  /* 0x0000700001027983 */ /* 0x000ea20000300800 */
[C---:B------:R-:W-:Y:S02]  /*dd30*/  ISETP.GT.AND P1, PT, R123.reuse, 0x4, PT ;  /* 0x000000047b00780c */ /* 0x040fe40003f24270 */
[----:B------:R-:W-:Y:S01]  /*dd40*/  ISETP.GT.AND P2, PT, R123, 0x5, PT ;  /* 0x000000057b00780c */ /* 0x000fe20003f44270 */
[----:B------:R-:W3:Y:S01]  /*dd50*/  LDL.LU R5, [R1+0x78] ;  /* 0x0000780001057983 */ /* 0x000ee20000300800 */
[----:B------:R-:W-:-:S02]  /*dd60*/  SEL R159, RZ, 0x4, !P1 ;  /* 0x00000004ff9f7807 */ /* 0x000fc40004800000 */
[----:B------:R-:W-:Y:S01]  /*dd70*/  IADD3 R12, P3, R12, R152, RZ ;  /* 0x000000980c0c7210 */ /* 0x000fe20007f7e0ff */
[----:B------:R-:W3:Y:S01]  /*dd80*/  LDL.LU R3, [R1+0x80] ;  /* 0x0000800001037983 */ /* 0x000ee20000300800 */
[----:B------:R-:W-:-:S04]  /*dd90*/  SEL R159, R159, RZ, !P0 ;  /* 0x000000ff9f9f7207 */ /* 0x000fc80004000000 */
[----:B------:R-:W-:Y:S02]  /*dda0*/  ISETP.NE.U32.AND P1, PT, R159, RZ, PT ;  /* 0x000000ff9f00720c */ /* 0x000fe40003f25070 */
[----:B------:R-:W-:Y:S01]  /*ddb0*/  SEL R158, RZ, 0x4, !P2 ;  /* 0x00000004ff9e7807 */ /* 0x000fe20005000000 */
[----:B------:R-:W-:-:S03]  /*ddc0*/  IMAD.X R13, R13, 0x1, R151, P3 ;  /* 0x000000010d0d7824 */ /* 0x000fc600018e0697 */
[----:B------:R-:W-:-:S04]  /*ddd0*/  SEL R158, R158, RZ, !P0 ;  /* 0x000000ff9e9e7207 */ /* 0x000fc80004000000 */
[----:B------:R-:W-:-:S03]  /*dde0*/  ISETP.NE.U32.AND P2, PT, R158, RZ, PT ;  /* 0x000000ff9e00720c */ /* 0x000fc60003f45070 */
[----:B------:R-:W-:Y:S01]  /*ddf0*/  LDGSTS.E [R222], desc[UR60][R12.64], P1 ;  /* 0x000000000cde7fae */ /* 0x000fe2000892187c */
[----:B------:R-:W-:Y:S02]  /*de00*/  ISETP.GT.AND P1, PT, R123, 0x6, PT ;  /* 0x000000067b00780c */ /* 0x000fe40003f24270 */
[----:B------:R-:W-:Y:S02]  /*de10*/  IADD3 R14, P4, R14, R152, RZ ;  /* 0x000000980e0e7210 */ /* 0x000fe40007f9e0ff */
[----:B------:R-:W-:-:S03]  /*de20*/  SEL R158, RZ, 0x4, !P1 ;  /* 0x00000004ff9e7807 */ /* 0x000fc60004800000 */
[----:B------:R-:W-:Y:S01]  /*de30*/  IMAD.X R15, R15, 0x1, R151, P4 ;  /* 0x000000010f0f7824 */ /* 0x000fe200020e0697 */
[----:B------:R-:W-:Y:S02]  /*de40*/  SEL R158, R158, RZ, !P0 ;  /* 0x000000ff9e9e7207 */ /* 0x000fe40004000000 */
[----:B------:R-:W-:Y:S02]  /*de50*/  ISETP.GT.AND P1, PT, R123, 0x7, PT ;  /* 0x000000077b00780c */ /* 0x000fe40003f24270 */
[----:B------:R-:W-:Y:S01]  /*de60*/  LDGSTS.E [R222+0x4], desc[UR60][R14.64], P2 ;  /* 0x000040000ede7fae */ /* 0x000fe2000912187c */
        /* <DEDUP_REMOVED lines=82> */
[C---:B------:R-:W-:Y:S02]  /*e390*/  ISETP.GT.AND P1, PT, R123.reuse, 0x64, PT ;  /* 0x000000647b00780c */ /* 0x040fe40003f24270 */
[-C--:B----4-:R-:W-:Y:S02]  /*e3a0*/  IADD3 R4, P3, R4, R152.reuse, RZ ;  /* 0x0000009804047210 */ /* 0x090fe40007f7e0ff */
[----:B-1----:R-:W-:Y:S02]  /*e3b0*/  SEL R158, RZ, 0x4, !P1 ;  /* 0x00000004ff9e7807 */ /* 0x002fe40004800000 */
[----:B------:R-:W-:Y:S02]  /*e3c0*/  ISETP.GT.AND P1, PT, R123, 0x65, PT ;  /* 0x000000657b00780c */ /* 0x000fe40003f24270 */
[----:B------:R-:W-:Y:S01]  /*e3d0*/  SEL R158, R158, RZ, !P0 ;  /* 0x000000ff9e9e7207 */ /* 0x000fe20004000000 */
[----:B------:R-:W-:Y:S01]  /*e3e0*/  IMAD.X R7, R7, 0x1, R151, P3 ;  /* 0x0000000107077824 */ /* 0x000fe200018e0697 */
[----:B--2---:R-:W-:-:S02]  /*e3f0*/  IADD3 R2, P4, R2, R152, RZ ;  /* 0x0000009802027210 */ /* 0x004fc40007f9e0ff */
[----:B------:R-:W-:Y:S02]  /*e400*/  ISETP.NE.U32.AND P2, PT, R158, RZ, PT ;  /* 0x000000ff9e00720c */ /* 0x000fe40003f45070 */
[----:B------:R-:W-:Y:S01]  /*e410*/  SEL R158, RZ, 0x4, !P1 ;  /* 0x00000004ff9e7807 */ /* 0x000fe20004800000 */
[----:B------:R-:W-:Y:S01]  /*e420*/  STL [R1+0x68], R4 ;  /* 0x0000680401007387 */ /* 0x000fe20000100800 */
[----:B---3--:R-:W-:Y:S02]  /*e430*/  IMAD.X R156, R156, 0x1, R151, P4 ;  /* 0x000000019c9c7824 */ /* 0x008fe400020e0697 */
[----:B------:R-:W-:Y:S01]  /*e440*/  SEL R158, R158, RZ, !P0 ;  /* 0x000000ff9e9e7207 */ /* 0x000fe20004000000 */
[----:B------:R1:W-:Y:S01]  /*e450*/  STL [R1+0x64], R7 ;  /* 0x0000640701007387 */ /* 0x0003e20000100800 */
[----:B------:R-:W-:-:S03]  /*e460*/  IMAD.MOV.U32 R159, RZ, RZ, R7 ;  /* 0x000000ffff9f7224 */ /* 0x000fc600078e0007 */
[----:B------:R2:W-:Y:S01]  /*e470*/  STL [R1+0x70], R2 ;  /* 0x0000700201007387 */ /* 0x0005e20000100800 */
[----:B------:R-:W-:Y:S01]  /*e480*/  ISETP.NE.U32.AND P1, PT, R158, RZ, PT ;  /* 0x000000ff9e00720c */ /* 0x000fe20003f25070 */
[----:B------:R-:W-:Y:S02]  /*e490*/  IMAD.MOV.U32 R158, RZ, RZ, R4 ;  /* 0x000000ffff9e7224 */ /* 0x000fe400078e0004 */
        /* <DEDUP_REMOVED lines=24> */
[----:B------:R-:W-:Y:S04]  /*e620*/  STL [R1+0x80], R3 ;  /* 0x0000800301007387 */ /* 0x000fe80000100800 */
[----:B------:R3:W-:Y:S04]  /*e630*/  LDGSTS.E [R222+0xc008], desc[UR60][R158.64], P2 ;  /* 0x0c0080009ede7fae */ /* 0x0007e8000912187c */
[----:B------:R4:W-:Y:S04]  /*e640*/  STL [R1+0x7c], R4 ;  /* 0x00007c0401007387 */ /* 0x0009e80000100800 */
[----:B-1----:R-:W2:Y:S01]  /*e650*/  LDL.LU R7, [R1+0x84] ;  /* 0x0000840001077983 */ /* 0x002ea20000300800 */
[----:B---3--:R-:W-:-:S02]  /*e660*/  IMAD.MOV.U32 R158, RZ, RZ, R3 ;  /* 0x000000ffff9e7224 */ /* 0x008fc400078e0003 */
[----:B------:R-:W-:Y:S02]  /*e670*/  IMAD.MOV.U32 R159, RZ, RZ, R4 ;  /* 0x000000ffff9f7224 */ /* 0x000fe400078e0004 */
[----:B----4-:R-:W3:Y:S04]  /*e680*/  LDL.LU R4, [R1+0x88] ;  /* 0x0000880001047983 */ /* 0x010ee80000300800 */
[----:B------:R2:W-:Y:S04]  /*e690*/  LDGSTS.E [R222+0xc00c], desc[UR60][R158.64], P1 ;  /* 0x0c00c0009ede7fae */ /* 0x0005e8000892187c */
[----:B------:R-:W4:Y:S01]  /*e6a0*/  LDL.LU R156, [R1+0x8c] ;  /* 0x00008c00019c7983 */ /* 0x000f220000300800 */
[----:B--2---:R-:W-:-:S03]  /*e6b0*/  VIADD R222, R2, UR5 ;  /* 0x0000000502de7c36 */ /* 0x004fc60008000000 */
[----:B------:R-:W2:Y:S01]  /*e6c0*/  LDL.LU R2, [R1+0x90] ;  /* 0x0000900001027983 */ /* 0x000ea20000300800 */
[C---:B------:R-:W-:Y:S02]  /*e6d0*/  ISETP.GT.AND P1, PT, R123.reuse, 0x8, PT ;  /* 0x000000087b00780c */ /* 0x040fe40003f24270 */
[----:B------:R-:W-:Y:S01]  /*e6e0*/  ISETP.GT.AND P2, PT, R123, 0x9, PT ;  /* 0x000000097b00780c */ /* 0x000fe20003f44270 */
[----:B------:R-:W4:Y:S01]  /*e6f0*/  LDL.LU R5, [R1+0x98] ;  /* 0x0000980001057983 */ /* 0x000f220000300800 */
[----:B------:R-:W-:Y:S02]  /*e700*/  SEL R159, RZ, 0x4, !P1 ;  /* 0x00000004ff9f7807 */ /* 0x000fe40004800000 */
[----:B------:R-:W-:Y:S01]  /*e710*/  IADD3 R20, P3, R20, R152, RZ ;  /* 0x0000009814147210 */ /* 0x000fe20007f7e0ff */
[----:B------:R-:W4:Y:S01]  /*e720*/  LDL.LU R3, [R1+0xa0] ;  /* 0x0000a00001037983 */ /* 0x000f220000300800 */
        /* <DEDUP_REMOVED lines=9> */
[----:B------:R-:W-:Y:S02]  /*e7c0*/  SEL R158, RZ, 0x4, !P1 ;  /* 0x00000004ff9e7807 */ /* 0x000fe40004800000 */
[----:B------:R-:W-:Y:S02]  /*e7d0*/  IADD3.X R23, R23, R151, RZ, P4, !PT ;  /* 0x0000009717177210 */ /* 0x000fe400027fe4ff */
[----:B------:R-:W-:Y:S02]  /*e7e0*/  SEL R158, R158, RZ, !P0 ;  /* 0x000000ff9e9e7207 */ /* 0x000fe40004000000 */
[----:B------:R-:W-:Y:S01]  /*e7f0*/  ISETP.GT.AND P1, PT, R123, 0xb, PT ;  /* 0x0000000b7b00780c */ /* 0x000fe20003f24270 */
[----:B------:R-:W-:Y:S01]  /*e800*/  LDGSTS.E [R222+0x4], desc[UR60][R22.64], P2 ;  /* 0x0000400016de7fae */ /* 0x000fe2000912187c */
[----:B------:R-:W-:-:S02]  /*e810*/  ISETP.NE.U32.AND P2, PT, R158, RZ, PT ;  /* 0x000000ff9e00720c */ /* 0x000fc40003f45070 */
        /* <DEDUP_REMOVED lines=82> */
[-C--:B---3--:R-:W-:Y:S02]  /*ed40*/  IADD3 R4, P3, R4, R152.reuse, RZ ;  /* 0x0000009804047210 */ /* 0x088fe40007f7e0ff */
        /* <DEDUP_REMOVED lines=8> */
[----:B----4-:R-:W-:Y:S02]  /*edd0*/  IMAD.X R156, R156, 0x1, R151, P4 ;  /* 0x000000019c9c7824 */ /* 0x010fe400020e0697 */
        /* <DEDUP_REMOVED lines=45> */
[----:B------:R-:W-:Y:S01]  /*f0b0*/  SEL R158, RZ, 0x4, !P2 ;  /* 0x00000004ff9e7807 */ /* 0x000fe20005000000 */
[----:B------:R-:W4:Y:S01]  /*f0c0*/  LDL.LU R3, [R1+0xc0] ;  /* 0x0000c00001037983 */ /* 0x000f220000300800 */
[----:B------:R-:W-:Y:S02]  /*f0d0*/  SEL R159, R159, RZ, !P0 ;  /* 0x000000ff9f9f7207 */ /* 0x000fe40004000000 */
[----:B------:R-:W-:-:S02]  /*f0e0*/  IADD3 R155, P3, R155, R152, RZ ;  /* 0x000000989b9b7210 */ /* 0x000fc40007f7e0ff */
[----:B------:R-:W-:Y:S02]  /*f0f0*/  ISETP.NE.U32.AND P1, PT, R159, RZ, PT ;  /* 0x000000ff9f00720c */ /* 0x000fe40003f25070 */
[----:B------:R-:W-:Y:S01]  /*f100*/  SEL R158, R158, RZ, !P0 ;  /* 0x000000ff9e9e7207 */ /* 0x000fe20004000000 */
[----:B------:R-:W-:-:S03]  /*f110*/  IMAD.X R94, R94, 0x1, R151, P3 ;  /* 0x000000015e5e7824 */ /* 0x000fc600018e0697 */
[----:B------:R-:W-:Y:S01]  /*f120*/  ISETP.NE.U32.AND P2, PT, R158, RZ, PT ;  /* 0x000000ff9e00720c */ /* 0x000fe20003f45070 */
[----:B------:R-:W-:Y:S02]  /*f130*/  IMAD.MOV.U32 R158, RZ, RZ, R155 ;  /* 0x000000ffff9e7224 */ /* 0x000fe400078e009b */
[----:B------:R-:W-:Y:S01]  /*f140*/  IMAD.MOV.U32 R159, RZ, RZ, R94 ;  /* 0x000000ffff9f7224 */ /* 0x000fe200078e005e */
[----:B------:R-:W-:-:S04]  /*f150*/  IADD3 R92, P4, R92, R152, RZ ;  /* 0x000000985c5c7210 */ /* 0x000fc80007f9e0ff */
[----:B------:R1:W-:Y:S01]  /*f160*/  LDGSTS.E [R222], desc[UR60][R158.64], P1 ;  /* 0x000000009ede7fae */ /* 0x0003e2000892187c */
[----:B------:R-:W-:Y:S01]  /*f170*/  ISETP.GT.AND P1, PT, R123, 0xe, PT ;  /* 0x0000000e7b00780c */ /* 0x000fe20003f24270 */
[----:B------:R-:W-:-:S05]  /*f180*/  IMAD.X R93, R93, 0x1, R151, P4 ;  /* 0x000000015d5d7824 */ /* 0x000fca00020e0697 */
[----:B------:R-:W-:Y:S01]  /*f190*/  LDGSTS.E [R222+0x4], desc[UR60][R92.64], P2 ;  /* 0x000040005cde7fae */ /* 0x000fe2000912187c */
[----:B-1----:R-:W-:Y:S02]  /*f1a0*/  SEL R158, RZ, 0x4, !P1 ;  /* 0x00000004ff9e7807 */ /* 0x002fe40004800000 */
[----:B------:R-:W-:Y:S02]  /*f1b0*/  ISETP.GT.AND P1, PT, R123, 0xf, PT ;  /* 0x0000000f7b00780c */ /* 0x000fe40003f24270 */
[----:B------:R-:W-:-:S04]  /*f1c0*/  SEL R158, R158, RZ, !P0 ;  /* 0x000000ff9e9e7207 */ /* 0x000fc80004000000 */
[----:B------:R-:W-:Y:S02]  /*f1d0*/  ISETP.NE.U32.AND P2, PT, R158, RZ, PT ;  /* 0x000000ff9e00720c */ /* 0x000fe40003f45070 */
[----:B------:R-:W-:Y:S02]  /*f1e0*/  SEL R158, RZ, 0x4, !P1 ;  /* 0x00000004ff9e7807 */ /* 0x000fe40004800000 */
[----:B------:R-:W-:Y:S02]  /*f1f0*/  IADD3 R146, P3, R146, R152, RZ ;  /* 0x0000009892927210 */ /* 0x000fe40007f7e0ff */
[----:B------:R-:W-:-:S04]  /*f200*/  SEL R158, R158, RZ, !P0 ;  /* 0x000000ff9e9e7207 */ /* 0x000fc80004000000 */
[----:B------:R-:W-:Y:S01]  /*f210*/  ISETP.NE.U32.AND P1, PT, R158, RZ, PT ;  /* 0x000000ff9e00720c */ /* 0x000fe20003f25070 */
[--C-:B------:R-:W-:Y:S01]  /*f220*/  IMAD.X R98, R98, 0x1, R151.reuse, P3 ;  /* 0x0000000162627824 */ /* 0x100fe200018e0697 */
[----:B------:R-:W-:Y:S01]  /*f230*/  IADD3 R96, P4, R96, R152, RZ ;  /* 0x0000009860607210 */ /* 0x000fe20007f9e0ff */
[----:B------:R-:W-:Y:S02]  /*f240*/  IMAD.MOV.U32 R158, RZ, RZ, R146 ;  /* 0x000000ffff9e7224 */ /* 0x000fe400078e0092 */
[----:B------:R-:W-:Y:S02]  /*f250*/  IMAD.MOV.U32 R159, RZ, RZ, R98 ;  /* 0x000000ffff9f7224 */ /* 0x000fe400078e0062 */
[----:B------:R-:W-:-:S03]  /*f260*/  IMAD.X R97, R97, 0x1, R151, P4 ;  /* 0x0000000161617824 */ /* 0x000fc600020e0697 */
[----:B------:R1:W-:Y:S04]  /*f270*/  LDGSTS.E [R222+0x8], desc[UR60][R158.64], P2 ;  /* 0x000080009ede7fae */ /* 0x0003e8000912187c */
[----:B------:R-:W-:Y:S01]  /*f280*/  LDGSTS.E [R222+0xc], desc[UR60][R96.64], P1 ;  /* 0x0000c00060de7fae */ /* 0x000fe2000892187c */
        /* <DEDUP_REMOVED lines=22> */
[-C--:B------:R-:W-:Y:S02]  /*f3f0*/  IADD3 R170, P3, R170, R152.reuse, RZ ;  /* 0x00000098aaaa7210 */ /* 0x080fe40007f7e0ff */
[----:B------:R-:W-:Y:S02]  /*f400*/  ISETP.NE.U32.AND P2, PT, R158, RZ, PT ;  /* 0x000000ff9e00720c */ /* 0x000fe40003f45070 */
[----:B------:R-:W-:Y:S01]  /*f410*/  SEL R158, RZ, 0x4, !P1 ;  /* 0x00000004ff9e7807 */ /* 0x000fe20004800000 */
[----:B------:R-:W-:Y:S01]  /*f420*/  IMAD.X R169, R169, 0x1, R151, P3 ;  /* 0x00000001a9a97824 */ /* 0x000fe200018e0697 */
[----:B------:R-:W-:-:S02]  /*f430*/  IADD3 R172, P4, R172, R152, RZ ;  /* 0x00000098acac7210 */ /* 0x000fc40007f9e0ff */
[----:B------:R-:W-:Y:S01]  /*f440*/  SEL R158, R158, RZ, !P0 ;  /* 0x000000ff9e9e7207 */ /* 0x000fe20004000000 */
[----:B------:R-:W-:-:S03]  /*f450*/  IMAD.MOV.U32 R159, RZ, RZ, R169 ;  /* 0x000000ffff9f7224 */ /* 0x000fc600078e00a9 */
[----:B------:R-:W-:Y:S01]  /*f460*/  ISETP.NE.U32.AND P1, PT, R158, RZ, PT ;  /* 0x000000ff9e00720c */ /* 0x000fe20003f25070 */
[----:B------:R-:W-:Y:S02]  /*f470*/  IMAD.MOV.U32 R158, RZ, RZ, R170 ;  /* 0x000000ffff9e7224 */ /* 0x000fe400078e00aa */
[----:B------:R-:W-:-:S03]  /*f480*/  IMAD.X R171, R171, 0x1, R151, P4 ;  /* 0x00000001abab7824 */ /* 0x000fc600020e0697 */
[----:B------:R1:W-:Y:S02]  /*f490*/  LDGSTS.E [R222+0x4008], desc[UR60][R158.64], P2 ;  /* 0x040080009ede7fae */ /* 0x0003e4000912187c */
[----:B-1----:R-:W-:Y:S01]  /*f4a0*/  IMAD.MOV.U32 R158, RZ, RZ, R172 ;  /* 0x000000ffff9e7224 */ /* 0x002fe200078e00ac */
[----:B------:R-:W-:-:S05]  /*f4b0*/  MOV R159, R171 ;  /* 0x000000ab009f7202 */ /* 0x000fca0000000f00 */
        /* <DEDUP_REMOVED lines=99> */
[----:B------:R-:W-:Y:S01]  /*faf0*/  IMAD.X R101, R101, 0x1, R151, P3 ;  /* 0x0000000165657824 */ /* 0x000fe200018e0697 */
[----:B------:R-:W-:Y:S02]  /*fb00*/  IADD3 R99, P4, R99, R152, RZ ;  /* 0x0000009863637210 */ /* 0x000fe40007f9e0ff */
[----:B------:R-:W-:Y:S01]  /*fb10*/  ISETP.NE.U32.AND P2, PT, R158, RZ, PT ;  /* 0x000000ff9e00720c */ /* 0x000fe20003f45070 */
[----:B------:R-:W-:Y:S02]  /*fb20*/  IMAD.MOV.U32 R158, RZ, RZ, R95 ;  /* 0x000000ffff9e7224 */ /* 0x000fe400078e005f */
[----:B------:R-:W-:Y:S02]  /*fb30*/  IMAD.MOV.U32 R159, RZ, RZ, R101 ;  /* 0x000000ffff9f7224 */ /* 0x000fe400078e0065 */
[----:B------:R-:W-:-:S03]  /*fb40*/  IMAD.X R100, R100, 0x1, R151, P4 ;  /* 0x0000000164647824 */ /* 0x000fc600020e0697 */
[----:B------:R1:W-:Y:S01]  /*fb50*/  LDGSTS.E [R222], desc[UR60][R158.64], P1 ;  /* 0x000000009ede7fae */ /* 0x0003e2000892187c */
[----:B------:R-:W-:Y:S01]  /*fb60*/  ISETP.GT.AND P1, PT, R123, 0x12, PT ;  /* 0x000000127b00780c */ /* 0x000fe20003f24270 */
[----:B-1----:R-:W-:Y:S02]  /*fb70*/  IMAD.MOV.U32 R158, RZ, RZ, R99 ;  /* 0x000000ffff9e7224 */ /* 0x002fe400078e0063 */
[----:B------:R-:W-:-:S05]  /*fb80*/  IMAD.MOV.U32 R159, RZ, RZ, R100 ;  /* 0x000000ffff9f7224 */ /* 0x000fca00078e0064 */
[----:B------:R1:W-:Y:S01]  /*fb90*/  LDGSTS.E [R222+0x4], desc[UR60][R158.64], P2 ;  /* 0x000040009ede7fae */ /* 0x0003e2000912187c */
[----:B------:R-:W-:Y:S02]  /*fba0*/  IADD3 R147, P3, R147, R152, RZ ;  /* 0x0000009893937210 */ /* 0x000fe40007f7e0ff */
[----:B-1----:R-:W-:Y:S02]  /*fbb0*/  SEL R158, RZ, 0x4, !P1 ;  /* 0x00000004ff9e7807 */ /* 0x002fe40004800000 */
[----:B------:R-:W-:Y:S02]  /*fbc0*/  ISETP.GT.AND P1, PT, R123, 0x13, PT ;  /* 0x000000137b00780c */ /* 0x000fe40003f24270 */
[----:B------:R-:W-:-:S04]  /*fbd0*/  SEL R158, R158, RZ, !P0 ;  /* 0x000000ff9e9e7207 */ /* 0x000fc80004000000 */
        /* <DEDUP_REMOVED lines=82> */
[----:B-1----:R-:W-:Y:S01]  /*10100*/  MOV R158, R245 ;  /* 0x000000f5009e7202 */ /* 0x002fe20000000f00 */
        /* <DEDUP_REMOVED lines=27> */
[----:B------:R-:W-:Y:S02]  /*102c0*/  ISETP.GT.AND P1, PT, R123, 0x72, PT ;  /* 0x000000727b00780c */ /* 0x000fe40003f24270 */
[----:B------:R-:W-:Y:S02]  /*102d0*/  IADD3 R5, P3, R5, R152, RZ ;  /* 0x0000009805057210 */ /* 0x000fe40007f7e0ff */
        /* <DEDUP_REMOVED lines=8> */
[----:B------:R-:W-:Y:S01]  /*10360*/  IMAD.MOV.U32 R158, RZ, RZ, R5 ;  /* 0x000000ffff9e7224 */ /* 0x000fe200078e0005 */
[----:B------:R-:W-:Y:S01]  /*10370*/  STL [R1+0xd8], R5 ;  /* 0x0000d80501007387 */ /* 0x000fe20000100800 */
[----:B---3--:R-:W-:-:S04]  /*10380*/  IMAD.X R7, R7, 0x1, R151, P3 ;  /* 0x0000000107077824 */ /* 0x008fc800018e0697 */
[----:B------:R-:W-:Y:S01]  /*10390*/  IMAD.MOV.U32 R159, RZ, RZ, R7 ;  /* 0x000000ffff9f7224 */ /* 0x000fe200078e0007 */
[----:B------:R-:W-:Y:S01]  /*103a0*/  STL [R1+0xd4], R7 ;  /* 0x0000d40701007387 */ /* 0x000fe20000100800 */
[----:B----4-:R-:W-:-:S03]  /*103b0*/  IMAD.X R4, R4, 0x1, R151, P4 ;  /* 0x0000000104047824 */ /* 0x010fc600020e0697 */
[----:B------:R1:W-:Y:S04]  /*103c0*/  STL [R1+0xe0], R3 ;  /* 0x0000e00301007387 */ /* 0x0003e80000100800 */
[----:B------:R3:W-:Y:S04]  /*103d0*/  LDGSTS.E [R222+0xc008], desc[UR60][R158.64], P2 ;  /* 0x0c0080009ede7fae */ /* 0x0007e8000912187c */
[----:B------:R4:W-:Y:S01]  /*103e0*/  STL [R1+0xdc], R4 ;  /* 0x0000dc0401007387 */ /* 0x0009e20000100800 */
[----:B---3--:R-:W-:-:S03]  /*103f0*/  IMAD.MOV.U32 R158, RZ, RZ, R3 ;  /* 0x000000ffff9e7224 */ /* 0x008fc600078e0003 */
[----:B-1----:R-:W3:Y:S01]  /*10400*/  LDL.LU R3, [R1] ;  /* 0x0000000001037983 */ /* 0x002ee20000300800 */
[----:B------:R-:W-:-:S03]  /*10410*/  IMAD.MOV.U32 R159, RZ, RZ, R4 ;  /* 0x000000ffff9f7224 */ /* 0x000fc600078e0004 */
[----:B------:R-:W3:Y:S04]  /*10420*/  LDL.LU R7, [R1+0xe4] ;  /* 0x0000e40001077983 */ /* 0x000ee80000300800 */
[----:B----4-:R-:W4:Y:S04]  /*10430*/  LDL.LU R4, [R1+0xe8] ;  /* 0x0000e80001047983 */ /* 0x010f280000300800 */
[----:B------:R2:W-:Y:S04]  /*10440*/  LDGSTS.E [R222+0xc00c], desc[UR60][R158.64], P1 ;  /* 0x0c00c0009ede7fae */ /* 0x0005e8000892187c */
[----:B------:R-:W4:Y:S01]  /*10450*/  LDL.LU R156, [R1+0xec] ;  /* 0x0000ec00019c7983 */ /* 0x000f220000300800 */
[----:B--2---:R-:W-:-:S03]  /*10460*/  VIADD R222, R2, UR5 ;  /* 0x0000000502de7c36 */ /* 0x004fc60008000000 */
[----:B------:R-:W2:Y:S01]  /*10470*/  LDL.LU R2, [R1+0xf0] ;  /* 0x0000f00001027983 */ /* 0x000ea20000300800 */
[----:B------:R-:W-:-:S04]  /*10480*/  ISETP.GT.AND P1, PT, R123, 0x14, PT ;  /* 0x000000147b00780c */ /* 0x000fc80003f24270 */
[----:B------:R-:W-:Y:S02]  /*10490*/  SEL R159, RZ, 0x4, !P1 ;  /* 0x00000004ff9f7807 */ /* 0x000fe40004800000 */
[----:B------:R-:W-:Y:S02]  /*104a0*/  ISETP.GT.AND P2, PT, R123, 0x15, PT ;  /* 0x000000157b00780c */ /* 0x000fe40003f44270 */
[----:B------:R-:W-:Y:S02]  /*104b0*/  SEL R159, R159, RZ, !P0 ;  /* 0x000000ff9f9f7207 */ /* 0x000fe40004000000 */
[----:B------:R-:W-:Y:S02]  /*104c0*/  SEL R158, RZ, 0x4, !P2 ;  /* 0x00000004ff9e7807 */ /* 0x000fe40005000000 */
[----:B------:R-:W-:Y:S02]  /*104d0*/  IADD3 R102, P3, R102, R152, RZ ;  /* 0x0000009866667210 */ /* 0x000fe40007f7e0ff */
[----:B------:R-:W-:-:S02]  /*104e0*/  ISETP.NE.U32.AND P1, PT, R159, RZ, PT ;  /* 0x000000ff9f00720c */ /* 0x000fc40003f25070 */
        /* <DEDUP_REMOVED lines=87> */
[----:B------:R-:W-:Y:S01]  /*10a60*/  SEL R158, R158, RZ, !P0 ;  /* 0x000000ff9e9e7207 */ /* 0x000fe20004000000 */
[----:B------:R-:W-:-:S03]  /*10a70*/  IMAD.MOV.U32 R159, RZ, RZ, R250 ;  /* 0x000000ffff9f7224 */ /* 0x000fc600078e00fa */
[----:B------:R-:W-:Y:S01]  /*10a80*/  ISETP.NE.U32.AND P1, PT, R158, RZ, PT ;  /* 0x000000ff9e00720c */ /* 0x000fe20003f25070 */
[----:B------:R-:W-:Y:S01]  /*10a90*/  IMAD.MOV.U32 R158, RZ, RZ, R251 ;  /* 0x000000ffff9e7224 */ /* 0x000fe200078e00fb */
[----:B---3--:R-:W-:-:S04]  /*10aa0*/  IADD3 R3, P4, R3, R152, RZ ;  /* 0x0000009803037210 */ /* 0x008fc80007f9e0ff */
[----:B------:R1:W-:Y:S01]  /*10ab0*/  LDGSTS.E [R222+0x8008], desc[UR60][R158.64], P2 ;  /* 0x080080009ede7fae */ /* 0x0003e2000912187c */
[----:B------:R-:W-:Y:S02]  /*10ac0*/  IMAD.X R252, R252, 0x1, R151, P4 ;  /* 0x00000001fcfc7824 */ /* 0x000fe400020e0697 */
        /* <DEDUP_REMOVED lines=9> */
[----:B--2---:R-:W-:Y:S01]  /*10b60*/  IADD3 R2, P4, R2, R152, RZ ;  /* 0x0000009802027210 */ /* 0x004fe20007f9e0ff */
[----:B------:R1:W-:Y:S01]  /*10b70*/  STL [R1], R3 ;  /* 0x0000000301007387 */ /* 0x0003e20000100800 */
[----:B------:R-:W-:-:S02]  /*10b80*/  ISETP.NE.U32.AND P2, PT, R158, RZ, PT ;  /* 0x000000ff9e00720c */ /* 0x000fc40003f45070 */
[----:B------:R-:W-:Y:S01]  /*10b90*/  SEL R158, RZ, 0x4, !P1 ;  /* 0x00000004ff9e7807 */ /* 0x000fe20004800000 */
[----:B------:R-:W2:Y:S01]  /*10ba0*/  LDL.LU R5, [R1+0xf8] ;  /* 0x0000f80001057983 */ /* 0x000ea20000300800 */
[----:B------:R-:W-:Y:S02]  /*10bb0*/  IMAD.X R156, R156, 0x1, R151, P4 ;  /* 0x000000019c9c7824 */ /* 0x000fe400020e0697 */
[----:B------:R-:W-:Y:S01]  /*10bc0*/  SEL R158, R158, RZ, !P0 ;  /* 0x000000ff9e9e7207 */ /* 0x000fe20004000000 */
[----:B-1----:R-:W3:Y:S01]  /*10bd0*/  LDL.LU R3, [R1+0x100] ;  /* 0x0001000001037983 */ /* 0x002ee20000300800 */
[----:B------:R-:W-:-:S03]  /*10be0*/  IMAD.MOV.U32 R159, RZ, RZ, R7 ;  /* 0x000000ffff9f7224 */ /* 0x000fc600078e0007 */
[----:B------:R-:W-:Y:S04]  /*10bf0*/  STL [R1+0xe8], R4 ;  /* 0x0000e80401007387 */ /* 0x000fe80000100800 */
[----:B------:R1:W-:Y:S01]  /*10c00*/  STL [R1+0xe4], R7 ;  /* 0x0000e40701007387 */ /* 0x0003e20000100800 */
[----:B------:R-:W-:-:S03]  /*10c10*/  ISETP.NE.U32.AND P1, PT, R158, RZ, PT ;  /* 0x000000ff9e00720c */ /* 0x000fc60003f25070 */
[----:B------:R4:W-:Y:S01]  /*10c20*/  STL [R1+0xf0], R2 ;  /* 0x0000f00201007387 */ /* 0x0009e20000100800 */
[----:B------:R-:W-:-:S03]  /*10c30*/  IMAD.MOV.U32 R158, RZ, RZ, R4 ;  /* 0x000000ffff9e7224 */ /* 0x000fc600078e0004 */
[----:B-1----:R-:W3:Y:S04]  /*10c40*/  LDL.LU R7, [R1+0xf4] ;  /* 0x0000f40001077983 */ /* 0x002ee80000300800 */
[----:B------:R1:W-:Y:S04]  /*10c50*/  STL [R1+0xec], R156 ;  /* 0x0000ec9c01007387 */ /* 0x0003e80000100800 */
[----:B------:R-:W3:Y:S04]  /*10c60*/  LDL.LU R4, [R1+0xfc] ;  /* 0x0000fc0001047983 */ /* 0x000ee80000300800 */
[----:B------:R4:W-:Y:S02]  /*10c70*/  LDGSTS.E [R222+0xc000], desc[UR60][R158.64], P2 ;  /* 0x0c0000009ede7fae */ /* 0x0009e4000912187c */
[----:B----4-:R-:W-:-:S02]  /*10c80*/  IMAD.MOV.U32 R158, RZ, RZ, R2 ;  /* 0x000000ffff9e7224 */ /* 0x010fc400078e0002 */
[----:B------:R-:W4:Y:S01]  /*10c90*/  LDL R2, [R1+0x478] ;  /* 0x0004780001027983 */ /* 0x000f220000100800 */
[----:B------:R-:W-:-:S05]  /*10ca0*/  IMAD.MOV.U32 R159, RZ, RZ, R156 ;  /* 0x000000ffff9f7224 */ /* 0x000fca00078e009c */
[----:B------:R1:W-:Y:S01]  /*10cb0*/  LDGSTS.E [R222+0xc004], desc[UR60][R158.64], P1 ;  /* 0x0c0040009ede7fae */ /* 0x0003e2000892187c */
[----:B------:R-:W-:-:S04]  /*10cc0*/  ISETP.GT.AND P1, PT, R123, 0x76, PT ;  /* 0x000000767b00780c */ /* 0x000fc80003f24270 */
[----:B-1----:R-:W-:Y:S02]  /*10cd0*/  SEL R158, RZ, 0x4, !P1 ;  /* 0x00000004ff9e7807 */ /* 0x002fe40004800000 */
[----:B------:R-:W-:Y:S02]  /*10ce0*/  ISETP.GT.AND P1, PT, R123, 0x77, PT ;  /* 0x000000777b00780c */ /* 0x000fe40003f24270 */
[----:B------:R-:W-:-:S04]  /*10cf0*/  SEL R158, R158, RZ, !P0 ;  /* 0x000000ff9e9e7207 */ /* 0x000fc80004000000 */
[----:B------:R-:W-:Y:S02]  /*10d00*/  ISETP.NE.U32.AND P2, PT, R158, RZ, PT ;  /* 0x000000ff9e00720c */ /* 0x000fe40003f45070 */
[----:B------:R-:W-:-:S04]  /*10d10*/  SEL R158, RZ, 0x4, !P1 ;  /* 0x00000004ff9e7807 */ /* 0x000fc80004800000 */
[----:B------:R-:W-:-:S04]  /*10d20*/  SEL R158, R158, RZ, !P0 ;  /* 0x000000ff9e9e7207 */ /* 0x000fc80004000000 */
[----:B------:R-:W-:Y:S02]  /*10d30*/  ISETP.NE.U32.AND P1, PT, R158, RZ, PT ;  /* 0x000000ff9e00720c */ /* 0x000fe40003f25070 */
[-C--:B--2---:R-:W-:Y:S02]  /*10d40*/  IADD3 R5, P3, R5, R152.reuse, RZ ;  /* 0x0000009805057210 */ /* 0x084fe40007f7e0ff */
[----:B---3--:R-:W-:-:S03]  /*10d50*/  IADD3 R3, P4, R3, R152, RZ ;  /* 0x0000009803037210 */ /* 0x008fc60007f9e0ff */
[----:B------:R-:W-:Y:S01]  /*10d60*/  IMAD.MOV.U32 R158, RZ, RZ, R5 ;  /* 0x000000ffff9e7224 */ /* 0x000fe200078e0005 */
[----:B------:R1:W-:Y:S01]  /*10d70*/  STL [R1+0xf8], R5 ;  /* 0x0000f80501007387 */ /* 0x0003e20000100800 */
[----:B------:R-:W-:-:S04]  /*10d80*/  IMAD.X R7, R7, 0x1, R151, P3 ;  /* 0x0000000107077824 */ /* 0x000fc800018e0697 */
[----:B------:R-:W-:Y:S01]  /*10d90*/  IMAD.MOV.U32 R159, RZ, RZ, R7 ;  /* 0x000000ffff9f7224 */ /* 0x000fe200078e0007 */
[----:B------:R-:W-:Y:S01]  /*10da0*/  STL [R1+0xf4], R7 ;  /* 0x0000f40701007387 */ /* 0x000fe20000100800 */
[----:B------:R-:W-:-:S03]  /*10db0*/  IMAD.X R4, R4, 0x1, R151, P4 ;  /* 0x0000000104047824 */ /* 0x000fc600020e0697 */
[----:B------:R-:W-:Y:S04]  /*10dc0*/  STL [R1+0x100], R3 ;  /* 0x0001000301007387 */ /* 0x000fe80000100800 */
[----:B------:R2:W-:Y:S04]  /*10dd0*/  LDGSTS.E [R222+0xc008], desc[UR60][R158.64], P2 ;  /* 0x0c0080009ede7fae */ /* 0x0005e8000912187c */
[----:B------:R3:W-:Y:S04]  /*10de0*/  STL [R1+0xfc], R4 ;  /* 0x0000fc0401007387 */ /* 0x0007e80000100800 */
[----:B------:R-:W4:Y:S01]  /*10df0*/  LDL.LU R156, [R1+0x4] ;  /* 0x00000400019c7983 */ /* 0x000f220000300800 */
[----:B--2---:R-:W-:-:S03]  /*10e00*/  IMAD.MOV.U32 R158, RZ, RZ, R3 ;  /* 0x000000ffff9e7224 */ /* 0x004fc600078e0003 */
[----:B-1----:R-:W2:Y:S01]  /*10e10*/  LDL.LU R5, [R1+0x8] ;  /* 0x0000080001057983 */ /* 0x002ea20000300800 */
[----:B------:R-:W-:-:S03]  /*10e20*/  IMAD.MOV.U32 R159, RZ, RZ, R4 ;  /* 0x000000ffff9f7224 */ /* 0x000fc600078e0004 */
[----:B---3--:R-:W3:Y:S04]  /*10e30*/  LDL.LU R4, [R1+0xc] ;  /* 0x00000c0001047983 */ /* 0x008ee80000300800 */
[----:B------:R4:W-:Y:S02]  /*10e40*/  LDGSTS.E [R222+0xc00c], desc[UR60][R158.64], P1 ;  /* 0x0c00c0009ede7fae */ /* 0x0009e4000892187c */
[----:B----4-:R-:W-:Y:S02]  /*10e50*/  VIADD R222, R2, UR5 ;  /* 0x0000000502de7c36 */ /* 0x010fe40008000000 */
[----:B------:R-:W4:Y:S01]  /*10e60*/  LDL.LU R2, [R1+0x10] ;  /* 0x0000100001027983 */ /* 0x000f220000300800 */
[C---:B------:R-:W-:Y:S02]  /*10e70*/  ISETP.GT.AND P1, PT, R123.reuse, 0x18, PT ;  /* 0x000000187b00780c */ /* 0x040fe40003f24270 */
[----:B------:R-:W-:Y:S01]  /*10e80*/  ISETP.GT.AND P2, PT, R123, 0x19, PT ;  /* 0x000000197b00780c */ /* 0x000fe20003f44270 */
[----:B------:R-:W3:Y:S01]  /*10e90*/  LDL.LU R7, [R1+0x18] ;  /* 0x0000180001077983 */ /* 0x000ee20000300800 */
[----:B------:R-:W-:-:S02]  /*10ea0*/  SEL R159, RZ, 0x4, !P1 ;  /* 0x00000004ff9f7807 */ /* 0x000fc40004800000 */
[----:B------:R-:W-:Y:S01]  /*10eb0*/  SEL R158, RZ, 0x4, !P2 ;  /* 0x00000004ff9e7807 */ /* 0x000fe20005000000 */
[----:B------:R-:W3:Y:S01]  /*10ec0*/  LDL.LU R3, [R1+0x20] ;  /* 0x0000200001037983 */ /* 0x000ee20000300800 */
[----:B------:R-:W-:Y:S02]  /*10ed0*/  SEL R159, R159, RZ, !P0 ;  /* 0x000000ff9f9f7207 */ /* 0x000fe40004000000 */
[-C--:B------:R-:W-:Y:S02]  /*10ee0*/  IADD3 R109, P3, R109, R152.reuse, RZ ;  /* 0x000000986d6d7210 */ /* 0x080fe40007f7e0ff */
[----:B------:R-:W-:Y:S02]  /*10ef0*/  ISETP.NE.U32.AND P1, PT, R159, RZ, PT ;  /* 0x000000ff9f00720c */ /* 0x000fe40003f25070 */
[----:B------:R-:W-:Y:S01]  /*10f00*/  SEL R158, R158, RZ, !P0 ;  /* 0x000000ff9e9e7207 */ /* 0x000fe20004000000 */
[----:B------:R-:W-:Y:S01]  /*10f10*/  IMAD.X R115, R115, 0x1, R151, P3 ;  /* 0x0000000173737824 */ /* 0x000fe200018e0697 */
[----:B------:R-:W-:-:S02]  /*10f20*/  IADD3 R113, P4, R113, R152, RZ ;  /* 0x0000009871717210 */ /* 0x000fc40007f9e0ff */
[----:B------:R-:W-:Y:S01]  /*10f30*/  ISETP.NE.U32.AND P2, PT, R158, RZ, PT ;  /* 0x000000ff9e00720c */ /* 0x000fe20003f45070 */
[----:B------:R-:W-:Y:S01]  /*10f40*/  IMAD.MOV.U32 R158, RZ, RZ, R109 ;  /* 0x000000ffff9e7224 */ /* 0x000fe200078e006d */
[----:B------:R-:W-:Y:S01]  /*10f50*/  IADD3.X R114, R114, R151, RZ, P4, !PT ;  /* 0x0000009772727210 */ /* 0x000fe200027fe4ff */
[----:B------:R-:W-:-:S05]  /*10f60*/  IMAD.MOV.U32 R159, RZ, RZ, R115 ;  /* 0x000000ffff9f7224 */ /* 0x000fca00078e0073 */
        /* <DEDUP_REMOVED lines=66> */
[----:B--2---:R-:W-:-:S05]  /*11390*/  IADD3 R5, P3, R5, R152, RZ ;  /* 0x0000009805057210 */ /* 0x004fca0007f7e0ff */
[----:B------:R-:W-:Y:S01]  /*113a0*/  IMAD.X R156, R156, 0x1, R151, P3 ;  /* 0x000000019c9c7824 */ /* 0x000fe200018e0697 */
[----:B------:R-:W-:Y:S03]  /*113b0*/  STL [R1+0x8], R5 ;  /* 0x0000080501007387 */ /* 0x000fe60000100800 */
[----:B------:R-:W-:Y:S01]  /*113c0*/  IMAD.MOV.U32 R159, RZ, RZ, R156 ;  /* 0x000000ffff9f7224 */ /* 0x000fe200078e009c */
[----:B------:R1:W-:Y:S01]  /*113d0*/  STL [R1+0x4], R156 ;  /* 0x0000049c01007387 */ /* 0x0003e20000100800 */
[----:B------:R-:W-:-:S05]  /*113e0*/  IMAD.MOV.U32 R158, RZ, RZ, R5 ;  /* 0x000000ffff9e7224 */ /* 0x000fca00078e0005 */
[----:B------:R2:W-:Y:S01]  /*113f0*/  LDGSTS.E [R222+0x8000], desc[UR60][R158.64], P2 ;  /* 0x080000009ede7fae */ /* 0x0005e2000912187c */
[----:B----4-:R-:W-:-:S05]  /*11400*/  IADD3 R2, P4, R2, R152, RZ ;  /* 0x0000009802027210 */ /* 0x010fca0007f9e0ff */
[----:B------:R-:W-:Y:S01]  /*11410*/  STL [R1+0x10], R2 ;  /* 0x0000100201007387 */ /* 0x000fe20000100800 */
[----:B---3--:R-:W-:-:S03]  /*11420*/  IMAD.X R4, R4, 0x1, R151, P4 ;  /* 0x0000000104047824 */ /* 0x008fc600020e0697 */
[----:B-1----:R-:W3:Y:S04]  /*11430*/  LDL.LU R156, [R1+0x14] ;  /* 0x00001400019c7983 */ /* 0x002ee80000300800 */
[----:B------:R1:W-:Y:S04]  /*11440*/  STL [R1+0xc], R4 ;  /* 0x00000c0401007387 */ /* 0x0003e80000100800 */
[----:B------:R-:W4:Y:S01]  /*11450*/  LDL.LU R5, [R1+0x1c] ;  /* 0x00001c0001057983 */ /* 0x000f220000300800 */
[----:B--2---:R-:W-:Y:S02]  /*11460*/  IMAD.MOV.U32 R158, RZ, RZ, R2 ;  /* 0x000000ffff9e7224 */ /* 0x004fe400078e0002 */
[----:B------:R-:W-:Y:S01]  /*11470*/  IMAD.MOV.U32 R159, RZ, RZ, R4 ;  /* 0x000000ffff9f7224 */ /* 0x000fe200078e0004 */
[----:B------:R-:W-:-:S02]  /*11480*/  IADD3 R7, P3, R7, R152, RZ ;  /* 0x0000009807077210 */ /* 0x000fc40007f7e0ff */
[----:B------:R-:W-:Y:S01]  /*11490*/  IADD3 R3, P4, R3, R152, RZ ;  /* 0x0000009803037210 */ /* 0x000fe20007f9e0ff */
[----:B-1----:R-:W2:Y:S04]  /*114a0*/  LDL.LU R4, [R1+0x108] ;  /* 0x0001080001047983 */ /* 0x002ea80000300800 */
[----:B------:R1:W-:Y:S01]  /*114b0*/  LDGSTS.E [R222+0x8004], desc[UR60][R158.64], P1 ;  /* 0x080040009ede7fae */ /* 0x0003e2000892187c */
[----:B------:R-:W-:-:S03]  /*114c0*/  ISETP.GT.AND P1, PT, R123, 0x5a, PT ;  /* 0x0000005a7b00780c */ /* 0x000fc60003f24270 */
[----:B------:R-:W2:Y:S01]  /*114d0*/  LDL.LU R2, [R1+0x110] ;  /* 0x0001100001027983 */ /* 0x000ea20000300800 */
[----:B-1----:R-:W-:Y:S02]  /*114e0*/  SEL R158, RZ, 0x4, !P1 ;  /* 0x00000004ff9e7807 */ /* 0x002fe40004800000 */
[----:B------:R-:W-:Y:S02]  /*114f0*/  ISETP.GT.AND P1, PT, R123, 0x5b, PT ;  /* 0x0000005b7b00780c */ /* 0x000fe40003f24270 */
[----:B------:R-:W-:-:S04]  /*11500*/  SEL R158, R158, RZ, !P0 ;  /* 0x000000ff9e9e7207 */ /* 0x000fc80004000000 */
[----:B------:R-:W-:Y:S02]  /*11510*/  ISETP.NE.U32.AND P2, PT, R158, RZ, PT ;  /* 0x000000ff9e00720c */ /* 0x000fe40003f45070 */
[----:B------:R-:W-:Y:S01]  /*11520*/  SEL R158, RZ, 0x4, !P1 ;  /* 0x00000004ff9e7807 */ /* 0x000fe20004800000 */
[----:B------:R1:W-:Y:S03]  /*11530*/  STL [R1+0x18], R7 ;  /* 0x0000180701007387 */ /* 0x0003e60000100800 */
[----:B------:R-:W-:-:S04]  /*11540*/  SEL R158, R158, RZ, !P0 ;  /* 0x000000ff9e9e7207 */ /* 0x000fc80004000000 */
[----:B------:R-:W-:Y:S01]  /*11550*/  ISETP.NE.U32.AND P1, PT, R158, RZ, PT ;  /* 0x000000ff9e00720c */ /* 0x000fe20003f25070 */
[----:B------:R-:W-:Y:S02]  /*11560*/  IMAD.MOV.U32 R158, RZ, RZ, R7 ;  /* 0x000000ffff9e7224 */ /* 0x000fe400078e0007 */
[----:B---3--:R-:W-:-:S05]  /*11570*/  IMAD.X R156, R156, 0x1, R151, P3 ;  /* 0x000000019c9c7824 */ /* 0x008fca00018e0697 */
[----:B------:R3:W-:Y:S01]  /*11580*/  STL [R1+0x14], R156 ;  /* 0x0000149c01007387 */ /* 0x0007e20000100800 */
[----:B----4-:R-:W-:-:S03]  /*11590*/  IMAD.X R5, R5, 0x1, R151, P4 ;  /* 0x0000000105057824 */ /* 0x010fc600020e0697 */
[----:B------:R-:W-:Y:S04]  /*115a0*/  STL [R1+0x20], R3 ;  /* 0x0000200301007387 */ /* 0x000fe80000100800 */
[----:B-1----:R-:W4:Y:S01]  /*115b0*/  LDL.LU R7, [R1+0x104] ;  /* 0x0001040001077983 */ /* 0x002f220000300800 */
[----:B------:R-:W-:-:S03]  /*115c0*/  IMAD.MOV.U32 R159, RZ, RZ, R156 ;  /* 0x000000ffff9f7224 */ /* 0x000fc600078e009c */
[----:B------:R1:W-:Y:S04]  /*115d0*/  STL [R1+0x1c], R5 ;  /* 0x00001c0501007387 */ /* 0x0003e80000100800 */
[----:B---3--:R-:W3:Y:S04]  /*115e0*/  LDL.LU R156, [R1+0x10c] ;  /* 0x00010c00019c7983 */ /* 0x008ee80000300800 */
[----:B------:R2:W-:Y:S02]  /*115f0*/  LDGSTS.E [R222+0x8008], desc[UR60][R158.64], P2 ;  /* 0x080080009ede7fae */ /* 0x0005e4000912187c */
[----:B--2---:R-:W-:-:S02]  /*11600*/  IMAD.MOV.U32 R158, RZ, RZ, R3 ;  /* 0x000000ffff9e7224 */ /* 0x004fc400078e0003 */
[----:B------:R-:W-:Y:S01]  /*11610*/  IMAD.MOV.U32 R159, RZ, RZ, R5 ;  /* 0x000000ffff9f7224 */ /* 0x000fe200078e0005 */
[-C--:B------:R-:W-:Y:S01]  /*11620*/  IADD3 R4, P3, R4, R152.reuse, RZ ;  /* 0x0000009804047210 */ /* 0x080fe20007f7e0ff */
[----:B-1----:R-:W2:Y:S04]  /*11630*/  LDL.LU R5, [R1+0x118] ;  /* 0x0001180001057983 */ /* 0x002ea80000300800 */
[----:B------:R1:W-:Y:S01]  /*11640*/  LDGSTS.E [R222+0x800c], desc[UR60][R158.64], P1 ;  /* 0x0800c0009ede7fae */ /* 0x0003e2000892187c */
[----:B------:R-:W-:Y:S02]  /*11650*/  ISETP.GT.AND P1, PT, R123, 0x78, PT ;  /* 0x000000787b00780c */ /* 0x000fe40003f24270 */
[----:B------:R-:W-:Y:S01]  /*11660*/  IADD3 R2, P4, R2, R152, RZ ;  /* 0x0000009802027210 */ /* 0x000fe20007f9e0ff */
[----:B------:R-:W2:Y:S01]  /*11670*/  LDL.LU R3, [R1+0x120] ;  /* 0x0001200001037983 */ /* 0x000ea20000300800 */
[----:B-1----:R-:W-:-:S02]  /*11680*/  SEL R158, RZ, 0x4, !P1 ;  /* 0x00000004ff9e7807 */ /* 0x002fc40004800000 */
[----:B------:R-:W-:Y:S02]  /*11690*/  ISETP.GT.AND P1, PT, R123, 0x79, PT ;  /* 0x000000797b00780c */ /* 0x000fe40003f24270 */
[----:B------:R-:W-:-:S04]  /*116a0*/  SEL R158, R158, RZ, !P0 ;  /* 0x000000ff9e9e7207 */ /* 0x000fc80004000000 */
[----:B------:R-:W-:Y:S02]  /*116b0*/  ISETP.NE.U32.AND P2, PT, R158, RZ, PT ;  /* 0x000000ff9e00720c */ /* 0x000fe40003f45070 */
[----:B------:R-:W-:Y:S01]  /*116c0*/  SEL R158, RZ, 0x4, !P1 ;  /* 0x00000004ff9e7807 */ /* 0x000fe20004800000 */
[----:B------:R-:W-:Y:S03]  /*116d0*/  STL [R1+0x108], R4 ;  /* 0x0001080401007387 */ /* 0x000fe60000100800 */
[----:B------:R-:W-:-:S04]  /*116e0*/  SEL R158, R158, RZ, !P0 ;  /* 0x000000ff9e9e7207 */ /* 0x000fc80004000000 */
[----:B------:R-:W-:Y:S01]  /*116f0*/  ISETP.NE.U32.AND P1, PT, R158, RZ, PT ;  /* 0x000000ff9e00720c */ /* 0x000fe20003f25070 */
[----:B------:R-:W-:Y:S02]  /*11700*/  IMAD.MOV.U32 R158, RZ, RZ, R4 ;  /* 0x000000ffff9e7224 */ /* 0x000fe400078e0004 */
[----:B----4-:R-:W-:-:S04]  /*11710*/  IMAD.X R7, R7, 0x1, R151, P3 ;  /* 0x0000000107077824 */ /* 0x010fc800018e0697 */
[----:B------:R-:W-:Y:S01]  /*11720*/  IMAD.MOV.U32 R159, RZ, RZ, R7 ;  /* 0x000000ffff9f7224 */ /* 0x000fe200078e0007 */
[----:B------:R1:W-:Y:S01]  /*11730*/  STL [R1+0x104], R7 ;  /* 0x0001040701007387 */ /* 0x0003e20000100800 */
[----:B---3--:R-:W-:-:S03]  /*11740*/  IMAD.X R156, R156, 0x1, R151, P4 ;  /* 0x000000019c9c7824 */ /* 0x008fc600020e0697 */
[----:B------:R3:W-:Y:S04]  /*11750*/  STL [R1+0x110], R2 ;  /* 0x0001100201007387 */ /* 0x0007e80000100800 */
[----:B------:R4:W-:Y:S04]  /*11760*/  LDGSTS.E [R222+0xc000], desc[UR60][R158.64], P2 ;  /* 0x0c0000009ede7fae */ /* 0x0009e8000912187c */
[----:B-1----:R-:W2:Y:S04]  /*11770*/  LDL.LU R7, [R1+0x114] ;  /* 0x0001140001077983 */ /* 0x002ea80000300800 */
[----:B------:R1:W-:Y:S04]  /*11780*/  STL [R1+0x10c], R156 ;  /* 0x00010c9c01007387 */ /* 0x0003e80000100800 */
[----:B------:R-:W2:Y:S01]  /*11790*/  LDL.LU R4, [R1+0x11c] ;  /* 0x00011c0001047983 */ /* 0x000ea20000300800 */
[----:B----4-:R-:W-:-:S03]  /*117a0*/  IMAD.MOV.U32 R158, RZ, RZ, R2 ;  /* 0x000000ffff9e7224 */ /* 0x010fc600078e0002 */
[----:B---3--:R-:W3:Y:S01]  /*117b0*/  LDL R2, [R1+0x45c] ;  /* 0x00045c0001027983 */ /* 0x008ee20000100800 */
[----:B------:R-:W-:-:S05]  /*117c0*/  IMAD.MOV.U32 R159, RZ, RZ, R156 ;  /* 0x000000ffff9f7224 */ /* 0x000fca00078e009c */
[----:B------:R4:W-:Y:S01]  /*117d0*/  LDGSTS.E [R222+0xc004], desc[UR60][R158.64], P1 ;  /* 0x0c0040009ede7fae */ /* 0x0009e2000892187c */
[----:B------:R-:W-:-:S04]  /*117e0*/  ISETP.GT.AND P1, PT, R123, 0x7a, PT ;  /* 0x0000007a7b00780c */ /* 0x000fc80003f24270 */
[----:B----4-:R-:W-:Y:S02]  /*117f0*/  SEL R158, RZ, 0x4, !P1 ;  /* 0x00000004ff9e7807 */ /* 0x010fe40004800000 */
[----:B------:R-:W-:Y:S02]  /*11800*/  ISETP.GT.AND P1, PT, R123, 0x7b, PT ;  /* 0x0000007b7b00780c */ /* 0x000fe40003f24270 */
[----:B------:R-:W-:Y:S02]  /*11810*/  SEL R158, R158, RZ, !P0 ;  /* 0x000000ff9e9e7207 */ /* 0x000fe40004000000 */
[----:B--2---:R-:W-:Y:S02]  /*11820*/  IADD3 R5, P3, R5, R152, RZ ;  /* 0x0000009805057210 */ /* 0x004fe40007f7e0ff */
[----:B------:R-:W-:Y:S02]  /*11830*/  ISETP.NE.U32.AND P2, PT, R158, RZ, PT ;  /* 0x000000ff9e00720c */ /* 0x000fe40003f45070 */
[----:B------:R-:W-:-:S02]  /*11840*/  SEL R158, RZ, 0x4, !P1 ;  /* 0x00000004ff9e7807 */ /* 0x000fc40004800000 */
[----:B------:R-:W-:Y:S02]  /*11850*/  IADD3 R3, P4, R3, R152, RZ ;  /* 0x0000009803037210 */ /* 0x000fe40007f9e0ff */
[----:B------:R-:W-:-:S04]  /*11860*/  SEL R158, R158, RZ, !P0 ;  /* 0x000000ff9e9e7207 */ /* 0x000fc80004000000 */
[----:B------:R-:W-:Y:S01]  /*11870*/  ISETP.NE.U32.AND P1, PT, R158, RZ, PT ;  /* 0x000000ff9e00720c */ /* 0x000fe20003f25070 */
[----:B------:R-:W-:Y:S01]  /*11880*/  IMAD.MOV.U32 R158, RZ, RZ, R5 ;  /* 0x000000ffff9e7224 */ /* 0x000fe200078e0005 */
[----:B------:R2:W-:Y:S01]  /*11890*/  STL [R1+0x118], R5 ;  /* 0x0001180501007387 */ /* 0x0005e20000100800 */
[----:B------:R-:W-:-:S04]  /*118a0*/  IMAD.X R7, R7, 0x1, R151, P3 ;  /* 0x0000000107077824 */ /* 0x000fc800018e0697 */
[----:B------:R-:W-:Y:S01]  /*118b0*/  IMAD.MOV.U32 R159, RZ, RZ, R7 ;  /* 0x000000ffff9f7224 */ /* 0x000fe200078e0007 */
[----:B------:R4:W-:Y:S01]  /*118c0*/  STL [R1+0x114], R7 ;  /* 0x0001140701007387 */ /* 0x0009e20000100800 */
[----:B------:R-:W-:-:S03]  /*118d0*/  IMAD.X R4, R4, 0x1, R151, P4 ;  /* 0x0000000104047824 */ /* 0x000fc600020e0697 */
[----:B------:R3:W-:Y:S04]  /*118e0*/  STL [R1+0x120], R3 ;  /* 0x0001200301007387 */ /* 0x0007e80000100800 */
[----:B------:R2:W-:Y:S04]  /*118f0*/  LDGSTS.E [R222+0xc008], desc[UR60][R158.64], P2 ;  /* 0x0c0080009ede7fae */ /* 0x0005e8000912187c */
[----:B------:R3:W-:Y:S04]  /*11900*/  STL [R1+0x11c], R4 ;  /* 0x00011c0401007387 */ /* 0x0007e80000100800 */
[----:B-1----:R-:W3:Y:S01]  /*11910*/  LDL.LU R156, [R1+0x24] ;  /* 0x00002400019c7983 */ /* 0x002ee20000300800 */
[----:B--2---:R-:W-:-:S03]  /*11920*/  IMAD.MOV.U32 R158, RZ, RZ, R3 ;  /* 0x000000ffff9e7224 */ /* 0x004fc600078e0003 */
[----:B------:R-:W2:Y:S01]  /*11930*/  LDL.LU R5, [R1+0x28] ;  /* 0x0000280001057983 */ /* 0x000ea20000300800 */
[----:B------:R-:W-:-:S03]  /*11940*/  IMAD.MOV.U32 R159, RZ, RZ, R4 ;  /* 0x000000ffff9f7224 */ /* 0x000fc600078e0004 */
[----:B----4-:R-:W4:Y:S04]  /*11950*/  LDL.LU R7, [R1+0x2c] ;  /* 0x00002c0001077983 */ /* 0x010f280000300800 */
[----:B------:R3:W-:Y:S02]  /*11960*/  LDGSTS.E [R222+0xc00c], desc[UR60][R158.64], P1 ;  /* 0x0c00c0009ede7fae */ /* 0x0007e4000892187c */
[----:B---3--:R-:W-:Y:S02]  /*11970*/  VIADD R222, R2, UR5 ;  /* 0x0000000502de7c36 */ /* 0x008fe40008000000 */
[----:B------:R-:W3:Y:S01]  /*11980*/  LDL.LU R2, [R1+0x30] ;  /* 0x0000300001027983 */ /* 0x000ee20000300800 */
[C---:B------:R-:W-:Y:S02]  /*11990*/  ISETP.GT.AND P1, PT, R123.reuse, 0x1c, PT ;  /* 0x0000001c7b00780c */ /* 0x040fe40003f24270 */
[----:B------:R-:W-:Y:S01]  /*119a0*/  ISETP.GT.AND P2, PT, R123, 0x1d, PT ;  /* 0x0000001d7b00780c */ /* 0x000fe20003f44270 */
[----:B------:R-:W4:Y:S01]  /*119b0*/  LDL.LU R3, [R1+0x38] ;  /* 0x0000380001037983 */ /* 0x000f220000300800 */
[----:B------:R-:W-:-:S02]  /*119c0*/  SEL R159, RZ, 0x4, !P1 ;  /* 0x00000004ff9f7807 */ /* 0x000fc40004800000 */
[----:B------:R-:W-:Y:S01]  /*119d0*/  SEL R158, RZ, 0x4, !P2 ;  /* 0x00000004ff9e7807 */ /* 0x000fe20005000000 */
[----:B------:R-:W4:Y:S01]  /*119e0*/  LDL.LU R4, [R1+0x40] ;  /* 0x0000400001047983 */ /* 0x000f220000300800 */
[----:B------:R-:W-:Y:S02]  /*119f0*/  SEL R159, R159, RZ, !P0 ;  /* 0x000000ff9f9f7207 */ /* 0x000fe40004000000 */
[----:B------:R-:W-:Y:S02]  /*11a00*/  IADD3 R116, P3, R116, R152, RZ ;  /* 0x0000009874747210 */ /* 0x000fe40007f7e0ff */
        /* <DEDUP_REMOVED lines=37> */
[----:B------:R-:W-:Y:S01]  /*11c60*/  IMAD.MOV.U32 R158, RZ, RZ, R198 ;  /* 0x000000ffff9e7224 */ /* 0x000fe200078e00c6 */
[----:B------:R-:W-:Y:S01]  /*11c70*/  MOV R159, R197 ;  /* 0x000000c5009f7202 */ /* 0x000fe20000000f00 */
[----:B------:R-:W-:-:S04]  /*11c80*/  IMAD.X R199, R199, 0x1, R151, P4 ;  /* 0x00000001c7c77824 */ /* 0x000fc800020e0697 */
        /* <DEDUP_REMOVED lines=35> */
[----:B---3--:R-:W-:-:S05]  /*11ec0*/  IADD3 R2, P4, R2, R152, RZ ;  /* 0x0000009802027210 */ /* 0x008fca0007f9e0ff */
[----:B------:R-:W-:Y:S01]  /*11ed0*/  STL [R1+0x30], R2 ;  /* 0x0000300201007387 */ /* 0x000fe20000100800 */
[----:B----4-:R-:W-:-:S03]  /*11ee0*/  IMAD.X R7, R7, 0x1, R151, P4 ;  /* 0x0000000107077824 */ /* 0x010fc600020e0697 */
[----:B-1----:R-:W2:Y:S01]  /*11ef0*/  LDL.LU R156, [R1+0x34] ;  /* 0x00003400019c7983 */ /* 0x002ea20000300800 */
[----:B------:R-:W-:-:S03]  /*11f00*/  IMAD.MOV.U32 R158, RZ, RZ, R5 ;  /* 0x000000ffff9e7224 */ /* 0x000fc600078e0005 */
[----:B------:R1:W-:Y:S04]  /*11f10*/  STL [R1+0x2c], R7 ;  /* 0x00002c0701007387 */ /* 0x0003e80000100800 */
[----:B------:R-:W3:Y:S04]  /*11f20*/  LDL.LU R5, [R1+0x3c] ;  /* 0x00003c0001057983 */ /* 0x000ee80000300800 */
[----:B------:R4:W-:Y:S01]  /*11f30*/  LDGSTS.E [R222+0x8000], desc[UR60][R158.64], P2 ;  /* 0x080000009ede7fae */ /* 0x0009e2000912187c */
[----:B------:R-:W-:Y:S01]  /*11f40*/  IADD3 R3, P3, R3, R152, RZ ;  /* 0x0000009803037210 */ /* 0x000fe20007f7e0ff */
[----:B----4-:R-:W-:-:S02]  /*11f50*/  IMAD.MOV.U32 R158, RZ, RZ, R2 ;  /* 0x000000ffff9e7224 */ /* 0x010fc400078e0002 */
[----:B------:R-:W-:Y:S01]  /*11f60*/  IMAD.MOV.U32 R159, RZ, RZ, R7 ;  /* 0x000000ffff9f7224 */ /* 0x000fe200078e0007 */
[----:B------:R-:W-:Y:S01]  /*11f70*/  IADD3 R4, P4, R4, R152, RZ ;  /* 0x0000009804047210 */ /* 0x000fe20007f9e0ff */
[----:B-1----:R-:W4:Y:S04]  /*11f80*/  LDL.LU R7, [R1+0x128] ;  /* 0x0001280001077983 */ /* 0x002f280000300800 */
[----:B------:R1:W-:Y:S01]  /*11f90*/  LDGSTS.E [R222+0x8004], desc[UR60][R158.64], P1 ;  /* 0x080040009ede7fae */ /* 0x0003e2000892187c */
[----:B------:R-:W-:-:S03]  /*11fa0*/  ISETP.GT.AND P1, PT, R123, 0x5e, PT ;  /* 0x0000005e7b00780c */ /* 0x000fc60003f24270 */
[----:B------:R-:W4:Y:S01]  /*11fb0*/  LDL.LU R2, [R1+0x130] ;  /* 0x0001300001027983 */ /* 0x000f220000300800 */
[----:B-1----:R-:W-:Y:S02]  /*11fc0*/  SEL R158, RZ, 0x4, !P1 ;  /* 0x00000004ff9e7807 */ /* 0x002fe40004800000 */
[----:B------:R-:W-:Y:S02]  /*11fd0*/  ISETP.GT.AND P1, PT, R123, 0x5f, PT ;  /* 0x0000005f7b00780c */ /* 0x000fe40003f24270 */
[----:B------:R-:W-:Y:S01]  /*11fe0*/  SEL R158, R158, RZ, !P0 ;  /* 0x000000ff9e9e7207 */ /* 0x000fe20004000000 */
[----:B------:R-:W-:Y:S03]  /*11ff0*/  STL [R1+0x38], R3 ;  /* 0x0000380301007387 */ /* 0x000fe60000100800 */
[----:B------:R-:W-:Y:S02]  /*12000*/  ISETP.NE.U32.AND P2, PT, R158, RZ, PT ;  /* 0x000000ff9e00720c */ /* 0x000fe40003f45070 */
[----:B------:R-:W-:-:S04]  /*12010*/  SEL R158, RZ, 0x4, !P1 ;  /* 0x00000004ff9e7807 */ /* 0x000fc80004800000 */
[----:B------:R-:W-:-:S04]  /*12020*/  SEL R158, R158, RZ, !P0 ;  /* 0x000000ff9e9e7207 */ /* 0x000fc80004000000 */
[----:B------:R-:W-:Y:S01]  /*12030*/  ISETP.NE.U32.AND P1, PT, R158, RZ, PT ;  /* 0x000000ff9e00720c */ /* 0x000fe20003f25070 */
[----:B------:R-:W-:Y:S02]  /*12040*/  IMAD.MOV.U32 R158, RZ, RZ, R3 ;  /* 0x000000ffff9e7224 */ /* 0x000fe400078e0003 */
[----:B--2---:R-:W-:-:S04]  /*12050*/  IMAD.X R156, R156, 0x1, R151, P3 ;  /* 0x000000019c9c7824 */ /* 0x004fc800018e0697 */
[----:B------:R-:W-:Y:S01]  /*12060*/  IMAD.MOV.U32 R159, RZ, RZ, R156 ;  /* 0x000000ffff9f7224 */ /* 0x000fe200078e009c */
[----:B------:R1:W-:Y:S01]  /*12070*/  STL [R1+0x34], R156 ;  /* 0x0000349c01007387 */ /* 0x0003e20000100800 */
[----:B---3--:R-:W-:-:S03]  /*12080*/  IMAD.X R5, R5, 0x1, R151, P4 ;  /* 0x0000000105057824 */ /* 0x008fc600020e0697 */
[----:B------:R2:W-:Y:S04]  /*12090*/  STL [R1+0x40], R4 ;  /* 0x0000400401007387 */ /* 0x0005e80000100800 */
[----:B------:R3:W-:Y:S04]  /*120a0*/  LDGSTS.E [R222+0x8008], desc[UR60][R158.64], P2 ;  /* 0x080080009ede7fae */ /* 0x0007e8000912187c */
[----:B-1----:R-:W4:Y:S04]  /*120b0*/  LDL.LU R156, [R1+0x124] ;  /* 0x00012400019c7983 */ /* 0x002f280000300800 */
[----:B------:R1:W-:Y:S04]  /*120c0*/  STL [R1+0x3c], R5 ;  /* 0x00003c0501007387 */ /* 0x0003e80000100800 */
[----:B------:R-:W4:Y:S01]  /*120d0*/  LDL.LU R3, [R1+0x12c] ;  /* 0x00012c0001037983 */ /* 0x000f220000300800 */
[----:B---3--:R-:W-:-:S02]  /*120e0*/  IMAD.MOV.U32 R158, RZ, RZ, R4 ;  /* 0x000000ffff9e7224 */ /* 0x008fc400078e0004 */
[----:B------:R-:W-:Y:S01]  /*120f0*/  IMAD.MOV.U32 R159, RZ, RZ, R5 ;  /* 0x000000ffff9f7224 */ /* 0x000fe200078e0005 */
[----:B--2---:R-:W2:Y:S04]  /*12100*/  LDL.LU R4, [R1+0x138] ;  /* 0x0001380001047983 */ /* 0x004ea80000300800 */
[----:B------:R3:W-:Y:S01]  /*12110*/  LDGSTS.E [R222+0x800c], desc[UR60][R158.64], P1 ;  /* 0x0800c0009ede7fae */ /* 0x0007e2000892187c */
[----:B------:R-:W-:Y:S02]  /*12120*/  ISETP.GT.AND P1, PT, R123, 0x7c, PT ;  /* 0x0000007c7b00780c */ /* 0x000fe40003f24270 */
[----:B----4-:R-:W-:Y:S01]  /*12130*/  IADD3 R7, P3, R7, R152, RZ ;  /* 0x0000009807077210 */ /* 0x010fe20007f7e0ff */
[----:B-1----:R-:W4:Y:S01]  /*12140*/  LDL.LU R5, [R1+0x140] ;  /* 0x0001400001057983 */ /* 0x002f220000300800 */
[----:B---3--:R-:W-:-:S02]  /*12150*/  SEL R158, RZ, 0x4, !P1 ;  /* 0x00000004ff9e7807 */ /* 0x008fc40004800000 */
[----:B------:R-:W-:Y:S02]  /*12160*/  ISETP.GT.AND P1, PT, R123, 0x7d, PT ;  /* 0x0000007d7b00780c */ /* 0x000fe40003f24270 */
[----:B------:R-:W-:-:S04]  /*12170*/  SEL R158, R158, RZ, !P0 ;  /* 0x000000ff9e9e7207 */ /* 0x000fc80004000000 */
[----:B------:R-:W-:Y:S02]  /*12180*/  ISETP.NE.U32.AND P2, PT, R158, RZ, PT ;  /* 0x000000ff9e00720c */ /* 0x000fe40003f45070 */
[----:B------:R-:W-:Y:S02]  /*12190*/  SEL R158, RZ, 0x4, !P1 ;  /* 0x00000004ff9e7807 */ /* 0x000fe40004800000 */
[----:B------:R-:W-:Y:S02]  /*121a0*/  IADD3 R2, P4, R2, R152, RZ ;  /* 0x0000009802027210 */ /* 0x000fe40007f9e0ff */
[----:B------:R-:W-:Y:S01]  /*121b0*/  SEL R158, R158, RZ, !P0 ;  /* 0x000000ff9e9e7207 */ /* 0x000fe20004000000 */
[----:B------:R1:W-:Y:S03]  /*121c0*/  STL [R1+0x128], R7 ;  /* 0x0001280701007387 */ /* 0x0003e60000100800 */
[----:B------:R-:W-:Y:S01]  /*121d0*/  ISETP.NE.U32.AND P1, PT, R158, RZ, PT ;  /* 0x000000ff9e00720c */ /* 0x000fe20003f25070 */
[----:B------:R-:W-:-:S02]  /*121e0*/  IMAD.MOV.U32 R158, RZ, RZ, R7 ;  /* 0x000000ffff9e7224 */ /* 0x000fc400078e0007 */
[----:B------:R-:W-:-:S05]  /*121f0*/  IMAD.X R156, R156, 0x1, R151, P3 ;  /* 0x000000019c9c7824 */ /* 0x000fca00018e0697 */
[----:B------:R-:W-:Y:S01]  /*12200*/  STL [R1+0x124], R156 ;  /* 0x0001249c01007387 */ /* 0x000fe20000100800 */
[----:B------:R-:W-:-:S03]  /*12210*/  IMAD.X R3, R3, 0x1, R151, P4 ;  /* 0x0000000103037824 */ /* 0x000fc600020e0697 */
[----:B------:R3:W-:Y:S04]  /*12220*/  STL [R1+0x130], R2 ;  /* 0x0001300201007387 */ /* 0x0007e80000100800 */
[----:B-1----:R-:W4:Y:S04]  /*12230*/  LDL.LU R7, [R1+0x134] ;  /* 0x0001340001077983 */ /* 0x002f280000300800 */
[----:B------:R1:W-:Y:S04]  /*12240*/  STL [R1+0x12c], R3 ;  /* 0x00012c0301007387 */ /* 0x0003e80000100800 */
[----:B------:R-:W4:Y:S01]  /*12250*/  LDL.LU R157, [R1+0x13c] ;  /* 0x00013c00019d7983 */ /* 0x000f220000300800 */
[----:B------:R-:W-:-:S05]  /*12260*/  IMAD.MOV.U32 R159, RZ, RZ, R156 ;  /* 0x000000ffff9f7224 */ /* 0x000fca00078e009c */
[----:B------:R2:W-:Y:S02]  /*12270*/  LDGSTS.E [R222+0xc000], desc[UR60][R158.64], P2 ;  /* 0x0c0000009ede7fae */ /* 0x0005e4000912187c */
[----:B--2---:R-:W-:Y:S02]  /*12280*/  IMAD.MOV.U32 R158, RZ, RZ, R2 ;  /* 0x000000ffff9e7224 */ /* 0x004fe400078e0002 */
[----:B------:R-:W-:Y:S01]  /*12290*/  IMAD.MOV.U32 R159, RZ, RZ, R3 ;  /* 0x000000ffff9f7224 */ /* 0x000fe200078e0003 */
[----:B------:R-:W-:Y:S01]  /*122a0*/  IADD3 R4, P3, R4, R152, RZ ;  /* 0x0000009804047210 */ /* 0x000fe20007f7e0ff */
[----:B---3--:R-:W2:Y:S04]  /*122b0*/  LDL.LU R2, [R1+0x148] ;  /* 0x0001480001027983 */ /* 0x008ea80000300800 */
[----:B------:R3:W-:Y:S01]  /*122c0*/  LDGSTS.E [R222+0xc004], desc[UR60][R158.64], P1 ;  /* 0x0c0040009ede7fae */ /* 0x0007e2000892187c */
[----:B------:R-:W-:-:S03]  /*122d0*/  ISETP.GT.AND P1, PT, R123, 0x7e, PT ;  /* 0x0000007e7b00780c */ /* 0x000fc60003f24270 */
[----:B-1----:R-:W2:Y:S01]  /*122e0*/  LDL.LU R3, [R1+0x188] ;  /* 0x0001880001037983 */ /* 0x002ea20000300800 */
[----:B---3--:R-:W-:Y:S02]  /*122f0*/  SEL R158, RZ, 0x4, !P1 ;  /* 0x00000004ff9e7807 */ /* 0x008fe40004800000 */
[----:B------:R-:W-:Y:S02]  /*12300*/  ISETP.GT.AND P1, PT, R123, 0x7f, PT ;  /* 0x0000007f7b00780c */ /* 0x000fe40003f24270 */
[----:B------:R-:W-:-:S04]  /*12310*/  SEL R158, R158, RZ, !P0 ;  /* 0x000000ff9e9e7207 */ /* 0x000fc80004000000 */
[----:B------:R-:W-:Y:S02]  /*12320*/  ISETP.NE.U32.AND P2, PT, R158, RZ, PT ;  /* 0x000000ff9e00720c */ /* 0x000fe40003f45070 */
[----:B------:R-:W-:-:S04]  /*12330*/  SEL R158, RZ, 0x4, !P1 ;  /* 0x00000004ff9e7807 */ /* 0x000fc80004800000 */
[----:B------:R-:W-:Y:S01]  /*12340*/  SEL R158, R158, RZ, !P0 ;  /* 0x000000ff9e9e7207 */ /* 0x000fe20004000000 */
[----:B------:R1:W-:Y:S03]  /*12350*/  STL [R1+0x138], R4 ;  /* 0x0001380401007387 */ /* 0x0003e60000100800 */
[----:B------:R-:W-:Y:S01]  /*12360*/  ISETP.NE.U32.AND P1, PT, R158, RZ, PT ;  /* 0x000000ff9e00720c */ /* 0x000fe20003f25070 */
[----:B------:R-:W-:Y:S02]  /*12370*/  IMAD.MOV.U32 R158, RZ, RZ, R4 ;  /* 0x000000ffff9e7224 */ /* 0x000fe400078e0004 */
[----:B-1----:R-:W1:Y:S01]  /*12380*/  S2R R4, SR_TID.X ;  /* 0x0000000000047919 */ /* 0x002e620000002100 */
[----:B----4-:R-:W-:Y:S02]  /*12390*/  IADD3 R5, P4, R5, R152, RZ ;  /* 0x0000009805057210 */ /* 0x010fe40007f9e0ff */
[----:B-1----:R-:W-:Y:S01]  /*123a0*/  LOP3.LUT R4, R4, 0x7f, RZ, 0xc0, !PT ;  /* 0x0000007f04047812 */ /* 0x002fe200078ec0ff */
[----:B------:R-:W-:-:S04]  /*123b0*/  IMAD.X R7, R7, 0x1, R151, P3 ;  /* 0x0000000107077824 */ /* 0x000fc800018e0697 */
[----:B------:R-:W-:Y:S01]  /*123c0*/  IMAD.MOV.U32 R159, RZ, RZ, R7 ;  /* 0x000000ffff9f7224 */ /* 0x000fe200078e0007 */
[----:B------:R1:W-:Y:S01]  /*123d0*/  STL [R1+0x134], R7 ;  /* 0x0001340701007387 */ /* 0x0003e20000100800 */
[----:B------:R-:W-:-:S03]  /*123e0*/  IMAD.X R157, R157, 0x1, R151, P4 ;  /* 0x000000019d9d7824 */ /* 0x000fc600020e0697 */
[----:B------:R-:W-:Y:S04]  /*123f0*/  STL [R1+0x140], R5 ;  /* 0x0001400501007387 */ /* 0x000fe80000100800 */
[----:B------:R3:W-:Y:S04]  /*12400*/  LDGSTS.E [R222+0xc008], desc[UR60][R158.64], P2 ;  /* 0x0c0080009ede7fae */ /* 0x0007e8000912187c */
[----:B-1----:R-:W4:Y:S04]  /*12410*/  LDL.LU R7, [R1+0x144] ;  /* 0x0001440001077983 */ /* 0x002f280000300800 */
[----:B------:R1:W-:Y:S01]  /*12420*/  STL [R1+0x13c], R157 ;  /* 0x00013c9d01007387 */ /* 0x0003e20000100800 */
[----:B---3--:R-:W-:-:S03]  /*12430*/  IMAD.MOV.U32 R158, RZ, RZ, R5 ;  /* 0x000000ffff9e7224 */ /* 0x008fc600078e0005 */
[----:B------:R-:W3:Y:S01]  /*12440*/  LDL.LU R156, [R1+0x184] ;  /* 0x00018400019c7983 */ /* 0x000ee20000300800 */
[----:B------:R-:W-:-:S03]  /*12450*/  IMAD.MOV.U32 R159, RZ, RZ, R157 ;  /* 0x000000ffff9f7224 */ /* 0x000fc600078e009d */
[----:B-1----:R-:W3:Y:S04]  /*12460*/  LDL.LU R157, [R1+0x1c4] ;  /* 0x0001c400019d7983 */ /* 0x002ee80000300800 */
[----:B------:R1:W-:Y:S01]  /*12470*/  LDGSTS.E [R222+0xc00c], desc[UR60][R158.64], P1 ;  /* 0x0c00c0009ede7fae */ /* 0x0003e2000892187c */
[----:B------:R-:W-:-:S03]  /*12480*/  ISETP.GE.AND P1, PT, R4, R123, PT ;  /* 0x0000007b0400720c */ /* 0x000fc60003f26270 */
[----:B------:R-:W3:Y:S01]  /*12490*/  LDL.LU R4, [R1+0x1c8] ;  /* 0x0001c80001047983 */ /* 0x000ee20000300800 */
[----:B--2---:R-:W-:Y:S01]  /*124a0*/  IADD3 R3, P2, R3, R154, RZ ;  /* 0x0000009a03037210 */ /* 0x004fe20007f5e0ff */
[----:B------:R-:W-:Y:S02]  /*124b0*/  ULEA UR5, UR4, UR11, 0xf ;  /* 0x0000000b04057291 */ /* 0x000fe4000f8e783f */
[----:B------:R-:W0:Y:S04]  /*124c0*/  LDGDEPBAR ;  /* 0x00000000000079af */ /* 0x000e280000000000 */
[----:B------:R-:W2:Y:S04]  /*124d0*/  LDL.LU R222, [R1+0x204] ;  /* 0x0002040001de7983 */ /* 0x000ea80000300800 */
[----:B------:R-:W2:Y:S01]  /*124e0*/  LDL.LU R5, [R1+0x208] ;  /* 0x0002080001057983 */ /* 0x000ea20000300800 */
[----:B------:R-:W-:-:S02]  /*124f0*/  SEL R123, RZ, 0x4, P1 ;  /* 0x00000004ff7b7807 */ /* 0x000fc40000800000 */
[----:B------:R-:W-:Y:S02]  /*12500*/  IADD3 R2, P1, R2, R154, RZ ;  /* 0x0000009a02027210 */ /* 0x000fe40007f3e0ff */
[----:B------:R-:W-:-:S04]  /*12510*/  SEL R123, R123, RZ, !P0 ;  /* 0x000000ff7b7b7207 */ /* 0x000fc80004000000 */
[----:B------:R-:W-:Y:S01]  /*12520*/  ISETP.NE.U32.AND P0, PT, R123, RZ, PT ;  /* 0x000000ff7b00720c */ /* 0x000fe20003f05070 */
[----:B------:R3:W-:Y:S01]  /*12530*/  STL [R1+0x148], R2 ;  /* 0x0001480201007387 */ /* 0x0007e20000100800 */
[----:B------:R-:W-:Y:S02]  /*12540*/  VIADD R123, R0, UR5 ;  /* 0x00000005007b7c36 */ /* 0x000fe40008000000 */
[----:B-1----:R-:W-:Y:S02]  /*12550*/  IMAD.MOV.U32 R158, RZ, RZ, R2 ;  /* 0x000000ffff9e7224 */ /* 0x002fe400078e0002 */
[----:B----4-:R-:W-:-:S04]  /*12560*/  IMAD.X R7, R7, 0x1, R153, P1 ;  /* 0x0000000107077824 */ /* 0x010fc800008e0699 */
[----:B------:R-:W-:Y:S01]  /*12570*/  IMAD.MOV.U32 R159, RZ, RZ, R7 ;  /* 0x000000ffff9f7224 */ /* 0x000fe200078e0007 */
[----:B------:R1:W-:Y:S01]  /*12580*/  STL [R1+0x144], R7 ;  /* 0x0001440701007387 */ /* 0x0003e20000100800 */
[----:B---3--:R-:W-:-:S03]  /*12590*/  IMAD.X R156, R156, 0x1, R153, P2 ;  /* 0x000000019c9c7824 */ /* 0x008fc600010e0699 */
[----:B------:R3:W-:Y:S04]  /*125a0*/  STL [R1+0x188], R3 ;  /* 0x0001880301007387 */ /* 0x0007e80000100800 */
[----:B------:R4:W-:Y:S04]  /*125b0*/  STL [R1+0x184], R156 ;  /* 0x0001849c01007387 */ /* 0x0009e80000100800 */
[----:B------:R-:W4:Y:S01]  /*125c0*/  LDL.LU R2, [R1+0x248] ;  /* 0x0002480001027983 */ /* 0x000f220000300800 */
[----:B------:R-:W-:-:S03]  /*125d0*/  IADD3 R4, P1, R4, R154, RZ ;  /* 0x0000009a04047210 */ /* 0x000fc60007f3e0ff */
[----:B------:R3:W-:Y:S04]  /*125e0*/  LDGSTS.E [R123+0x20000], desc[UR60][R158.64], P0 ;  /* 0x200000009e7b7fae */ /* 0x0007e8000812187c */
[----:B-1----:R-:W4:Y:S01]  /*125f0*/  LDL.LU R7, [R1+0x288] ;  /* 0x0002880001077983 */ /* 0x002f220000300800 */
[----:B------:R-:W-:Y:S01]  /*12600*/  IMAD.X R157, R157, 0x1, R153, P1 ;  /* 0x000000019d9d7824 */ /* 0x000fe200008e0699 */
[----:B--2---:R-:W-:Y:S01]  /*12610*/  IADD3 R5, P2, R5, R154, RZ ;  /* 0x0000009a05057210 */ /* 0x004fe20007f5e0ff */
[----:B---3--:R-:W-:Y:S02]  /*12620*/  IMAD.MOV.U32 R158, RZ, RZ, R3 ;  /* 0x000000ffff9e7224 */ /* 0x008fe400078e0003 */
[----:B------:R-:W-:Y:S01]  /*12630*/  IMAD.MOV.U32 R159, RZ, RZ, R156 ;  /* 0x000000ffff9f7224 */ /* 0x000fe200078e009c */
[----:B------:R-:W2:Y:S01]  /*12640*/  LDL.LU R3, [R1+0x244] ;  /* 0x0002440001037983 */ /* 0x000ea20000300800 */
[----:B------:R-:W-:-:S03]  /*12650*/  IMAD.X R222, R222, 0x1, R153, P2 ;  /* 0x00000001dede7824 */ /* 0x000fc600010e0699 */
[----:B----4-:R-:W3:Y:S04]  /*12660*/  LDL.LU R156, [R1+0x284] ;  /* 0x00028400019c7983 */ /* 0x010ee80000300800 */
[----:B------:R1:W-:Y:S04]  /*12670*/  LDGSTS.E [R123+0x20400], desc[UR60][R158.64], P0 ;  /* 0x204000009e7b7fae */ /* 0x0003e8000812187c */
[----:B------:R-:W-:Y:S04]  /*12680*/  STL [R1+0x1c8], R4 ;  /* 0x0001c80401007387 */ /* 0x000fe80000100800 */
[----:B------:R4:W-:Y:S01]  /*12690*/  STL [R1+0x1c4], R157 ;  /* 0x0001c49d01007387 */ /* 0x0009e20000100800 */
[----:B-1----:R-:W-:-:S03]  /*126a0*/  IMAD.MOV.U32 R158, RZ, RZ, R4 ;  /* 0x000000ffff9e7224 */ /* 0x002fc600078e0004 */
[----:B------:R-:W-:Y:S01]  /*126b0*/  STL [R1+0x208], R5 ;  /* 0x0002080501007387 */ /* 0x000fe20000100800 */
[----:B------:R-:W-:-:S03]  /*126c0*/  IMAD.MOV.U32 R159, RZ, RZ, R157 ;  /* 0x000000ffff9f7224 */ /* 0x000fc600078e009d */
[----:B----4-:R-:W4:Y:S04]  /*126d0*/  LDL.LU R157, [R1+0x2c8] ;  /* 0x0002c800019d7983 */ /* 0x010f280000300800 */
[----:B------:R1:W-:Y:S04]  /*126e0*/  STL [R1+0x204], R222 ;  /* 0x000204de01007387 */ /* 0x0003e80000100800 */
[----:B------:R1:W-:Y:S04]  /*126f0*/  LDGSTS.E [R123+0x20800], desc[UR60][R158.64], P0 ;  /* 0x208000009e7b7fae */ /* 0x0003e8000812187c */
[----:B------:R-:W4:Y:S01]  /*12700*/  LDL.LU R4, [R1+0x308] ;  /* 0x0003080001047983 */ /* 0x000f220000300800 */
[----:B-1----:R-:W-:-:S03]  /*12710*/  IMAD.MOV.U32 R159, RZ, RZ, R222 ;  /* 0x000000ffff9f7224 */ /* 0x002fc600078e00de */
[----:B------:R-:W4:Y:S01]  /*12720*/  LDL.LU R222, [R1+0x2c4] ;  /* 0x0002c40001de7983 */ /* 0x000f220000300800 */
[----:B------:R-:W-:-:S03]  /*12730*/  IMAD.MOV.U32 R158, RZ, RZ, R5 ;  /* 0x000000ffff9e7224 */ /* 0x000fc600078e0005 */
[----:B------:R-:W4:Y:S04]  /*12740*/  LDL.LU R5, [R1+0x304] ;  /* 0x0003040001057983 */ /* 0x000f280000300800 */
[----:B------:R1:W-:Y:S01]  /*12750*/  LDGSTS.E [R123+0x20c00], desc[UR60][R158.64], P0 ;  /* 0x20c000009e7b7fae */ /* 0x0003e2000812187c */
[----:B------:R-:W-:-:S05]  /*12760*/  IADD3 R2, P1, R2, R154, RZ ;  /* 0x0000009a02027210 */ /* 0x000fca0007f3e0ff */
[----:B-1----:R-:W-:Y:S01]  /*12770*/  IMAD.MOV.U32 R158, RZ, RZ, R2 ;  /* 0x000000ffff9e7224 */ /* 0x002fe200078e0002 */
[----:B------:R-:W-:Y:S01]  /*12780*/  IADD3 R7, P2, R7, R154, RZ ;  /* 0x0000009a07077210 */ /* 0x000fe20007f5e0ff */
[----:B------:R1:W-:Y:S01]  /*12790*/  STL [R1+0x248], R2 ;  /* 0x0002480201007387 */ /* 0x0003e20000100800 */
[----:B--2---:R-:W-:-:S04]  /*127a0*/  IMAD.X R3, R3, 0x1, R153, P1 ;  /* 0x0000000103037824 */ /* 0x004fc800008e0699 */
[----:B------:R-:W-:Y:S02]  /*127b0*/  IMAD.MOV.U32 R159, RZ, RZ, R3 ;  /* 0x000000ffff9f7224 */ /* 0x000fe400078e0003 */
[----:B---3--:R-:W-:Y:S01]  /*127c0*/  IMAD.X R156, R156, 0x1, R153, P2 ;  /* 0x000000019c9c7824 */ /* 0x008fe200010e0699 */
[----:B------:R2:W-:Y:S04]  /*127d0*/  STL [R1+0x244], R3 ;  /* 0x0002440301007387 */ /* 0x0005e80000100800 */
[----:B------:R3:W-:Y:S04]  /*127e0*/  STL [R1+0x288], R7 ;  /* 0x0002880701007387 */ /* 0x0007e80000100800 */
[----:B------:R2:W-:Y:S04]  /*127f0*/  LDGSTS.E [R123+0x21000], desc[UR60][R158.64], P0 ;  /* 0x210000009e7b7fae */ /* 0x0005e8000812187c */
[----:B-1----:R-:W3:Y:S01]  /*12800*/  LDL.LU R2, [R1+0x150] ;  /* 0x0001500001027983 */ /* 0x002ee20000300800 */
[----:B----4-:R-:W-:Y:S01]  /*12810*/  IADD3 R157, P1, R157, R154, RZ ;  /* 0x0000009a9d9d7210 */ /* 0x010fe20007f3e0ff */
[----:B--2---:R-:W-:-:S02]  /*12820*/  IMAD.MOV.U32 R158, RZ, RZ, R7 ;  /* 0x000000ffff9e7224 */ /* 0x004fc400078e0007 */
[----:B------:R1:W-:Y:S01]  /*12830*/  STL [R1+0x284], R156 ;  /* 0x0002849c01007387 */ /* 0x0003e20000100800 */
[----:B------:R-:W-:-:S03]  /*12840*/  IMAD.MOV.U32 R159, RZ, RZ, R156 ;  /* 0x000000ffff9f7224 */ /* 0x000fc600078e009c */
[----:B------:R-:W2:Y:S04]  /*12850*/  LDL.LU R3, [R1+0x190] ;  /* 0x0001900001037983 */ /* 0x000ea80000300800 */
[----:B---3--:R-:W3:Y:S01]  /*12860*/  LDL.LU R7, [R1+0x14c] ;  /* 0x00014c0001077983 */ /* 0x008ee20000300800 */
[----:B------:R-:W-:-:S03]  /*12870*/  IADD3 R4, P2, R4, R154, RZ ;  /* 0x0000009a04047210 */ /* 0x000fc60007f5e0ff */
[----:B------:R4:W-:Y:S04]  /*12880*/  LDGSTS.E [R123+0x21400], desc[UR60][R158.64], P0 ;  /* 0x214000009e7b7fae */ /* 0x0009e8000812187c */
[----:B-1----:R-:W3:Y:S01]  /*12890*/  LDL.LU R156, [R1+0x18c] ;  /* 0x00018c00019c7983 */ /* 0x002ee20000300800 */
[----:B------:R-:W-:-:S03]  /*128a0*/  IMAD.X R222, R222, 0x1, R153, P1 ;  /* 0x00000001dede7824 */ /* 0x000fc600008e0699 */
[----:B------:R1:W-:Y:S01]  /*128b0*/  STL [R1+0x2c8], R157 ;  /* 0x0002c89d01007387 */ /* 0x0003e20000100800 */
[----:B------:R-:W-:Y:S02]  /*128c0*/  IMAD.X R5, R5, 0x1, R153, P2 ;  /* 0x0000000105057824 */ /* 0x000fe400010e0699 */
[----:B----4-:R-:W-:Y:S02]  /*128d0*/  IMAD.MOV.U32 R158, RZ, RZ, R157 ;  /* 0x000000ffff9e7224 */ /* 0x010fe400078e009d */
[----:B------:R-:W-:Y:S01]  /*128e0*/  IMAD.MOV.U32 R159, RZ, RZ, R222 ;  /* 0x000000ffff9f7224 */ /* 0x000fe200078e00de */
[----:B------:R-:W-:Y:S04]  /*128f0*/  STL [R1+0x2c4], R222 ;  /* 0x0002c4de01007387 */ /* 0x000fe80000100800 */
[----:B------:R4:W-:Y:S04]  /*12900*/  STL [R1+0x308], R4 ;  /* 0x0003080401007387 */ /* 0x0009e80000100800 */
[----:B------:R4:W-:Y:S04]  /*12910*/  LDGSTS.E [R123+0x21800], desc[UR60][R158.64], P0 ;  /* 0x218000009e7b7fae */ /* 0x0009e8000812187c */
[----:B------:R4:W-:Y:S04]  /*12920*/  STL [R1+0x304], R5 ;  /* 0x0003040501007387 */ /* 0x0009e80000100800 */
[----:B-1----:R-:W3:Y:S01]  /*12930*/  LDL.LU R157, [R1+0x1cc] ;  /* 0x0001cc00019d7983 */ /* 0x002ee20000300800 */
[----:B----4-:R-:W-:-:S03]  /*12940*/  IMAD.MOV.U32 R158, RZ, RZ, R4 ;  /* 0x000000ffff9e7224 */ /* 0x010fc600078e0004 */
[----:B------:R-:W4:Y:S01]  /*12950*/  LDL.LU R4, [R1+0x1d0] ;  /* 0x0001d00001047983 */ /* 0x000f220000300800 */
[----:B------:R-:W-:-:S03]  /*12960*/  IMAD.MOV.U32 R159, RZ, RZ, R5 ;  /* 0x000000ffff9f7224 */ /* 0x000fc600078e0005 */
[----:B------:R-:W4:Y:S04]  /*12970*/  LDL.LU R222, [R1+0x20c] ;  /* 0x00020c0001de7983 */ /* 0x000f280000300800 */
[----:B------:R-:W4:Y:S04]  /*12980*/  LDL.LU R5, [R1+0x210] ;  /* 0x0002100001057983 */ /* 0x000f280000300800 */
[----:B------:R1:W-:Y:S02]  /*12990*/  LDGSTS.E [R123+0x21c00], desc[UR60][R158.64], P0 ;  /* 0x21c000009e7b7fae */ /* 0x0003e4000812187c */
[----:B-1----:R-:W-:-:S04]  /*129a0*/  LOP3.LUT R159, R0, 0x10, RZ, 0x3c, !PT ;  /* 0x00000010009f7812 */ /* 0x002fc800078e3cff */
[----:B------:R-:W-:Y:S02]  /*129b0*/  IADD3 R123, R159, UR5, RZ ;  /* 0x000000059f7b7c10 */ /* 0x000fe4000fffe0ff */
[----:B------:R-:W-:-:S05]  /*129c0*/  IADD3 R2, P1, R2, R154, RZ ;  /* 0x0000009a02027210 */ /* 0x000fca0007f3e0ff */
[----:B------:R1:W-:Y:S01]  /*129d0*/  STL [R1+0x150], R2 ;  /* 0x0001500201007387 */ /* 0x0003e20000100800 */
[----:B--2---:R-:W-:Y:S01]  /*129e0*/  IADD3 R3, P2, R3, R154, RZ ;  /* 0x0000009a03037210 */ /* 0x004fe20007f5e0ff */
[----:B---3--:R-:W-:Y:S02]  /*129f0*/  IMAD.X R7, R7, 0x1, R153, P1 ;  /* 0x0000000107077824 */ /* 0x008fe400008e0699 */
[----:B------:R-:W-:Y:S02]  /*12a00*/  IMAD.MOV.U32 R158, RZ, RZ, R2 ;  /* 0x000000ffff9e7224 */ /* 0x000fe400078e0002 */
[----:B------:R-:W-:Y:S01]  /*12a10*/  IMAD.MOV.U32 R159, RZ, RZ, R7 ;  /* 0x000000ffff9f7224 */ /* 0x000fe200078e0007 */
[----:B------:R2:W-:Y:S01]  /*12a20*/  STL [R1+0x14c], R7 ;  /* 0x00014c0701007387 */ /* 0x0005e20000100800 */
[----:B------:R-:W-:-:S03]  /*12a30*/  IMAD.X R156, R156, 0x1, R153, P2 ;  /* 0x000000019c9c7824 */ /* 0x000fc600010e0699 */
[----:B------:R3:W-:Y:S04]  /*12a40*/  STL [R1+0x190], R3 ;  /* 0x0001900301007387 */ /* 0x0007e80000100800 */
[----:B------:R3:W-:Y:S04]  /*12a50*/  STL [R1+0x18c], R156 ;  /* 0x00018c9c01007387 */ /* 0x0007e80000100800 */
[----:B-1----:R-:W4:Y:S04]  /*12a60*/  LDL.LU R2, [R1+0x250] ;  /* 0x0002500001027983 */ /* 0x002f280000300800 */
[----:B------:R1:W-:Y:S04]  /*12a70*/  LDGSTS.E [R123+0x20080], desc[UR60][R158.64], P0 ;  /* 0x200800009e7b7fae */ /* 0x0003e8000812187c */
[----:B--2---:R-:W2:Y:S01]  /*12a80*/  LDL.LU R7, [R1+0x290] ;  /* 0x0002900001077983 */ /* 0x004ea20000300800 */
[----:B-1----:R-:W-:-:S02]  /*12a90*/  IMAD.MOV.U32 R158, RZ, RZ, R3 ;  /* 0x000000ffff9e7224 */ /* 0x002fc400078e0003 */
[----:B------:R-:W-:Y:S01]  /*12aa0*/  IMAD.MOV.U32 R159, RZ, RZ, R156 ;  /* 0x000000ffff9f7224 */ /* 0x000fe200078e009c */
[----:B---3--:R-:W3:Y:S04]  /*12ab0*/  LDL.LU R3, [R1+0x24c] ;  /* 0x00024c0001037983 */ /* 0x008ee80000300800 */
[----:B------:R-:W3:Y:S01]  /*12ac0*/  LDL.LU R156, [R1+0x28c] ;  /* 0x00028c00019c7983 */ /* 0x000ee20000300800 */
[----:B----4-:R-:W-:-:S03]  /*12ad0*/  IADD3 R4, P1, R4, R154, RZ ;  /* 0x0000009a04047210 */ /* 0x010fc60007f3e0ff */
[----:B------:R1:W-:Y:S02]  /*12ae0*/  LDGSTS.E [R123+0x20480], desc[UR60][R158.64], P0 ;  /* 0x204800009e7b7fae */ /* 0x0003e4000812187c */
[--C-:B------:R-:W-:Y:S01]  /*12af0*/  IMAD.X R157, R157, 0x1, R153.reuse, P1 ;  /* 0x000000019d9d7824 */ /* 0x100fe200008e0699 */
[----:B------:R-:W-:Y:S01]  /*12b00*/  IADD3 R5, P2, R5, R154, RZ ;  /* 0x0000009a05057210 */ /* 0x000fe20007f5e0ff */
[----:B------:R-:W-:Y:S04]  /*12b10*/  STL [R1+0x1d0], R4 ;  /* 0x0001d00401007387 */ /* 0x000fe80000100800 */
[----:B------:R-:W-:Y:S01]  /*12b20*/  IMAD.X R222, R222, 0x1, R153, P2 ;  /* 0x00000001dede7824 */ /* 0x000fe200010e0699 */
[----:B------:R4:W-:Y:S01]  /*12b30*/  STL [R1+0x1cc], R157 ;  /* 0x0001cc9d01007387 */ /* 0x0009e20000100800 */
[----:B-1----:R-:W-:-:S02]  /*12b40*/  IMAD.MOV.U32 R158, RZ, RZ, R4 ;  /* 0x000000ffff9e7224 */ /* 0x002fc400078e0004 */
[----:B------:R-:W-:Y:S01]  /*12b50*/  IMAD.MOV.U32 R159, RZ, RZ, R157 ;  /* 0x000000ffff9f7224 */ /* 0x000fe200078e009d */
[----:B------:R-:W-:Y:S04]  /*12b60*/  STL [R1+0x210], R5 ;  /* 0x0002100501007387 */ /* 0x000fe80000100800 */
[----:B------:R1:W-:Y:S04]  /*12b70*/  LDGSTS.E [R123+0x20880], desc[UR60][R158.64], P0 ;  /* 0x208800009e7b7fae */ /* 0x0003e8000812187c */
[----:B----4-:R-:W4:Y:S04]  /*12b80*/  LDL.LU R157, [R1+0x2d0] ;  /* 0x0002d000019d7983 */ /* 0x010f280000300800 */
[----:B------:R1:W-:Y:S04]  /*12b90*/  STL [R1+0x20c], R222 ;  /* 0x00020cde01007387 */ /* 0x0003e80000100800 */
[----:B------:R-:W4:Y:S01]  /*12ba0*/  LDL.LU R4, [R1+0x310] ;  /* 0x0003100001047983 */ /* 0x000f220000300800 */
[----:B-1----:R-:W-:-:S02]  /*12bb0*/  IMAD.MOV.U32 R159, RZ, RZ, R222 ;  /* 0x000000ffff9f7224 */ /* 0x002fc400078e00de */
[----:B------:R-:W-:Y:S01]  /*12bc0*/  IMAD.MOV.U32 R158, RZ, RZ, R5 ;  /* 0x000000ffff9e7224 */ /* 0x000fe200078e0005 */
[----:B------:R-:W4:Y:S04]  /*12bd0*/  LDL.LU R222, [R1+0x2cc] ;  /* 0x0002cc0001de7983 */ /* 0x000f280000300800 */
[----:B------:R-:W4:Y:S04]  /*12be0*/  LDL.LU R5, [R1+0x30c] ;  /* 0x00030c0001057983 */ /* 0x000f280000300800 */
[----:B------:R1:W-:Y:S01]  /*12bf0*/  LDGSTS.E [R123+0x20c80], desc[UR60][R158.64], P0 ;  /* 0x20c800009e7b7fae */ /* 0x0003e2000812187c */
[----:B------:R-:W-:-:S05]  /*12c00*/  IADD3 R2, P1, R2, R154, RZ ;  /* 0x0000009a02027210 */ /* 0x000fca0007f3e0ff */
[----:B-1----:R-:W-:Y:S01]  /*12c10*/  IMAD.MOV.U32 R158, RZ, RZ, R2 ;  /* 0x000000ffff9e7224 */ /* 0x002fe200078e0002 */
[----:B--2---:R-:W-:Y:S01]  /*12c20*/  IADD3 R7, P2, R7, R154, RZ ;  /* 0x0000009a07077210 */ /* 0x004fe20007f5e0ff */
[----:B------:R1:W-:Y:S01]  /*12c30*/  STL [R1+0x250], R2 ;  /* 0x0002500201007387 */ /* 0x0003e20000100800 */
[----:B---3--:R-:W-:-:S04]  /*12c40*/  IMAD.X R3, R3, 0x1, R153, P1 ;  /* 0x0000000103037824 */ /* 0x008fc800008e0699 */
[----:B------:R-:W-:Y:S02]  /*12c50*/  IMAD.MOV.U32 R159, RZ, RZ, R3 ;  /* 0x000000ffff9f7224 */ /* 0x000fe400078e0003 */
[----:B------:R-:W-:Y:S01]  /*12c60*/  IMAD.X R156, R156, 0x1, R153, P2 ;  /* 0x000000019c9c7824 */ /* 0x000fe200010e0699 */
[----:B------:R2:W-:Y:S04]  /*12c70*/  STL [R1+0x24c], R3 ;  /* 0x00024c0301007387 */ /* 0x0005e80000100800 */
[----:B------:R3:W-:Y:S04]  /*12c80*/  STL [R1+0x290], R7 ;  /* 0x0002900701007387 */ /* 0x0007e80000100800 */
[----:B------:R2:W-:Y:S04]  /*12c90*/  LDGSTS.E [R123+0x21080], desc[UR60][R158.64], P0 ;  /* 0x210800009e7b7fae */ /* 0x0005e8000812187c */
[----:B-1----:R-:W4:Y:S04]  /*12ca0*/  LDL.LU R2, [R1+0x158] ;  /* 0x0001580001027983 */ /* 0x002f280000300800 */
[----:B------:R1:W-:Y:S01]  /*12cb0*/  STL [R1+0x28c], R156 ;  /* 0x00028c9c01007387 */ /* 0x0003e20000100800 */
[----:B--2---:R-:W-:-:S03]  /*12cc0*/  IMAD.MOV.U32 R158, RZ, RZ, R7 ;  /* 0x000000ffff9e7224 */ /* 0x004fc600078e0007 */
[----:B------:R-:W2:Y:S01]  /*12cd0*/  LDL.LU R3, [R1+0x198] ;  /* 0x0001980001037983 */ /* 0x000ea20000300800 */
[----:B------:R-:W-:-:S03]  /*12ce0*/  IMAD.MOV.U32 R159, RZ, RZ, R156 ;  /* 0x000000ffff9f7224 */ /* 0x000fc600078e009c */
[----:B---3--:R-:W3:Y:S01]  /*12cf0*/  LDL.LU R7, [R1+0x154] ;  /* 0x0001540001077983 */ /* 0x008ee20000300800 */
[----:B----4-:R-:W-:-:S03]  /*12d00*/  IADD3 R157, P1, R157, R154, RZ ;  /* 0x0000009a9d9d7210 */ /* 0x010fc60007f3e0ff */
[----:B------:R4:W-:Y:S04]  /*12d10*/  LDGSTS.E [R123+0x21480], desc[UR60][R158.64], P0 ;  /* 0x214800009e7b7fae */ /* 0x0009e8000812187c */
[----:B-1----:R-:W3:Y:S01]  /*12d20*/  LDL.LU R156, [R1+0x194] ;  /* 0x00019400019c7983 */ /* 0x002ee20000300800 */
[----:B------:R-:W-:Y:S01]  /*12d30*/  IADD3 R4, P2, R4, R154, RZ ;  /* 0x0000009a04047210 */ /* 0x000fe20007f5e0ff */
[----:B------:R-:W-:Y:S02]  /*12d40*/  IMAD.X R222, R222, 0x1, R153, P1 ;  /* 0x00000001dede7824 */ /* 0x000fe400008e0699 */
[----:B----4-:R-:W-:Y:S02]  /*12d50*/  IMAD.MOV.U32 R158, RZ, RZ, R157 ;  /* 0x000000ffff9e7224 */ /* 0x010fe400078e009d */
[----:B------:R-:W-:-:S02]  /*12d60*/  IMAD.X R5, R5, 0x1, R153, P2 ;  /* 0x0000000105057824 */ /* 0x000fc400010e0699 */
[----:B------:R-:W-:Y:S01]  /*12d70*/  IMAD.MOV.U32 R159, RZ, RZ, R222 ;  /* 0x000000ffff9f7224 */ /* 0x000fe200078e00de */
[----:B------:R1:W-:Y:S04]  /*12d80*/  STL [R1+0x2d0], R157 ;  /* 0x0002d09d01007387 */ /* 0x0003e80000100800 */
        /* <DEDUP_REMOVED lines=11> */
[----:B-1----:R-:W-:-:S05]  /*12e40*/  LOP3.LUT R159, R0, 0x20, RZ, 0x3c, !PT ;  /* 0x00000020009f7812 */ /* 0x002fca00078e3cff */
[----:B------:R-:W-:Y:S01]  /*12e50*/  VIADD R123, R159, UR5 ;  /* 0x000000059f7b7c36 */ /* 0x000fe20008000000 */
[-C--:B------:R-:W-:Y:S02]  /*12e60*/  IADD3 R2, P1, R2, R154.reuse, RZ ;  /* 0x0000009a02027210 */ /* 0x080fe40007f3e0ff */
[----:B--2---:R-:W-:-:S03]  /*12e70*/  IADD3 R3, P2, R3, R154, RZ ;  /* 0x0000009a03037210 */ /* 0x004fc60007f5e0ff */
[----:B---3--:R-:W-:Y:S01]  /*12e80*/  IMAD.X R7, R7, 0x1, R153, P1 ;  /* 0x0000000107077824 */ /* 0x008fe200008e0699 */
[----:B------:R1:W-:Y:S01]  /*12e90*/  STL [R1+0x158], R2 ;  /* 0x0001580201007387 */ /* 0x0003e20000100800 */
        /* <DEDUP_REMOVED lines=12> */
[----:B------:R-:W3:Y:S04]  /*12f60*/  LDL.LU R156, [R1+0x294] ;  /* 0x00029400019c7983 */ /* 0x000ee80000300800 */
[----:B------:R1:W-:Y:S01]  /*12f70*/  LDGSTS.E [R123+0x20500], desc[UR60][R158.64], P0 ;  /* 0x205000009e7b7fae */ /* 0x0003e2000812187c */
[----:B----4-:R-:W-:-:S05]  /*12f80*/  IADD3 R4, P1, R4, R154, RZ ;  /* 0x0000009a04047210 */ /* 0x010fca0007f3e0ff */
[----:B------:R-:W-:Y:S01]  /*12f90*/  IMAD.X R157, R157, 0x1, R153, P1 ;  /* 0x000000019d9d7824 */ /* 0x000fe200008e0699 */
[----:B------:R-:W-:Y:S01]  /*12fa0*/  IADD3 R5, P2, R5, R154, RZ ;  /* 0x0000009a05057210 */ /* 0x000fe20007f5e0ff */
[----:B------:R-:W-:Y:S01]  /*12fb0*/  STL [R1+0x1d8], R4 ;  /* 0x0001d80401007387 */ /* 0x000fe20000100800 */
[----:B-1----:R-:W-:Y:S02]  /*12fc0*/  IMAD.MOV.U32 R158, RZ, RZ, R4 ;  /* 0x000000ffff9e7224 */ /* 0x002fe400078e0004 */
[----:B------:R-:W-:Y:S01]  /*12fd0*/  IMAD.MOV.U32 R159, RZ, RZ, R157 ;  /* 0x000000ffff9f7224 */ /* 0x000fe200078e009d */
[----:B------:R1:W-:Y:S01]  /*12fe0*/  STL [R1+0x1d4], R157 ;  /* 0x0001d49d01007387 */ /* 0x0003e20000100800 */
[----:B------:R-:W-:-:S03]  /*12ff0*/  IMAD.X R222, R222, 0x1, R153, P2 ;  /* 0x00000001dede7824 */ /* 0x000fc600010e0699 */
[----:B------:R-:W-:Y:S04]  /*13000*/  STL [R1+0x218], R5 ;  /* 0x0002180501007387 */ /* 0x000fe80000100800 */
[----:B------:R4:W-:Y:S04]  /*13010*/  LDGSTS.E [R123+0x20900], desc[UR60][R158.64], P0 ;  /* 0x209000009e7b7fae */ /* 0x0009e8000812187c */
[----:B-1----:R-:W3:Y:S04]  /*13020*/  LDL.LU R157, [R1+0x2d8] ;  /* 0x0002d800019d7983 */ /* 0x002ee80000300800 */
[----:B------:R1:W-:Y:S04]  /*13030*/  STL [R1+0x214], R222 ;  /* 0x000214de01007387 */ /* 0x0003e80000100800 */
[----:B------:R-:W3:Y:S01]  /*13040*/  LDL.LU R4, [R1+0x318] ;  /* 0x0003180001047983 */ /* 0x000ee20000300800 */
[----:B----4-:R-:W-:-:S02]  /*13050*/  IMAD.MOV.U32 R159, RZ, RZ, R222 ;  /* 0x000000ffff9f7224 */ /* 0x010fc400078e00de */
[----:B------:R-:W-:Y:S01]  /*13060*/  IMAD.MOV.U32 R158, RZ, RZ, R5 ;  /* 0x000000ffff9e7224 */ /* 0x000fe200078e0005 */
[----:B-1----:R-:W4:Y:S04]  /*13070*/  LDL.LU R222, [R1+0x2d4] ;  /* 0x0002d40001de7983 */ /* 0x002f280000300800 */
        /* <DEDUP_REMOVED lines=17> */
[----:B---3--:R-:W3:Y:S04]  /*13190*/  LDL.LU R7, [R1+0x15c] ;  /* 0x00015c0001077983 */ /* 0x008ee80000300800 */
[----:B------:R4:W-:Y:S01]  /*131a0*/  LDGSTS.E [R123+0x21500], desc[UR60][R158.64], P0 ;  /* 0x215000009e7b7fae */ /* 0x0009e2000812187c */
[----:B------:R-:W-:-:S03]  /*131b0*/  IADD3 R157, P1, R157, R154, RZ ;  /* 0x0000009a9d9d7210 */ /* 0x000fc60007f3e0ff */
[----:B-1----:R-:W3:Y:S01]  /*131c0*/  LDL.LU R156, [R1+0x19c] ;  /* 0x00019c00019c7983 */ /* 0x002ee20000300800 */
[----:B------:R-:W-:Y:S01]  /*131d0*/  IADD3 R4, P2, R4, R154, RZ ;  /* 0x0000009a04047210 */ /* 0x000fe20007f5e0ff */
[----:B----4-:R-:W-:Y:S02]  /*131e0*/  IMAD.X R222, R222, 0x1, R153, P1 ;  /* 0x00000001dede7824 */ /* 0x010fe400008e0699 */
[----:B------:R-:W-:Y:S02]  /*131f0*/  IMAD.MOV.U32 R158, RZ, RZ, R157 ;  /* 0x000000ffff9e7224 */ /* 0x000fe400078e009d */
[----:B------:R-:W-:Y:S02]  /*13200*/  IMAD.X R5, R5, 0x1, R153, P2 ;  /* 0x0000000105057824 */ /* 0x000fe400010e0699 */
        /* <DEDUP_REMOVED lines=46> */
[----:B----4-:R-:W-:Y:S01]  /*134f0*/  MOV R159, R222 ;  /* 0x000000de009f7202 */ /* 0x010fe20000000f00 */
[----:B------:R-:W-:-:S02]  /*13500*/  IMAD.MOV.U32 R158, RZ, RZ, R5 ;  /* 0x000000ffff9e7224 */ /* 0x000fc400078e0005 */
        /* <DEDUP_REMOVED lines=19> */
[----:B------:R4:W-:Y:S04]  /*13640*/  LDGSTS.E [R123+0x21580], desc[UR60][R158.64], P0 ;  /* 0x215800009e7b7fae */ /* 0x0009e8000812187c */
[----:B-1----:R-:W3:Y:S01]  /*13650*/  LDL.LU R156, [R1+0x1a4] ;  /* 0x0001a400019c7983 */ /* 0x002ee20000300800 */
[-C--:B------:R-:W-:Y:S02]  /*13660*/  IADD3 R157, P1, R157, R154.reuse, RZ ;  /* 0x0000009a9d9d7210 */ /* 0x080fe40007f3e0ff */
[----:B------:R-:W-:-:S03]  /*13670*/  IADD3 R4, P2, R4, R154, RZ ;  /* 0x0000009a04047210 */ /* 0x000fc60007f5e0ff */
[----:B----4-:R-:W-:Y:S02]  /*13680*/  IMAD.MOV.U32 R158, RZ, RZ, R157 ;  /* 0x000000ffff9e7224 */ /* 0x010fe400078e009d */
[--C-:B------:R-:W-:Y:S01]  /*13690*/  IMAD.X R222, R222, 0x1, R153.reuse, P1 ;  /* 0x00000001dede7824 */ /* 0x100fe200008e0699 */
[----:B------:R1:W-:Y:S01]  /*136a0*/  STL [R1+0x2e0], R157 ;  /* 0x0002e09d01007387 */ /* 0x0003e20000100800 */
[----:B------:R-:W-:Y:S02]  /*136b0*/  IMAD.X R5, R5, 0x1, R153, P2 ;  /* 0x0000000105057824 */ /* 0x000fe400010e0699 */
        /* <DEDUP_REMOVED lines=58> */
[----:B------:R3:W-:Y:S04]  /*13a60*/  LDGSTS.E [R123+0x21200], desc[UR60][R158.64], P0 ;  /* 0x212000009e7b7fae */ /* 0x0007e8000812187c */
[----:B------:R2:W-:Y:S04]  /*13a70*/  STL [R1+0x2a8], R7 ;  /* 0x0002a80701007387 */ /* 0x0005e80000100800 */
[----:B-1----:R-:W4:Y:S01]  /*13a80*/  LDL.LU R2, [R1+0x170] ;  /* 0x0001700001027983 */ /* 0x002f220000300800 */
[----:B---3--:R-:W-:-:S02]  /*13a90*/  IMAD.MOV.U32 R158, RZ, RZ, R7 ;  /* 0x000000ffff9e7224 */ /* 0x008fc400078e0007 */
[----:B------:R-:W-:Y:S01]  /*13aa0*/  IMAD.MOV.U32 R159, RZ, RZ, R156 ;  /* 0x000000ffff9f7224 */ /* 0x000fe200078e009c */
[----:B------:R1:W-:Y:S04]  /*13ab0*/  STL [R1+0x2a4], R156 ;  /* 0x0002a49c01007387 */ /* 0x0003e80000100800 */
[----:B--2---:R-:W2:Y:S04]  /*13ac0*/  LDL.LU R3, [R1+0x1b0] ;  /* 0x0001b00001037983 */ /* 0x004ea80000300800 */
[----:B------:R3:W-:Y:S04]  /*13ad0*/  LDGSTS.E [R123+0x21600], desc[UR60][R158.64], P0 ;  /* 0x216000009e7b7fae */ /* 0x0007e8000812187c */
[----:B------:R-:W2:Y:S01]  /*13ae0*/  LDL.LU R7, [R1+0x16c] ;  /* 0x00016c0001077983 */ /* 0x000ea20000300800 */
[----:B------:R-:W-:-:S03]  /*13af0*/  IADD3 R157, P1, R157, R154, RZ ;  /* 0x0000009a9d9d7210 */ /* 0x000fc60007f3e0ff */
[----:B-1----:R-:W2:Y:S01]  /*13b00*/  LDL.LU R156, [R1+0x1ac] ;  /* 0x0001ac00019c7983 */ /* 0x002ea20000300800 */
[----:B------:R-:W-:Y:S01]  /*13b10*/  IADD3 R4, P2, R4, R154, RZ ;  /* 0x0000009a04047210 */ /* 0x000fe20007f5e0ff */
[----:B---3--:R-:W-:Y:S02]  /*13b20*/  IMAD.MOV.U32 R158, RZ, RZ, R157 ;  /* 0x000000ffff9e7224 */ /* 0x008fe400078e009d */
[--C-:B----4-:R-:W-:Y:S01]  /*13b30*/  IMAD.X R222, R222, 0x1, R153.reuse, P1 ;  /* 0x00000001dede7824 */ /* 0x110fe200008e0699 */
[----:B------:R1:W-:Y:S01]  /*13b40*/  STL [R1+0x2e8], R157 ;  /* 0x0002e89d01007387 */ /* 0x0003e20000100800 */
[----:B------:R-:W-:Y:S02]  /*13b50*/  IMAD.X R5, R5, 0x1, R153, P2 ;  /* 0x0000000105057824 */ /* 0x000fe400010e0699 */
[----:B------:R-:W-:Y:S01]  /*13b60*/  IMAD.MOV.U32 R159, RZ, RZ, R222 ;  /* 0x000000ffff9f7224 */ /* 0x000fe200078e00de */
[----:B------:R-:W-:Y:S04]  /*13b70*/  STL [R1+0x2e4], R222 ;  /* 0x0002e4de01007387 */ /* 0x000fe80000100800 */
[----:B------:R3:W-:Y:S04]  /*13b80*/  STL [R1+0x328], R4 ;  /* 0x0003280401007387 */ /* 0x0007e80000100800 */
[----:B------:R4:W-:Y:S04]  /*13b90*/  LDGSTS.E [R123+0x21a00], desc[UR60][R158.64], P0 ;  /* 0x21a000009e7b7fae */ /* 0x0009e8000812187c */
[----:B------:R3:W-:Y:S04]  /*13ba0*/  STL [R1+0x324], R5 ;  /* 0x0003240501007387 */ /* 0x0007e80000100800 */
[----:B-1----:R-:W2:Y:S01]  /*13bb0*/  LDL.LU R157, [R1+0x1ec] ;  /* 0x0001ec00019d7983 */ /* 0x002ea20000300800 */
[----:B----4-:R-:W-:-:S03]  /*13bc0*/  IMAD.MOV.U32 R158, RZ, RZ, R4 ;  /* 0x000000ffff9e7224 */ /* 0x010fc600078e0004 */
[----:B---3--:R-:W3:Y:S01]  /*13bd0*/  LDL.LU R4, [R1+0x1f0] ;  /* 0x0001f00001047983 */ /* 0x008ee20000300800 */
        /* <DEDUP_REMOVED lines=8> */
[----:B------:R1:W-:Y:S01]  /*13c60*/  STL [R1+0x170], R2 ;  /* 0x0001700201007387 */ /* 0x0003e20000100800 */
[----:B------:R-:W-:Y:S02]  /*13c70*/  IMAD.MOV.U32 R158, RZ, RZ, R2 ;  /* 0x000000ffff9e7224 */ /* 0x000fe400078e0002 */
[--C-:B------:R-:W-:Y:S02]  /*13c80*/  IMAD.X R7, R7, 0x1, R153.reuse, P1 ;  /* 0x0000000107077824 */ /* 0x100fe400008e0699 */
[----:B------:R-:W-:-:S03]  /*13c90*/  IMAD.X R156, R156, 0x1, R153, P2 ;  /* 0x000000019c9c7824 */ /* 0x000fc600010e0699 */
[----:B------:R2:W-:Y:S01]  /*13ca0*/  STL [R1+0x16c], R7 ;  /* 0x00016c0701007387 */ /* 0x0005e20000100800 */
[----:B------:R-:W-:-:S03]  /*13cb0*/  IMAD.MOV.U32 R159, RZ, RZ, R7 ;  /* 0x000000ffff9f7224 */ /* 0x000fc600078e0007 */
[----:B------:R2:W-:Y:S04]  /*13cc0*/  STL [R1+0x1b0], R3 ;  /* 0x0001b00301007387 */ /* 0x0005e80000100800 */
[----:B------:R2:W-:Y:S04]  /*13cd0*/  STL [R1+0x1ac], R156 ;  /* 0x0001ac9c01007387 */ /* 0x0005e80000100800 */
[----:B-1----:R-:W4:Y:S04]  /*13ce0*/  LDL.LU R2, [R1+0x270] ;  /* 0x0002700001027983 */ /* 0x002f280000300800 */
[----:B------:R1:W-:Y:S04]  /*13cf0*/  LDGSTS.E [R123+0x20280], desc[UR60][R158.64], P0 ;  /* 0x202800009e7b7fae */ /* 0x0003e8000812187c */
[----:B--2---:R-:W2:Y:S01]  /*13d00*/  LDL.LU R7, [R1+0x2b0] ;  /* 0x0002b00001077983 */ /* 0x004ea20000300800 */
[----:B-1----:R-:W-:-:S02]  /*13d10*/  IMAD.MOV.U32 R158, RZ, RZ, R3 ;  /* 0x000000ffff9e7224 */ /* 0x002fc400078e0003 */
[----:B------:R-:W-:Y:S01]  /*13d20*/  IMAD.MOV.U32 R159, RZ, RZ, R156 ;  /* 0x000000ffff9f7224 */ /* 0x000fe200078e009c */
[----:B------:R-:W2:Y:S04]  /*13d30*/  LDL.LU R3, [R1+0x26c] ;  /* 0x00026c0001037983 */ /* 0x000ea80000300800 */
[----:B------:R-:W2:Y:S04]  /*13d40*/  LDL.LU R156, [R1+0x2ac] ;  /* 0x0002ac00019c7983 */ /* 0x000ea80000300800 */
[----:B------:R1:W-:Y:S01]  /*13d50*/  LDGSTS.E [R123+0x20680], desc[UR60][R158.64], P0 ;  /* 0x206800009e7b7fae */ /* 0x0003e2000812187c */
[----:B---3--:R-:W-:-:S05]  /*13d60*/  IADD3 R4, P1, R4, R154, RZ ;  /* 0x0000009a04047210 */ /* 0x008fca0007f3e0ff */
[----:B------:R-:W-:Y:S01]  /*13d70*/  IMAD.X R157, R157, 0x1, R153, P1 ;  /* 0x000000019d9d7824 */ /* 0x000fe200008e0699 */
[----:B----4-:R-:W-:Y:S01]  /*13d80*/  IADD3 R5, P2, R5, R154, RZ ;  /* 0x0000009a05057210 */ /* 0x010fe20007f5e0ff */
[----:B------:R-:W-:Y:S01]  /*13d90*/  STL [R1+0x1f0], R4 ;  /* 0x0001f00401007387 */ /* 0x000fe20000100800 */
[----:B-1----:R-:W-:Y:S02]  /*13da0*/  IMAD.MOV.U32 R158, RZ, RZ, R4 ;  /* 0x000000ffff9e7224 */ /* 0x002fe400078e0004 */
[----:B------:R-:W-:Y:S01]  /*13db0*/  IMAD.MOV.U32 R159, RZ, RZ, R157 ;  /* 0x000000ffff9f7224 */ /* 0x000fe200078e009d */
[----:B------:R1:W-:Y:S01]  /*13dc0*/  STL [R1+0x1ec], R157 ;  /* 0x0001ec9d01007387 */ /* 0x0003e20000100800 */
[----:B------:R-:W-:-:S03]  /*13dd0*/  IMAD.X R222, R222, 0x1, R153, P2 ;  /* 0x00000001dede7824 */ /* 0x000fc600010e0699 */
[----:B------:R-:W-:Y:S04]  /*13de0*/  STL [R1+0x230], R5 ;  /* 0x0002300501007387 */ /* 0x000fe80000100800 */
[----:B------:R3:W-:Y:S04]  /*13df0*/  LDGSTS.E [R123+0x20a80], desc[UR60][R158.64], P0 ;  /* 0x20a800009e7b7fae */ /* 0x0007e8000812187c */
[----:B-1----:R-:W4:Y:S04]  /*13e00*/  LDL.LU R157, [R1+0x2f0] ;  /* 0x0002f000019d7983 */ /* 0x002f280000300800 */
[----:B------:R1:W-:Y:S04]  /*13e10*/  STL [R1+0x22c], R222 ;  /* 0x00022cde01007387 */ /* 0x0003e80000100800 */
[----:B------:R-:W4:Y:S01]  /*13e20*/  LDL.LU R4, [R1+0x330] ;  /* 0x0003300001047983 */ /* 0x000f220000300800 */
[----:B---3--:R-:W-:-:S03]  /*13e30*/  IMAD.MOV.U32 R159, RZ, RZ, R222 ;  /* 0x000000ffff9f7224 */ /* 0x008fc600078e00de */
[----:B-1----:R-:W3:Y:S01]  /*13e40*/  LDL.LU R222, [R1+0x2ec] ;  /* 0x0002ec0001de7983 */ /* 0x002ee20000300800 */
[----:B------:R-:W-:-:S03]  /*13e50*/  IMAD.MOV.U32 R158, RZ, RZ, R5 ;  /* 0x000000ffff9e7224 */ /* 0x000fc600078e0005 */
[----:B------:R-:W3:Y:S04]  /*13e60*/  LDL.LU R5, [R1+0x32c] ;  /* 0x00032c0001057983 */ /* 0x000ee80000300800 */
[----:B------:R1:W-:Y:S01]  /*13e70*/  LDGSTS.E [R123+0x20e80], desc[UR60][R158.64], P0 ;  /* 0x20e800009e7b7fae */ /* 0x0003e2000812187c */
[----:B------:R-:W-:-:S05]  /*13e80*/  IADD3 R2, P1, R2, R154, RZ ;  /* 0x0000009a02027210 */ /* 0x000fca0007f3e0ff */
[----:B-1----:R-:W-:Y:S01]  /*13e90*/  IMAD.MOV.U32 R158, RZ, RZ, R2 ;  /* 0x000000ffff9e7224 */ /* 0x002fe200078e0002 */
[----:B--2---:R-:W-:Y:S01]  /*13ea0*/  IADD3 R7, P2, R7, R154, RZ ;  /* 0x0000009a07077210 */ /* 0x004fe20007f5e0ff */
[----:B------:R1:W-:Y:S01]  /*13eb0*/  STL [R1+0x270], R2 ;  /* 0x0002700201007387 */ /* 0x0003e20000100800 */
[----:B------:R-:W-:-:S04]  /*13ec0*/  IMAD.X R3, R3, 0x1, R153, P1 ;  /* 0x0000000103037824 */ /* 0x000fc800008e0699 */
[----:B------:R-:W-:Y:S02]  /*13ed0*/  IMAD.MOV.U32 R159, RZ, RZ, R3 ;  /* 0x000000ffff9f7224 */ /* 0x000fe400078e0003 */
[----:B------:R-:W-:Y:S01]  /*13ee0*/  IMAD.X R156, R156, 0x1, R153, P2 ;  /* 0x000000019c9c7824 */ /* 0x000fe200010e0699 */
[----:B------:R2:W-:Y:S04]  /*13ef0*/  STL [R1+0x26c], R3 ;  /* 0x00026c0301007387 */ /* 0x0005e80000100800 */
[----:B------:R-:W-:Y:S04]  /*13f00*/  STL [R1+0x2b0], R7 ;  /* 0x0002b00701007387 */ /* 0x000fe80000100800 */
[----:B------:R2:W-:Y:S04]  /*13f10*/  LDGSTS.E [R123+0x21280], desc[UR60][R158.64], P0 ;  /* 0x212800009e7b7fae */ /* 0x0005e8000812187c */
[----:B-1----:R-:W3:Y:S04]  /*13f20*/  LDL.LU R2, [R1+0x178] ;  /* 0x0001780001027983 */ /* 0x002ee80000300800 */
[----:B------:R1:W-:Y:S01]  /*13f30*/  STL [R1+0x2ac], R156 ;  /* 0x0002ac9c01007387 */ /* 0x0003e20000100800 */
[----:B--2---:R-:W-:-:S03]  /*13f40*/  IMAD.MOV.U32 R158, RZ, RZ, R7 ;  /* 0x000000ffff9e7224 */ /* 0x004fc600078e0007 */
[----:B------:R-:W2:Y:S01]  /*13f50*/  LDL.LU R3, [R1+0x1b8] ;  /* 0x0001b80001037983 */ /* 0x000ea20000300800 */
[----:B------:R-:W-:-:S03]  /*13f60*/  IMAD.MOV.U32 R159, RZ, RZ, R156 ;  /* 0x000000ffff9f7224 */ /* 0x000fc600078e009c */
[----:B-1----:R-:W2:Y:S01]  /*13f70*/  LDL.LU R156, [R1+0x174] ;  /* 0x00017400019c7983 */ /* 0x002ea20000300800 */
[----:B----4-:R-:W-:-:S03]  /*13f80*/  IADD3 R157, P1, R157, R154, RZ ;  /* 0x0000009a9d9d7210 */ /* 0x010fc60007f3e0ff */
[----:B------:R1:W-:Y:S04]  /*13f90*/  LDGSTS.E [R123+0x21680], desc[UR60][R158.64], P0 ;  /* 0x216800009e7b7fae */ /* 0x0003e8000812187c */
[----:B------:R-:W4:Y:S01]  /*13fa0*/  LDL.LU R7, [R1+0x1b4] ;  /* 0x0001b40001077983 */ /* 0x000f220000300800 */
[----:B------:R-:W-:Y:S01]  /*13fb0*/  IADD3 R4, P2, R4, R154, RZ ;  /* 0x0000009a04047210 */ /* 0x000fe20007f5e0ff */
[----:B---3--:R-:W-:Y:S02]  /*13fc0*/  IMAD.X R222, R222, 0x1, R153, P1 ;  /* 0x00000001dede7824 */ /* 0x008fe400008e0699 */
[----:B-1----:R-:W-:Y:S02]  /*13fd0*/  IMAD.MOV.U32 R158, RZ, RZ, R157 ;  /* 0x000000ffff9e7224 */ /* 0x002fe400078e009d */
[----:B------:R-:W-:Y:S01]  /*13fe0*/  IMAD.X R5, R5, 0x1, R153, P2 ;  /* 0x0000000105057824 */ /* 0x000fe200010e0699 */
[----:B------:R-:W-:Y:S01]  /*13ff0*/  MOV R159, R222 ;  /* 0x000000de009f7202 */ /* 0x000fe20000000f00 */
[----:B------:R1:W-:Y:S04]  /*14000*/  STL [R1+0x2f0], R157 ;  /* 0x0002f09d01007387 */ /* 0x0003e80000100800 */
[----:B------:R-:W-:Y:S04]  /*14010*/  STL [R1+0x2ec], R222 ;  /* 0x0002ecde01007387 */ /* 0x000fe80000100800 */
[----:B------:R-:W-:Y:S04]  /*14020*/  STL [R1+0x330], R4 ;  /* 0x0003300401007387 */ /* 0x000fe80000100800 */
[----:B------:R3:W-:Y:S04]  /*14030*/  LDGSTS.E [R123+0x21a80], desc[UR60][R158.64], P0 ;  /* 0x21a800009e7b7fae */ /* 0x0007e8000812187c */
[----:B------:R3:W-:Y:S04]  /*14040*/  STL [R1+0x32c], R5 ;  /* 0x00032c0501007387 */ /* 0x0007e80000100800 */
[----:B-1----:R-:W4:Y:S01]  /*14050*/  LDL.LU R157, [R1+0x1f4] ;  /* 0x0001f400019d7983 */ /* 0x002f220000300800 */
[----:B---3--:R-:W-:-:S03]  /*14060*/  IMAD.MOV.U32 R159, RZ, RZ, R5 ;  /* 0x000000ffff9f7224 */ /* 0x008fc600078e0005 */
[----:B------:R-:W3:Y:S01]  /*14070*/  LDL.LU R5, [R1+0x1f8] ;  /* 0x0001f80001057983 */ /* 0x000ee20000300800 */
[----:B------:R-:W-:-:S03]  /*14080*/  IMAD.MOV.U32 R158, RZ, RZ, R4 ;  /* 0x000000ffff9e7224 */ /* 0x000fc600078e0004 */
[----:B------:R-:W3:Y:S04]  /*14090*/  LDL.LU R222, [R1+0x234] ;  /* 0x0002340001de7983 */ /* 0x000ee80000300800 */
[----:B------:R-:W3:Y:S04]  /*140a0*/  LDL.LU R4, [R1+0x238] ;  /* 0x0002380001047983 */ /* 0x000ee80000300800 */
[----:B------:R1:W-:Y:S02]  /*140b0*/  LDGSTS.E [R123+0x21e80], desc[UR60][R158.64], P0 ;  /* 0x21e800009e7b7fae */ /* 0x0003e4000812187c */
[----:B-1----:R-:W-:-:S05]  /*140c0*/  LOP3.LUT R159, R0, 0x60, RZ, 0x3c, !PT ;  /* 0x00000060009f7812 */ /* 0x002fca00078e3cff */
[----:B------:R-:W-:Y:S01]  /*140d0*/  VIADD R123, R159, UR5 ;  /* 0x000000059f7b7c36 */ /* 0x000fe20008000000 */
[-C--:B------:R-:W-:Y:S02]  /*140e0*/  IADD3 R2, P1, R2, R154.reuse, RZ ;  /* 0x0000009a02027210 */ /* 0x080fe40007f3e0ff */
[----:B--2---:R-:W-:-:S03]  /*140f0*/  IADD3 R3, P2, R3, R154, RZ ;  /* 0x0000009a03037210 */ /* 0x004fc60007f5e0ff */
[----:B------:R1:W-:Y:S01]  /*14100*/  STL [R1+0x178], R2 ;  /* 0x0001780201007387 */ /* 0x0003e20000100800 */
[--C-:B------:R-:W-:Y:S02]  /*14110*/  IMAD.X R156, R156, 0x1, R153.reuse, P1 ;  /* 0x000000019c9c7824 */ /* 0x100fe400008e0699 */
[----:B------:R-:W-:Y:S02]  /*14120*/  IMAD.MOV.U32 R158, RZ, RZ, R2 ;  /* 0x000000ffff9e7224 */ /* 0x000fe400078e0002 */
[----:B------:R-:W-:Y:S01]  /*14130*/  IMAD.MOV.U32 R159, RZ, RZ, R156 ;  /* 0x000000ffff9f7224 */ /* 0x000fe200078e009c */
[----:B------:R2:W-:Y:S01]  /*14140*/  STL [R1+0x174], R156 ;  /* 0x0001749c01007387 */ /* 0x0005e20000100800 */
[----:B----4-:R-:W-:-:S03]  /*14150*/  IMAD.X R7, R7, 0x1, R153, P2 ;  /* 0x0000000107077824 */ /* 0x010fc600010e0699 */
[----:B------:R4:W-:Y:S04]  /*14160*/  STL [R1+0x1b8], R3 ;  /* 0x0001b80301007387 */ /* 0x0009e80000100800 */
[----:B------:R4:W-:Y:S04]  /*14170*/  STL [R1+0x1b4], R7 ;  /* 0x0001b40701007387 */ /* 0x0009e80000100800 */
[----:B-1----:R-:W3:Y:S04]  /*14180*/  LDL.LU R2, [R1+0x278] ;  /* 0x0002780001027983 */ /* 0x002ee80000300800 */
[----:B------:R1:W-:Y:S04]  /*14190*/  LDGSTS.E [R123+0x20300], desc[UR60][R158.64], P0 ;  /* 0x203000009e7b7fae */ /* 0x0003e8000812187c */
[----:B--2---:R-:W2:Y:S01]  /*141a0*/  LDL.LU R156, [R1+0x2b8] ;  /* 0x0002b800019c7983 */ /* 0x004ea20000300800 */
[----:B-1----:R-:W-:-:S02]  /*141b0*/  IMAD.MOV.U32 R158, RZ, RZ, R3 ;  /* 0x000000ffff9e7224 */ /* 0x002fc400078e0003 */
[----:B------:R-:W-:Y:S01]  /*141c0*/  IMAD.MOV.U32 R159, RZ, RZ, R7 ;  /* 0x000000ffff9f7224 */ /* 0x000fe200078e0007 */
[----:B----4-:R-:W4:Y:S04]  /*141d0*/  LDL.LU R3, [R1+0x274] ;  /* 0x0002740001037983 */ /* 0x010f280000300800 */
[----:B------:R-:W4:Y:S04]  /*141e0*/  LDL.LU R7, [R1+0x2b4] ;  /* 0x0002b40001077983 */ /* 0x000f280000300800 */
[----:B------:R1:W-:Y:S01]  /*141f0*/  LDGSTS.E [R123+0x20700], desc[UR60][R158.64], P0 ;  /* 0x207000009e7b7fae */ /* 0x0003e2000812187c */
[----:B---3--:R-:W-:-:S05]  /*14200*/  IADD3 R5, P1, R5, R154, RZ ;  /* 0x0000009a05057210 */ /* 0x008fca0007f3e0ff */
        /* <DEDUP_REMOVED lines=20> */
[----:B----4-:R-:W-:-:S04]  /*14350*/  IMAD.X R3, R3, 0x1, R153, P1 ;  /* 0x0000000103037824 */ /* 0x010fc800008e0699 */
[----:B------:R-:W-:Y:S02]  /*14360*/  IMAD.MOV.U32 R159, RZ, RZ, R3 ;  /* 0x000000ffff9f7224 */ /* 0x000fe400078e0003 */
[----:B------:R-:W-:-:S03]  /*14370*/  IMAD.X R7, R7, 0x1, R153, P2 ;  /* 0x0000000107077824 */ /* 0x000fc600010e0699 */
[----:B------:R1:W-:Y:S04]  /*14380*/  LDGSTS.E [R123+0x21300], desc[UR60][R158.64], P0 ;  /* 0x213000009e7b7fae */ /* 0x0003e8000812187c */
[----:B------:R2:W-:Y:S04]  /*14390*/  STL [R1+0x278], R2 ;  /* 0x0002780201007387 */ /* 0x0005e80000100800 */
[----:B------:R4:W-:Y:S01]  /*143a0*/  STL [R1+0x274], R3 ;  /* 0x0002740301007387 */ /* 0x0009e20000100800 */
[----:B-1----:R-:W-:Y:S02]  /*143b0*/  IMAD.MOV.U32 R158, RZ, RZ, R156 ;  /* 0x000000ffff9e7224 */ /* 0x002fe400078e009c */
[----:B------:R-:W-:Y:S01]  /*143c0*/  IMAD.MOV.U32 R159, RZ, RZ, R7 ;  /* 0x000000ffff9f7224 */ /* 0x000fe200078e0007 */
[----:B------:R-:W-:Y:S04]  /*143d0*/  STL [R1+0x2b8], R156 ;  /* 0x0002b89c01007387 */ /* 0x000fe80000100800 */
[----:B--2---:R-:W2:Y:S04]  /*143e0*/  LDL.LU R2, [R1+0x180] ;  /* 0x0001800001027983 */ /* 0x004ea80000300800 */
[----:B------:R1:W-:Y:S01]  /*143f0*/  LDGSTS.E [R123+0x21700], desc[UR60][R158.64], P0 ;  /* 0x217000009e7b7fae */ /* 0x0003e2000812187c */
[----:B------:R-:W-:-:S03]  /*14400*/  IADD3 R157, P1, R157, R154, RZ ;  /* 0x0000009a9d9d7210 */ /* 0x000fc60007f3e0ff */
[----:B------:R3:W-:Y:S04]  /*14410*/  STL [R1+0x2b4], R7 ;  /* 0x0002b40701007387 */ /* 0x0007e80000100800 */
[----:B----4-:R-:W4:Y:S01]  /*14420*/  LDL.LU R3, [R1+0x1c0] ;  /* 0x0001c00001037983 */ /* 0x010f220000300800 */
[----:B------:R-:W-:Y:S01]  /*14430*/  IADD3 R5, P2, R5, R154, RZ ;  /* 0x0000009a05057210 */ /* 0x000fe20007f5e0ff */
[----:B-1----:R-:W-:Y:S02]  /*14440*/  IMAD.MOV.U32 R158, RZ, RZ, R157 ;  /* 0x000000ffff9e7224 */ /* 0x002fe400078e009d */
[----:B---3--:R-:W5:Y:S01]  /*14450*/  LDL.LU R7, [R1+0x4ac] ;  /* 0x0004ac0001077983 */ /* 0x008f620000300800 */
[----:B------:R-:W-:-:S03]  /*14460*/  IMAD.X R222, R222, 0x1, R153, P1 ;  /* 0x00000001dede7824 */ /* 0x000fc600008e0699 */
[----:B------:R-:W3:Y:S01]  /*14470*/  LDL.LU R156, [R1+0x1bc] ;  /* 0x0001bc00019c7983 */ /* 0x000ee20000300800 */
[----:B------:R-:W-:Y:S02]  /*14480*/  IMAD.MOV.U32 R159, RZ, RZ, R222 ;  /* 0x000000ffff9f7224 */ /* 0x000fe400078e00de */
[----:B------:R-:W-:Y:S01]  /*14490*/  IMAD.X R4, R4, 0x1, R153, P2 ;  /* 0x0000000104047824 */ /* 0x000fe200010e0699 */
[----:B------:R1:W-:Y:S04]  /*144a0*/  STL [R1+0x2f8], R157 ;  /* 0x0002f89d01007387 */ /* 0x0003e80000100800 */
[----:B------:R1:W-:Y:S04]  /*144b0*/  STL [R1+0x2f4], R222 ;  /* 0x0002f4de01007387 */ /* 0x0003e80000100800 */
[----:B------:R1:W-:Y:S04]  /*144c0*/  LDGSTS.E [R123+0x21b00], desc[UR60][R158.64], P0 ;  /* 0x21b000009e7b7fae */ /* 0x0003e8000812187c */
[----:B------:R-:W-:Y:S04]  /*144d0*/  STL [R1+0x338], R5 ;  /* 0x0003380501007387 */ /* 0x000fe80000100800 */
[----:B-1----:R-:W3:Y:S01]  /*144e0*/  LDL.LU R157, [R1+0x200] ;  /* 0x00020000019d7983 */ /* 0x002ee20000300800 */
[----:B------:R-:W-:-:S02]  /*144f0*/  IMAD.MOV.U32 R158, RZ, RZ, R5 ;  /* 0x000000ffff9e7224 */ /* 0x000fc400078e0005 */
[----:B------:R-:W-:Y:S01]  /*14500*/  IMAD.MOV.U32 R159, RZ, RZ, R4 ;  /* 0x000000ffff9f7224 */ /* 0x000fe200078e0004 */
[----:B------:R1:W-:Y:S04]  /*14510*/  STL [R1+0x334], R4 ;  /* 0x0003340401007387 */ /* 0x0003e80000100800 */
[----:B------:R-:W3:Y:S04]  /*14520*/  LDL.LU R222, [R1+0x240] ;  /* 0x0002400001de7983 */ /* 0x000ee80000300800 */
[----:B------:R1:W-:Y:S04]  /*14530*/  LDGSTS.E [R123+0x21f00], desc[UR60][R158.64], P0 ;  /* 0x21f000009e7b7fae */ /* 0x0003e8000812187c */
[----:B-1----:R-:W5:Y:S04]  /*14540*/  LDL.LU R4, [R1+0x4a8] ;  /* 0x0004a80001047983 */ /* 0x002f680000300800 */
[----:B------:R-:W3:Y:S04]  /*14550*/  LDL.LU R5, [R1+0x23c] ;  /* 0x00023c0001057983 */ /* 0x000ee80000300800 */
[----:B------:R-:W3:Y:S01]  /*14560*/  LDL.LU R159, [R1+0x17c] ;  /* 0x00017c00019f7983 */ /* 0x000ee20000300800 */
[----:B------:R-:W-:-:S05]  /*14570*/  LOP3.LUT R158, R0, 0x70, RZ, 0x3c, !PT ;  /* 0x00000070009e7812 */ /* 0x000fca00078e3cff */
[----:B------:R-:W-:Y:S01]  /*14580*/  VIADD R123, R158, UR5 ;  /* 0x000000059e7b7c36 */ /* 0x000fe20008000000 */
[----:B--2---:R-:W-:-:S05]  /*14590*/  IADD3 R2, P1, R2, R154, RZ ;  /* 0x0000009a02027210 */ /* 0x004fca0007f3e0ff */
[----:B------:R-:W-:Y:S01]  /*145a0*/  IMAD.MOV.U32 R158, RZ, RZ, R2 ;  /* 0x000000ffff9e7224 */ /* 0x000fe200078e0002 */
[----:B------:R1:W-:Y:S01]  /*145b0*/  STL [R1+0x180], R2 ;  /* 0x0001800201007387 */ /* 0x0003e20000100800 */
[----:B----4-:R-:W-:-:S05]  /*145c0*/  IADD3 R3, P2, R3, R154, RZ ;  /* 0x0000009a03037210 */ /* 0x010fca0007f5e0ff */
[--C-:B---3--:R-:W-:Y:S02]  /*145d0*/  IMAD.X R156, R156, 0x1, R153.reuse, P2 ;  /* 0x000000019c9c7824 */ /* 0x108fe400010e0699 */
[----:B------:R-:W-:-:S05]  /*145e0*/  IMAD.X R159, R159, 0x1, R153, P1 ;  /* 0x000000019f9f7824 */ /* 0x000fca00008e0699 */
[----:B------:R2:W-:Y:S04]  /*145f0*/  STL [R1+0x17c], R159 ;  /* 0x00017c9f01007387 */ /* 0x0005e80000100800 */
[----:B------:R3:W-:Y:S04]  /*14600*/  LDGSTS.E [R123+0x20380], desc[UR60][R158.64], P0 ;  /* 0x203800009e7b7fae */ /* 0x0007e8000812187c */
[----:B------:R4:W-:Y:S04]  /*14610*/  STL [R1+0x1c0], R3 ;  /* 0x0001c00301007387 */ /* 0x0009e80000100800 */
[----:B------:R4:W-:Y:S01]  /*14620*/  STL [R1+0x1bc], R156 ;  /* 0x0001bc9c01007387 */ /* 0x0009e20000100800 */
[----:B---3--:R-:W-:-:S03]  /*14630*/  IMAD.MOV.U32 R158, RZ, RZ, R3 ;  /* 0x000000ffff9e7224 */ /* 0x008fc600078e0003 */
[----:B-1----:R-:W3:Y:S01]  /*14640*/  LDL.LU R2, [R1+0x2c0] ;  /* 0x0002c00001027983 */ /* 0x002ee20000300800 */
[----:B--2---:R-:W-:-:S03]  /*14650*/  IMAD.MOV.U32 R159, RZ, RZ, R156 ;  /* 0x000000ffff9f7224 */ /* 0x004fc600078e009c */
[----:B----4-:R-:W2:Y:S04]  /*14660*/  LDL.LU R3, [R1+0x2bc] ;  /* 0x0002bc0001037983 */ /* 0x010ea80000300800 */
[----:B------:R-:W4:Y:S04]  /*14670*/  LDL.LU R156, [R1+0x340] ;  /* 0x00034000019c7983 */ /* 0x000f280000300800 */
[----:B------:R1:W-:Y:S04]  /*14680*/  LDGSTS.E [R123+0x20780], desc[UR60][R158.64], P0 ;  /* 0x207800009e7b7fae */ /* 0x0003e8000812187c */
[----:B------:R-:W3:Y:S01]  /*14690*/  LDL.LU R159, [R1+0x1fc] ;  /* 0x0001fc00019f7983 */ /* 0x000ee20000300800 */
[----:B------:R-:W-:-:S02]  /*146a0*/  IADD3 R157, P1, R157, R154, RZ ;  /* 0x0000009a9d9d7210 */ /* 0x000fc40007f3e0ff */
[----:B------:R-:W-:-:S03]  /*146b0*/  IADD3 R222, P2, R222, R154, RZ ;  /* 0x0000009adede7210 */ /* 0x000fc60007f5e0ff */
[----:B-1----:R-:W-:Y:S02]  /*146c0*/  IMAD.MOV.U32 R158, RZ, RZ, R157 ;  /* 0x000000ffff9e7224 */ /* 0x002fe400078e009d */
[--C-:B------:R-:W-:Y:S01]  /*146d0*/  IMAD.X R5, R5, 0x1, R153.reuse, P2 ;  /* 0x0000000105057824 */ /* 0x100fe200010e0699 */
[----:B------:R1:W-:Y:S01]  /*146e0*/  STL [R1+0x200], R157 ;  /* 0x0002009d01007387 */ /* 0x0003e20000100800 */
[----:B---3--:R-:W-:-:S05]  /*146f0*/  IMAD.X R159, R159, 0x1, R153, P1 ;  /* 0x000000019f9f7824 */ /* 0x008fca00008e0699 */
[----:B------:R3:W-:Y:S04]  /*14700*/  STL [R1+0x1fc], R159 ;  /* 0x0001fc9f01007387 */ /* 0x0007e80000100800 */
[----:B------:R2:W-:Y:S04]  /*14710*/  LDGSTS.E [R123+0x20b80], desc[UR60][R158.64], P0 ;  /* 0x20b800009e7b7fae */ /* 0x0005e8000812187c */
[----:B------:R-:W-:Y:S04]  /*14720*/  STL [R1+0x240], R222 ;  /* 0x000240de01007387 */ /* 0x000fe80000100800 */
[----:B-1----:R-:W4:Y:S01]  /*14730*/  LDL.LU R157, [R1+0x33c] ;  /* 0x00033c00019d7983 */ /* 0x002f220000300800 */
[----:B--2---:R-:W-:-:S02]  /*14740*/  IMAD.MOV.U32 R158, RZ, RZ, R222 ;  /* 0x000000ffff9e7224 */ /* 0x004fc400078e00de */
[----:B---3--:R-:W-:Y:S01]  /*14750*/  IMAD.MOV.U32 R159, RZ, RZ, R5 ;  /* 0x000000ffff9f7224 */ /* 0x008fe200078e0005 */
[----:B------:R1:W-:Y:S04]  /*14760*/  STL [R1+0x23c], R5 ;  /* 0x00023c0501007387 */ /* 0x0003e80000100800 */
[----:B------:R2:W-:Y:S04]  /*14770*/  LDGSTS.E [R123+0x20f80], desc[UR60][R158.64], P0 ;  /* 0x20f800009e7b7fae */ /* 0x0005e8000812187c */
[----:B-1----:R-:W5:Y:S04]  /*14780*/  LDL.LU R5, [R1+0x4a4] ;  /* 0x0004a40001057983 */ /* 0x002f680000300800 */
[----:B------:R-:W3:Y:S04]  /*14790*/  LDL R222, [R1+0x350] ;  /* 0x0003500001de7983 */ /* 0x000ee80000100800 */
[----:B------:R-:W4:Y:S04]  /*147a0*/  LDL.LU R158, [R1+0x27c] ;  /* 0x00027c00019e7983 */ /* 0x000f280000300800 */
[----:B------:R-:W2:Y:S01]  /*147b0*/  LDL.LU R159, [R1+0x280] ;  /* 0x00028000019f7983 */ /* 0x000ea20000300800 */
[----:B------:R-:W-:-:S05]  /*147c0*/  IADD3 R2, P2, R2, R154, RZ ;  /* 0x0000009a02027210 */ /* 0x000fca0007f5e0ff */
[----:B------:R-:W-:Y:S01]  /*147d0*/  IMAD.X R3, R3, 0x1, R153, P2 ;  /* 0x0000000103037824 */ /* 0x000fe200010e0699 */
[----:B--2---:R-:W-:-:S05]  /*147e0*/  IADD3 R159, P1, R159, R154, RZ ;  /* 0x0000009a9f9f7210 */ /* 0x004fca0007f3e0ff */
[----:B----4-:R-:W-:Y:S01]  /*147f0*/  IMAD.X R158, R158, 0x1, R153, P1 ;  /* 0x000000019e9e7824 */ /* 0x010fe200008e0699 */
[----:B------:R1:W-:Y:S04]  /*14800*/  STL [R1+0x280], R159 ;  /* 0x0002809f01007387 */ /* 0x0003e80000100800 */
[----:B------:R2:W-:Y:S01]  /*14810*/  STL [R1+0x27c], R158 ;  /* 0x00027c9e01007387 */ /* 0x0005e20000100800 */
[----:B-1----:R-:W-:-:S04]  /*14820*/  LOP3.LUT R159, R159, R158, RZ, 0x3c, !PT ;  /* 0x0000009e9f9f7212 */ /* 0x002fc800078e3cff */
[----:B--2---:R-:W-:-:S04]  /*14830*/  LOP3.LUT R158, R159, R158, RZ, 0x3c, !PT ;  /* 0x0000009e9f9e7212 */ /* 0x004fc800078e3cff */
[----:B------:R-:W-:Y:S01]  /*14840*/  LOP3.LUT R159, R159, R158, RZ, 0x3c, !PT ;  /* 0x0000009e9f9f7212 */ /* 0x000fe200078e3cff */
[----:B------:R-:W-:Y:S04]  /*14850*/  STL [R1+0x2c0], R2 ;  /* 0x0002c00201007387 */ /* 0x000fe80000100800 */
[----:B------:R1:W-:Y:S04]  /*14860*/  LDGSTS.E [R123+0x21380], desc[UR60][R158.64], P0 ;  /* 0x213800009e7b7fae */ /* 0x0003e8000812187c */
[----:B------:R2:W-:Y:S01]  /*14870*/  STL [R1+0x2bc], R3 ;  /* 0x0002bc0301007387 */ /* 0x0005e20000100800 */
[----:B-1----:R-:W-:-:S02]  /*14880*/  IMAD.MOV.U32 R158, RZ, RZ, R2 ;  /* 0x000000ffff9e7224 */ /* 0x002fc400078e0002 */
[----:B------:R-:W-:Y:S02]  /*14890*/  IMAD.MOV.U32 R159, RZ, RZ, R3 ;  /* 0x000000ffff9f7224 */ /* 0x000fe400078e0003 */
[----:B--2---:R-:W5:Y:S04]  /*148a0*/  LDL.LU R3, [R1+0x4a0] ;  /* 0x0004a00001037983 */ /* 0x004f680000300800 */
[----:B------:R-:W3:Y:S04]  /*148b0*/  LDL.LU R2, [R1+0x49c] ;  /* 0x00049c0001027983 */ /* 0x000ee80000300800 */
[----:B------:R1:W-:Y:S04]  /*148c0*/  LDGSTS.E [R123+0x21780], desc[UR60][R158.64], P0 ;  /* 0x217800009e7b7fae */ /* 0x0003e8000812187c */
[----:B------:R-:W2:Y:S04]  /*148d0*/  LDL.LU R158, [R1+0x2fc] ;  /* 0x0002fc00019e7983 */ /* 0x000ea80000300800 */
[----:B------:R-:W1:Y:S01]  /*148e0*/  LDL.LU R159, [R1+0x300] ;  /* 0x00030000019f7983 */ /* 0x000e620000300800 */
[----:B------:R-:W-:-:S05]  /*148f0*/  IADD3 R156, P2, R156, R154, RZ ;  /* 0x0000009a9c9c7210 */ /* 0x000fca0007f5e0ff */
[----:B------:R-:W-:Y:S01]  /*14900*/  IMAD.X R157, R157, 0x1, R153, P2 ;  /* 0x000000019d9d7824 */ /* 0x000fe200010e0699 */
[----:B-1----:R-:W-:-:S05]  /*14910*/  IADD3 R159, P1, R159, R154, RZ ;  /* 0x0000009a9f9f7210 */ /* 0x002fca0007f3e0ff */
[----:B--2---:R-:W-:Y:S01]  /*14920*/  IMAD.X R158, R158, 0x1, R153, P1 ;  /* 0x000000019e9e7824 */ /* 0x004fe200008e0699 */
        /* <DEDUP_REMOVED lines=11> */
[----:B------:R1:W-:Y:S01]  /*149e0*/  LDGSTS.E [R123+0x21f80], desc[UR60][R158.64], P0 ;  /* 0x21f800009e7b7fae */ /* 0x0003e2000812187c */
[----:B---3--:R-:W-:-:S03]  /*149f0*/  ISETP.NE.U32.AND P0, PT, R2, R222, PT ;  /* 0x000000de0200720c */ /* 0x008fc60003f05070 */
[----:B------:R2:W5:Y:S04]  /*14a00*/  LDL.LU R156, [R1+0x494] ;  /* 0x00049400019c7983 */ /* 0x0005680000300800 */
[----:B------:R-:W0:Y:S01]  /*14a10*/  LDGDEPBAR ;  /* 0x00000000000079af */ /* 0x000e220000000000 */
[----:B-1----:R-:W-:-:S03]  /*14a20*/  IMAD.MOV.U32 R158, RZ, RZ, R2 ;  /* 0x000000ffff9e7224 */ /* 0x002fc600078e0002 */
[----:B------:R2:W5:Y:S01]  /*14a30*/  LDL.LU R2, [R1+0x490] ;  /* 0x0004900001027983 */ /* 0x0005620000300800 */
[----:B------:R-:W-:Y:S01]  /*14a40*/  IMAD.U32 R123, RZ, RZ, UR4 ;  /* 0x00000004ff7b7e24 */ /* 0x000fe2000f8e00ff */
[----:B------:R-:W-:Y:S06]  /*14a50*/  @P0 BRA `(.L_x_1) ;  /* 0xffffff80000c0947 */ /* 0x000fec000383ffff */
.L_x_0:
[----:B------:R-:W3:Y:S01]  /*14a60*/  LDL.LU R152, [R1+0x34c] ;  /* 0x00034c0001987983 */ /* 0x000ee20000300800 */
[----:B-----5:R-:W1:Y:S01]  /*14a70*/  S2R R4, SR_TID.X ;  /* 0x0000000000047919 */ /* 0x020e620000002100 */
[----:B------:R-:W-:Y:S02]  /*14a80*/  WARPGROUP.DEPBAR.LE gsb0, 0x0 ;  /* 0x00008000000079c5 */ /* 0x000fe40000010000 */
[----:B------:R-:W-:-:S04]  /*14a90*/  DEPBAR.LE SB0, 0x0 ;  /* 0x000080000000791a */ /* 0x000fc80000000000 */
[----:B------:R-:W4:Y:S01]  /*14aa0*/  LDL.LU R153, [R1+0x410] ;  /* 0x0004100001997983 */ /* 0x000f220000300800 */
[----:B------:R-:W-:Y:S01]  /*14ab0*/  ULDC UR5, c[0x0][0x248] ;  /* 0x0000920000057ab9 */ /* 0x000fe20000000800 */
[----:B------:R-:W-:Y:S02]  /*14ac0*/  ULDC.64 UR6, c[0x0][0x220] ;  /* 0x0000880000067ab9 */ /* 0x000fe40000000a00 */
[----:B------:R-:W2:Y:S04]  /*14ad0*/  LDL.LU R222, [R1+0x40c] ;  /* 0x00040c0001de7983 */ /* 0x000ea80000300800 */
[----:B------:R-:W4:Y:S04]  /*14ae0*/  LDL.LU R154, [R1+0x408] ;  /* 0x00040800019a7983 */ /* 0x000f280000300800 */
[----:B------:R-:W4:Y:S04]  /*14af0*/  LDL.LU R123, [R1+0x404] ;  /* 0x00040400017b7983 */ /* 0x000f280000300800 */
[----:B------:R-:W2:Y:S01]  /*14b00*/  LDL.LU R159, [R1+0x358] ;  /* 0x00035800019f7983 */ /* 0x000ea20000300800 */
[----:B------:R-:W-:-:S02]  /*14b10*/  IMAD.MOV.U32 R6, RZ, RZ, R24 ;  /* 0x000000ffff067224 */ /* 0x000fc400078e0018 */
[----:B------:R-:W-:Y:S01]  /*14b20*/  IMAD.MOV.U32 R7, RZ, RZ, R26 ;  /* 0x000000ffff077224 */ /* 0x000fe200078e001a */
[----:B------:R-:W4:Y:S01]  /*14b30*/  LDL.LU R92, [R1+0x454] ;  /* 0x00045400015c7983 */ /* 0x000f220000300800 */
[----:B------:R-:W-:Y:S02]  /*14b40*/  IMAD.MOV.U32 R8, RZ, RZ, R57 ;  /* 0x000000ffff087224 */ /* 0x000fe400078e0039 */
[----:B------:R-:W-:Y:S01]  /*14b50*/  IMAD.MOV.U32 R9, RZ, RZ, R59 ;  /* 0x000000ffff097224 */ /* 0x000fe200078e003b */
[----:B------:R-:W4:Y:S01]  /*14b60*/  LDL.LU R88, [R1+0x450] ;  /* 0x0004500001587983 */ /* 0x000f220000300800 */
[C---:B-1----:R-:W-:Y:S01]  /*14b70*/  IMAD.SHL.U32 R0, R4.reuse, 0x10, RZ ;  /* 0x0000001004007824 */ /* 0x042fe200078e00ff */
[C---:B------:R-:W-:Y:S01]  /*14b80*/  LOP3.LUT R5, R4.reuse, 0x60, RZ, 0xc0, !PT ;  /* 0x0000006004057812 */ /* 0x040fe200078ec0ff */
[----:B------:R-:W-:Y:S01]  /*14b90*/  IMAD.SHL.U32 R3, R4, 0x40, RZ ;  /* 0x0000004004037824 */ /* 0x000fe200078e00ff */
[----:B------:R-:W4:Y:S01]  /*14ba0*/  LDL.LU R91, [R1+0x44c] ;  /* 0x00044c00015b7983 */ /* 0x000f220000300800 */
[----:B------:R-:W-:Y:S01]  /*14bb0*/  IMAD.MOV.U32 R4, RZ, RZ, R56 ;  /* 0x000000ffff047224 */ /* 0x000fe200078e0038 */
[----:B------:R-:W-:Y:S01]  /*14bc0*/  LOP3.LUT R0, R0, 0xf0, RZ, 0xc0, !PT ;  /* 0x000000f000007812 */ /* 0x000fe200078ec0ff */
[----:B------:R-:W-:Y:S01]  /*14bd0*/  IMAD.MOV.U32 R10, RZ, RZ, R25 ;  /* 0x000000ffff0a7224 */ /* 0x000fe200078e0019 */
[----:B------:R-:W-:Y:S01]  /*14be0*/  LOP3.LUT R3, R3, 0x400, RZ, 0xc0, !PT ;  /* 0x0000040003037812 */ /* 0x000fe200078ec0ff */
[----:B------:R-:W-:Y:S01]  /*14bf0*/  IMAD.MOV.U32 R11, RZ, RZ, R27 ;  /* 0x000000ffff0b7224 */ /* 0x000fe200078e001b */
[----:B------:R-:W4:Y:S01]  /*14c00*/  LDL.LU R90, [R1+0x448] ;  /* 0x00044800015a7983 */ /* 0x000f220000300800 */
[----:B------:R-:W-:-:S02]  /*14c10*/  IMAD.MOV.U32 R12, RZ, RZ, R61 ;  /* 0x000000ffff0c7224 */ /* 0x000fc400078e003d */
[----:B------:R-:W-:Y:S01]  /*14c20*/  IMAD.MOV.U32 R13, RZ, RZ, R63 ;  /* 0x000000ffff0d7224 */ /* 0x000fe200078e003f */
[----:B------:R-:W4:Y:S01]  /*14c30*/  LDL.LU R89, [R1+0x444] ;  /* 0x0004440001597983 */ /* 0x000f220000300800 */
[----:B------:R-:W-:Y:S02]  /*14c40*/  IMAD.MOV.U32 R14, RZ, RZ, R29 ;  /* 0x000000ffff0e7224 */ /* 0x000fe400078e001d */
[----:B------:R-:W-:Y:S01]  /*14c50*/  IMAD.MOV.U32 R15, RZ, RZ, R31 ;  /* 0x000000ffff0f7224 */ /* 0x000fe200078e001f */
[----:B------:R-:W4:Y:S01]  /*14c60*/  LDL.LU R93, [R1+0x440] ;  /* 0x00044000015d7983 */ /* 0x000f220000300800 */
        /* <DEDUP_REMOVED lines=12> */
[----:B------:R-:W-:Y:S01]  /*14d30*/  BAR.SYNC.DEFER_BLOCKING 0x0 ;  /* 0x0000000000007b1d */ /* 0x000fe20000010000 */
[----:B---3--:R-:W-:-:S13]  /*14d40*/  R2UR UR4, R152 ;  /* 0x00000000980472ca */ /* 0x008fda00000e0000 */
[----:B------:R-:W-:-:S05]  /*14d50*/  IADD3 R0, R3, UR4, R0 ;  /* 0x0000000403007c10 */ /* 0x000fca000fffe000 */
[----:B------:R-:W-:Y:S02]  /*14d60*/  IMAD R0, R5, 0x8, R0 ;  /* 0x0000000805007824 */ /* 0x000fe400078e0200 */
[----:B------:R-:W-:Y:S02]  /*14d70*/  IMAD.MOV.U32 R5, RZ, RZ, R58 ;  /* 0x000000ffff057224 */ /* 0x000fe400078e003a */
[----:B------:R-:W-:-:S03]  /*14d80*/  IMAD.MOV.U32 R58, RZ, RZ, R45 ;  /* 0x000000ffff3a7224 */ /* 0x000fc600078e002d */
[----:B------:R-:W-:Y:S01]  /*14d90*/  STSM.16.M88.4 [R0], R4 ;  /* 0x0000000400007844 */ /* 0x000fe20000000200 */
[----:B------:R-:W-:Y:S01]  /*14da0*/  BAR.SYNC.DEFER_BLOCKING 0x0 ;  /* 0x0000000000007b1d */ /* 0x000fe20000010000 */
[----:B--2---:R-:W-:-:S04]  /*14db0*/  ISETP.GE.AND P0, PT, R159, R156, PT ;  /* 0x0000009c9f00720c */ /* 0x004fc80003f06270 */
[-C--:B------:R-:W-:Y:S02]  /*14dc0*/  ISETP.LT.AND P1, PT, R222, R157.reuse, !P0 ;  /* 0x0000009dde00720c */ /* 0x080fe40004721270 */
[-C--:B------:R-:W-:Y:S01]  /*14dd0*/  ISETP.LT.AND P3, PT, R2, R157.reuse, !P0 ;  /* 0x0000009d0200720c */ /* 0x080fe20004761270 */
[----:B------:R-:W1:Y:S01]  /*14de0*/  S2R R222, SR_TID.X ;  /* 0x0000000000de7919 */ /* 0x000e620000002100 */
[-C--:B----4-:R-:W-:Y:S02]  /*14df0*/  ISETP.LT.AND P2, PT, R153, R157.reuse, !P0 ;  /* 0x0000009d9900720c */ /* 0x090fe40004741270 */
[-C--:B------:R-:W-:Y:S02]  /*14e00*/  ISETP.LT.AND P5, PT, R154, R157.reuse, !P0 ;  /* 0x0000009d9a00720c */ /* 0x080fe400047a1270 */
[----:B------:R-:W-:Y:S02]  /*14e10*/  ISETP.LT.AND P4, PT, R123, R157, !P0 ;  /* 0x0000009d7b00720c */ /* 0x000fe40004781270 */
[----:B-1----:R-:W-:-:S04]  /*14e20*/  LOP3.LUT R222, R222, 0x7f, RZ, 0xc0, !PT ;  /* 0x0000007fdede7812 */ /* 0x002fc800078ec0ff */
[----:B------:R-:W-:Y:S01]  /*14e30*/  LEA R3, R222, UR4, 0x4 ;  /* 0x00000004de037c11 */ /* 0x000fe2000f8e20ff */
[----:B------:R-:W-:-:S04]  /*14e40*/  ULDC UR4, c[0x0][0x244] ;  /* 0x0000910000047ab9 */ /* 0x000fc80000000800 */
[----:B------:R-:W1:Y:S01]  /*14e50*/  LDS.128 R4, [R3] ;  /* 0x0000000003047984 */ /* 0x000e620000000c00 */
[----:B------:R-:W-:Y:S06]  /*14e60*/  BAR.SYNC.DEFER_BLOCKING 0x0 ;  /* 0x0000000000007b1d */ /* 0x000fec0000010000 */
[----:B------:R2:W-:Y:S02]  /*14e70*/  STSM.16.M88.4 [R0], R8 ;  /* 0x0000000800007844 */ /* 0x0005e40000000200 */
[----:B------:R-:W-:Y:S01]  /*14e80*/  BAR.SYNC.DEFER_BLOCKING 0x0 ;  /* 0x0000000000007b1d */ /* 0x000fe20000010000 */
[----:B--2---:R-:W-:Y:S01]  /*14e90*/  MOV R8, R60 ;  /* 0x0000003c00087202 */ /* 0x004fe20000000f00 */
[----:B------:R-:W-:-:S02]  /*14ea0*/  IMAD.MOV.U32 R9, RZ, RZ, R62 ;  /* 0x000000ffff097224 */ /* 0x000fc400078e003e */
[----:B------:R-:W-:Y:S02]  /*14eb0*/  IMAD.MOV.U32 R10, RZ, RZ, R28 ;  /* 0x000000ffff0a7224 */ /* 0x000fe400078e001c */
[----:B------:R-:W-:Y:S02]  /*14ec0*/  IMAD.MOV.U32 R11, RZ, RZ, R30 ;  /* 0x000000ffff0b7224 */ /* 0x000fe400078e001e */
[----:B------:R-:W-:Y:S02]  /*14ed0*/  IMAD.MOV.U32 R28, RZ, RZ, R69 ;  /* 0x000000ffff1c7224 */ /* 0x000fe400078e0045 */
[----:B------:R-:W-:Y:S02]  /*14ee0*/  IMAD.MOV.U32 R30, RZ, RZ, R37 ;  /* 0x000000ffff1e7224 */ /* 0x000fe400078e0025 */
[----:B------:R-:W-:Y:S01]  /*14ef0*/  IMAD.MOV.U32 R37, RZ, RZ, R75 ;  /* 0x000000ffff257224 */ /* 0x000fe200078e004b */
[----:B------:R-:W2:Y:S01]  /*14f00*/  LDS.128 R16, [R3] ;  /* 0x0000000003107984 */ /* 0x000ea20000000c00 */
[----:B------:R-:W-:-:S02]  /*14f10*/  IMAD.MOV.U32 R62, RZ, RZ, R49 ;  /* 0x000000ffff3e7224 */ /* 0x000fc400078e0031 */
[----:B------:R-:W-:Y:S01]  /*14f20*/  IMAD.MOV.U32 R60, RZ, RZ, R81 ;  /* 0x000000ffff3c7224 */ /* 0x000fe200078e0051 */
[----:B------:R-:W-:Y:S06]  /*14f30*/  BAR.SYNC.DEFER_BLOCKING 0x0 ;  /* 0x0000000000007b1d */ /* 0x000fec0000010000 */
[----:B------:R-:W-:Y:S02]  /*14f40*/  STSM.16.M88.4 [R0], R8 ;  /* 0x0000000800007844 */ /* 0x000fe40000000200 */
[----:B------:R-:W-:Y:S06]  /*14f50*/  BAR.SYNC.DEFER_BLOCKING 0x0 ;  /* 0x0000000000007b1d */ /* 0x000fec0000010000 */
[----:B------:R-:W3:Y:S02]  /*14f60*/  LDS.128 R8, [R3] ;  /* 0x0000000003087984 */ /* 0x000ee40000000c00 */
[----:B------:R-:W-:Y:S06]  /*14f70*/  BAR.SYNC.DEFER_BLOCKING 0x0 ;  /* 0x0000000000007b1d */ /* 0x000fec0000010000 */
[----:B------:R4:W-:Y:S02]  /*14f80*/  STSM.16.M88.4 [R0], R12 ;  /* 0x0000000c00007844 */ /* 0x0009e40000000200 */
[----:B------:R-:W-:Y:S01]  /*14f90*/  BAR.SYNC.DEFER_BLOCKING 0x0 ;  /* 0x0000000000007b1d */ /* 0x000fe20000010000 */
[----:B----4-:R-:W-:-:S02]  /*14fa0*/  IMAD.MOV.U32 R12, RZ, RZ, R64 ;  /* 0x000000ffff0c7224 */ /* 0x010fc400078e0040 */
[----:B------:R-:W-:Y:S02]  /*14fb0*/  IMAD.MOV.U32 R13, RZ, RZ, R66 ;  /* 0x000000ffff0d7224 */ /* 0x000fe400078e0042 */
[----:B------:R-:W-:Y:S02]  /*14fc0*/  IMAD.MOV.U32 R14, RZ, RZ, R32 ;  /* 0x000000ffff0e7224 */ /* 0x000fe400078e0020 */
[----:B------:R-:W-:Y:S01]  /*14fd0*/  IMAD.MOV.U32 R15, RZ, RZ, R34 ;  /* 0x000000ffff0f7224 */ /* 0x000fe200078e0022 */
[----:B------:R-:W4:Y:S01]  /*14fe0*/  LDS.128 R24, [R3] ;  /* 0x0000000003187984 */ /* 0x000f220000000c00 */
[----:B------:R-:W-:Y:S06]  /*14ff0*/  BAR.SYNC.DEFER_BLOCKING 0x0 ;  /* 0x0000000000007b1d */ /* 0x000fec0000010000 */
[----:B------:R-:W-:Y:S02]  /*15000*/  STSM.16.M88.4 [R0], R12 ;  /* 0x0000000c00007844 */ /* 0x000fe40000000200 */
[----:B------:R-:W-:Y:S06]  /*15010*/  BAR.SYNC.DEFER_BLOCKING 0x0 ;  /* 0x0000000000007b1d */ /* 0x000fec0000010000 */
[----:B------:R-:W4:Y:S02]  /*15020*/  LDS.128 R12, [R3] ;  /* 0x00000000030c7984 */ /* 0x000f240000000c00 */
[----:B------:R-:W-:Y:S06]  /*15030*/  BAR.SYNC.DEFER_BLOCKING 0x0 ;  /* 0x0000000000007b1d */ /* 0x000fec0000010000 */
[----:B------:R1:W-:Y:S02]  /*15040*/  STSM.16.M88.4 [R0], R20 ;  /* 0x0000001400007844 */ /* 0x0003e40000000200 */
[----:B------:R-:W-:Y:S01]  /*15050*/  BAR.SYNC.DEFER_BLOCKING 0x0 ;  /* 0x0000000000007b1d */ /* 0x000fe20000010000 */
[----:B-1----:R-:W-:-:S02]  /*15060*/  IMAD.MOV.U32 R20, RZ, RZ, R68 ;  /* 0x000000ffff147224 */ /* 0x002fc400078e0044 */
[----:B------:R-:W-:Y:S02]  /*15070*/  IMAD.MOV.U32 R21, RZ, RZ, R70 ;  /* 0x000000ffff157224 */ /* 0x000fe400078e0046 */
[----:B------:R-:W-:Y:S02]  /*15080*/  IMAD.MOV.U32 R22, RZ, RZ, R36 ;  /* 0x000000ffff167224 */ /* 0x000fe400078e0024 */
[----:B------:R-:W-:Y:S02]  /*15090*/  IMAD.MOV.U32 R23, RZ, RZ, R38 ;  /* 0x000000ffff177224 */ /* 0x000fe400078e0026 */
[----:B------:R-:W-:Y:S02]  /*150a0*/  IMAD.MOV.U32 R38, RZ, RZ, R41 ;  /* 0x000000ffff267224 */ /* 0x000fe400078e0029 */
[----:B------:R-:W-:Y:S01]  /*150b0*/  IMAD.MOV.U32 R36, RZ, RZ, R73 ;  /* 0x000000ffff247224 */ /* 0x000fe200078e0049 */
[----:B------:R-:W1:Y:S01]  /*150c0*/  LDS.128 R32, [R3] ;  /* 0x0000000003207984 */ /* 0x000e620000000c00 */
[----:B------:R-:W-:Y:S01]  /*150d0*/  IMAD R68, R159, UR4, RZ ;  /* 0x000000049f447c24 */ /* 0x000fe2000f8e02ff */
[----:B------:R-:W-:Y:S06]  /*150e0*/  BAR.SYNC.DEFER_BLOCKING 0x0 ;  /* 0x0000000000007b1d */ /* 0x000fec0000010000 */
[----:B------:R-:W-:Y:S02]  /*150f0*/  STSM.16.M88.4 [R0], R20 ;  /* 0x0000001400007844 */ /* 0x000fe40000000200 */
[----:B------:R-:W-:Y:S06]  /*15100*/  BAR.SYNC.DEFER_BLOCKING 0x0 ;  /* 0x0000000000007b1d */ /* 0x000fec0000010000 */
[----:B------:R-:W1:Y:S02]  /*15110*/  LDS.128 R20, [R3] ;  /* 0x0000000003147984 */ /* 0x000e640000000c00 */
[----:B------:R-:W-:Y:S06]  /*15120*/  BAR.SYNC.DEFER_BLOCKING 0x0 ;  /* 0x0000000000007b1d */ /* 0x000fec0000010000 */
[----:B------:R2:W-:Y:S02]  /*15130*/  STSM.16.M88.4 [R0], R28 ;  /* 0x0000001c00007844 */ /* 0x0005e40000000200 */
[----:B--2---:R-:W-:-:S02]  /*15140*/  IMAD.MOV.U32 R30, RZ, RZ, R40 ;  /* 0x000000ffff1e7224 */ /* 0x004fc400078e0028 */
[----:B------:R-:W-:Y:S01]  /*15150*/  IMAD.MOV.U32 R31, RZ, RZ, R42 ;  /* 0x000000ffff1f7224 */ /* 0x000fe200078e002a */
[----:B------:R-:W-:Y:S01]  /*15160*/  BAR.SYNC.DEFER_BLOCKING 0x0 ;  /* 0x0000000000007b1d */ /* 0x000fe20000010000 */
[----:B------:R-:W-:Y:S02]  /*15170*/  IMAD.MOV.U32 R28, RZ, RZ, R72 ;  /* 0x000000ffff1c7224 */ /* 0x000fe400078e0048 */
[----:B------:R-:W-:-:S03]  /*15180*/  IMAD.MOV.U32 R29, RZ, RZ, R74 ;  /* 0x000000ffff1d7224 */ /* 0x000fc600078e004a */
[----:B------:R-:W2:Y:S02]  /*15190*/  LDS.128 R40, [R3] ;  /* 0x0000000003287984 */ /* 0x000ea40000000c00 */
[----:B------:R-:W-:Y:S06]  /*151a0*/  BAR.SYNC.DEFER_BLOCKING 0x0 ;  /* 0x0000000000007b1d */ /* 0x000fec0000010000 */
[----:B------:R-:W-:Y:S02]  /*151b0*/  STSM.16.M88.4 [R0], R28 ;  /* 0x0000001c00007844 */ /* 0x000fe40000000200 */
[----:B------:R-:W-:Y:S06]  /*151c0*/  BAR.SYNC.DEFER_BLOCKING 0x0 ;  /* 0x0000000000007b1d */ /* 0x000fec0000010000 */
[----:B------:R-:W2:Y:S02]  /*151d0*/  LDS.128 R28, [R3] ;  /* 0x00000000031c7984 */ /* 0x000ea40000000c00 */
[----:B------:R-:W-:Y:S06]  /*151e0*/  BAR.SYNC.DEFER_BLOCKING 0x0 ;  /* 0x0000000000007b1d */ /* 0x000fec0000010000 */
[----:B------:R3:W-:Y:S02]  /*151f0*/  STSM.16.M88.4 [R0], R36 ;  /* 0x0000002400007844 */ /* 0x0007e40000000200 */
[----:B---3--:R-:W-:-:S02]  /*15200*/  IMAD.MOV.U32 R38, RZ, RZ, R44 ;  /* 0x000000ffff267224 */ /* 0x008fc400078e002c */
[----:B------:R-:W-:Y:S01]  /*15210*/  IMAD.MOV.U32 R39, RZ, RZ, R46 ;  /* 0x000000ffff277224 */ /* 0x000fe200078e002e */
[----:B------:R-:W-:Y:S01]  /*15220*/  BAR.SYNC.DEFER_BLOCKING 0x0 ;  /* 0x0000000000007b1d */ /* 0x000fe20000010000 */
[----:B------:R-:W-:Y:S02]  /*15230*/  IMAD.MOV.U32 R36, RZ, RZ, R76 ;  /* 0x000000ffff247224 */ /* 0x000fe400078e004c */
[----:B------:R-:W-:-:S03]  /*15240*/  IMAD.MOV.U32 R37, RZ, RZ, R78 ;  /* 0x000000ffff257224 */ /* 0x000fc600078e004e */
[----:B------:R-:W3:Y:S02]  /*15250*/  LDS.128 R44, [R3] ;  /* 0x00000000032c7984 */ /* 0x000ee40000000c00 */
[----:B------:R-:W-:Y:S06]  /*15260*/  BAR.SYNC.DEFER_BLOCKING 0x0 ;  /* 0x0000000000007b1d */ /* 0x000fec0000010000 */
[----:B------:R-:W-:Y:S02]  /*15270*/  STSM.16.M88.4 [R0], R36 ;  /* 0x0000002400007844 */ /* 0x000fe40000000200 */
[----:B------:R-:W-:Y:S06]  /*15280*/  BAR.SYNC.DEFER_BLOCKING 0x0 ;  /* 0x0000000000007b1d */ /* 0x000fec0000010000 */
[----:B------:R-:W3:Y:S02]  /*15290*/  LDS.128 R36, [R3] ;  /* 0x0000000003247984 */ /* 0x000ee40000000c00 */
[----:B------:R-:W-:Y:S06]  /*152a0*/  BAR.SYNC.DEFER_BLOCKING 0x0 ;  /* 0x0000000000007b1d */ /* 0x000fec0000010000 */
[----:B------:R4:W-:Y:S02]  /*152b0*/  STSM.16.M88.4 [R0], R56 ;  /* 0x0000003800007844 */ /* 0x0009e40000000200 */
[----:B----4-:R-:W-:-:S02]  /*152c0*/  IMAD.MOV.U32 R58, RZ, RZ, R48 ;  /* 0x000000ffff3a7224 */ /* 0x010fc400078e0030 */
[----:B------:R-:W-:Y:S01]  /*152d0*/  IMAD.MOV.U32 R59, RZ, RZ, R50 ;  /* 0x000000ffff3b7224 */ /* 0x000fe200078e0032 */
[----:B------:R-:W-:Y:S01]  /*152e0*/  BAR.SYNC.DEFER_BLOCKING 0x0 ;  /* 0x0000000000007b1d */ /* 0x000fe20000010000 */
[----:B------:R-:W-:Y:S02]  /*152f0*/  IMAD.MOV.U32 R56, RZ, RZ, R80 ;  /* 0x000000ffff387224 */ /* 0x000fe400078e0050 */
[----:B------:R-:W-:-:S03]  /*15300*/  IMAD.MOV.U32 R57, RZ, RZ, R82 ;  /* 0x000000ffff397224 */ /* 0x000fc600078e0052 */
[----:B------:R-:W4:Y:S02]  /*15310*/  LDS.128 R48, [R3] ;  /* 0x0000000003307984 */ /* 0x000f240000000c00 */
[----:B------:R-:W-:Y:S06]  /*15320*/  BAR.SYNC.DEFER_BLOCKING 0x0 ;  /* 0x0000000000007b1d */ /* 0x000fec0000010000 */
[----:B------:R-:W-:Y:S02]  /*15330*/  STSM.16.M88.4 [R0], R56 ;  /* 0x0000003800007844 */ /* 0x000fe40000000200 */
[----:B------:R-:W-:Y:S06]  /*15340*/  BAR.SYNC.DEFER_BLOCKING 0x0 ;  /* 0x0000000000007b1d */ /* 0x000fec0000010000 */
[----:B------:R-:W4:Y:S02]  /*15350*/  LDS.128 R56, [R3] ;  /* 0x0000000003387984 */ /* 0x000f240000000c00 */
[----:B------:R-:W-:Y:S06]  /*15360*/  BAR.SYNC.DEFER_BLOCKING 0x0 ;  /* 0x0000000000007b1d */ /* 0x000fec0000010000 */
[----:B------:R1:W-:Y:S02]  /*15370*/  STSM.16.M88.4 [R0], R60 ;  /* 0x0000003c00007844 */ /* 0x0003e40000000200 */
[----:B------:R-:W-:Y:S06]  /*15380*/  BAR.SYNC.DEFER_BLOCKING 0x0 ;  /* 0x0000000000007b1d */ /* 0x000fec0000010000 */
[----:B------:R-:W4:Y:S01]  /*15390*/  LDS.128 R64, [R3] ;  /* 0x0000000003407984 */ /* 0x000f220000000c00 */
[----:B-1----:R-:W-:-:S02]  /*153a0*/  IMAD.MOV.U32 R60, RZ, RZ, R84 ;  /* 0x000000ffff3c7224 */ /* 0x002fc400078e0054 */
[----:B------:R-:W-:Y:S02]  /*153b0*/  IMAD.MOV.U32 R61, RZ, RZ, R86 ;  /* 0x000000ffff3d7224 */ /* 0x000fe400078e0056 */
[----:B------:R-:W-:Y:S02]  /*153c0*/  IMAD.MOV.U32 R62, RZ, RZ, R52 ;  /* 0x000000ffff3e7224 */ /* 0x000fe400078e0034 */
[----:B------:R-:W-:Y:S01]  /*153d0*/  IMAD.MOV.U32 R63, RZ, RZ, R54 ;  /* 0x000000ffff3f7224 */ /* 0x000fe200078e0036 */
[----:B------:R-:W-:Y:S06]  /*153e0*/  BAR.SYNC.DEFER_BLOCKING 0x0 ;  /* 0x0000000000007b1d */ /* 0x000fec0000010000 */
[----:B------:R1:W-:Y:S02]  /*153f0*/  STSM.16.M88.4 [R0], R60 ;  /* 0x0000003c00007844 */ /* 0x0003e40000000200 */
[----:B-1----:R-:W-:-:S02]  /*15400*/  IMAD.MOV.U32 R62, RZ, RZ, R53 ;  /* 0x000000ffff3e7224 */ /* 0x002fc400078e0035 */
[----:B------:R-:W-:Y:S01]  /*15410*/  IMAD.MOV.U32 R63, RZ, RZ, R55 ;  /* 0x000000ffff3f7224 */ /* 0x000fe200078e0037 */
[----:B------:R-:W-:Y:S01]  /*15420*/  BAR.SYNC.DEFER_BLOCKING 0x0 ;  /* 0x0000000000007b1d */ /* 0x000fe20000010000 */
[----:B------:R-:W-:Y:S02]  /*15430*/  IMAD.MOV.U32 R60, RZ, RZ, R85 ;  /* 0x000000ffff3c7224 */ /* 0x000fe400078e0055 */
[----:B------:R-:W-:-:S03]  /*15440*/  IMAD.MOV.U32 R61, RZ, RZ, R87 ;  /* 0x000000ffff3d7224 */ /* 0x000fc600078e0057 */
[----:B------:R-:W1:Y:S02]  /*15450*/  LDS.128 R52, [R3] ;  /* 0x0000000003347984 */ /* 0x000e640000000c00 */
[----:B------:R-:W-:Y:S01]  /*15460*/  BAR.SYNC.DEFER_BLOCKING 0x0 ;  /* 0x0000000000007b1d */ /* 0x000fe20000010000 */
[----:B------:R-:W-:Y:S01]  /*15470*/  IMAD R69, R2, UR5, RZ ;  /* 0x0000000502457c24 */ /* 0x000fe2000f8e02ff */
[----:B------:R-:W-:-:S03]  /*15480*/  LEA R2, P6, R68, UR6, 0x2 ;  /* 0x0000000644027c11 */ /* 0x000fc6000f8c10ff */
[C---:B------:R-:W-:Y:S01]  /*15490*/  VIADD R73, R69.reuse, UR5 ;  /* 0x0000000545497c36 */ /* 0x040fe20008000000 */
[----:B------:R-:W-:Y:S02]  /*154a0*/  LEA.HI.X.SX32 R68, R68, UR7, 0x2, P6 ;  /* 0x0000000744447c11 */ /* 0x000fe4000b0f16ff */
[C---:B------:R-:W-:Y:S01]  /*154b0*/  LEA R70, P6, R69.reuse, R2, 0x2 ;  /* 0x0000000245467211 */ /* 0x040fe200078c10ff */
[----:B------:R2:W-:Y:S03]  /*154c0*/  STSM.16.M88.4 [R0], R60 ;  /* 0x0000003c00007844 */ /* 0x0005e60000000200 */
[----:B------:R-:W-:Y:S01]  /*154d0*/  LEA.HI.X.SX32 R71, R69, R68, 0x2, P6 ;  /* 0x0000004445477211 */ /* 0x000fe200030f16ff */
[----:B------:R-:W-:Y:S01]  /*154e0*/  BAR.SYNC.DEFER_BLOCKING 0x0 ;  /* 0x0000000000007b1d */ /* 0x000fe20000010000 */
[C---:B------:R-:W-:Y:S01]  /*154f0*/  LEA R72, P6, R73.reuse, R2, 0x2 ;  /* 0x0000000249487211 */ /* 0x040fe200078c10ff */
[----:B------:R-:W-:-:S03]  /*15500*/  VIADD R69, R73, UR5 ;  /* 0x0000000549457c36 */ /* 0x000fc60008000000 */
[----:B------:R-:W-:Y:S01]  /*15510*/  LEA.HI.X.SX32 R73, R73, R68, 0x2, P6 ;  /* 0x0000004449497211 */ /* 0x000fe200030f16ff */
[C---:B------:R-:W-:Y:S01]  /*15520*/  VIADD R77, R69.reuse, UR5 ;  /* 0x00000005454d7c36 */ /* 0x040fe20008000000 */
[----:B------:R-:W-:-:S04]  /*15530*/  LEA R74, P6, R69, R2, 0x2 ;  /* 0x00000002454a7211 */ /* 0x000fc800078c10ff */
[----:B------:R-:W-:Y:S01]  /*15540*/  LEA.HI.X.SX32 R75, R69, R68, 0x2, P6 ;  /* 0x00000044454b7211 */ /* 0x000fe200030f16ff */
[C---:B--2---:R-:W-:Y:S01]  /*15550*/  VIADD R61, R77.reuse, UR5 ;  /* 0x000000054d3d7c36 */ /* 0x044fe20008000000 */
[----:B------:R-:W-:-:S04]  /*15560*/  LEA R76, P6, R77, R2, 0x2 ;  /* 0x000000024d4c7211 */ /* 0x000fc800078c10ff */
[----:B------:R-:W-:Y:S02]  /*15570*/  LEA.HI.X.SX32 R77, R77, R68, 0x2, P6 ;  /* 0x000000444d4d7211 */ /* 0x000fe400030f16ff */
[----:B------:R-:W-:Y:S01]  /*15580*/  LEA R60, P6, R61, R2, 0x2 ;  /* 0x000000023d3c7211 */ /* 0x000fe200078c10ff */
[----:B------:R2:W-:Y:S01]  /*15590*/  @P3 STG.E desc[UR60][R70.64], R4 ;  /* 0x0000000446003986 */ /* 0x0005e2000c10193c */
[----:B------:R-:W-:-:S03]  /*155a0*/  ISETP.LT.AND P3, PT, R92, R157, !P0 ;  /* 0x0000009d5c00720c */ /* 0x000fc60004761270 */
[----:B------:R-:W3:Y:S01]  /*155b0*/  LDL.LU R92, [R1+0x43c] ;  /* 0x00043c00015c7983 */ /* 0x000ee20000300800 */
[C---:B------:R-:W-:Y:S02]  /*155c0*/  IADD3 R63, R61.reuse, UR5, RZ ;  /* 0x000000053d3f7c10 */ /* 0x040fe4000fffe0ff */
[----:B------:R-:W-:Y:S01]  /*155d0*/  LEA.HI.X.SX32 R61, R61, R68, 0x2, P6 ;  /* 0x000000443d3d7211 */ /* 0x000fe200030f16ff */
[----:B------:R-:W-:Y:S01]  /*155e0*/  @P2 STG.E desc[UR60][R72.64], R16 ;  /* 0x0000001048002986 */ /* 0x000fe2000c10193c */
[----:B------:R-:W-:-:S03]  /*155f0*/  ISETP.LT.AND P2, PT, R88, R157, !P0 ;  /* 0x0000009d5800720c */ /* 0x000fc60004741270 */
[----:B------:R4:W-:Y:S01]  /*15600*/  @P1 STG.E desc[UR60][R74.64], R5 ;  /* 0x000000054a001986 */ /* 0x0009e2000c10193c */
[----:B------:R-:W-:-:S03]  /*15610*/  ISETP.LT.AND P1, PT, R91, R157, !P0 ;  /* 0x0000009d5b00720c */ /* 0x000fc60004721270 */
[----:B------:R-:W3:Y:S04]  /*15620*/  LDL.LU R88, [R1+0x438] ;  /* 0x0004380001587983 */ /* 0x000ee80000300800 */
[----:B------:R1:W-:Y:S01]  /*15630*/  @P5 STG.E desc[UR60][R76.64], R17 ;  /* 0x000000114c005986 */ /* 0x0003e2000c10193c */
[----:B------:R-:W-:-:S03]  /*15640*/  ISETP.LT.AND P5, PT, R90, R157, !P0 ;  /* 0x0000009d5a00720c */ /* 0x000fc600047a1270 */
[----:B------:R-:W3:Y:S04]  /*15650*/  LDL.LU R91, [R1+0x434] ;  /* 0x00043400015b7983 */ /* 0x000ee80000300800 */
[----:B------:R1:W-:Y:S01]  /*15660*/  @P4 STG.E desc[UR60][R60.64], R6 ;  /* 0x000000063c004986 */ /* 0x0003e2000c10193c */
[----:B------:R-:W-:-:S03]  /*15670*/  ISETP.LT.AND P4, PT, R89, R157, !P0 ;  /* 0x0000009d5900720c */ /* 0x000fc60004781270 */
[----:B------:R-:W3:Y:S04]  /*15680*/  LDL.LU R90, [R1+0x430] ;  /* 0x00043000015a7983 */ /* 0x000ee80000300800 */
[----:B------:R-:W3:Y:S04]  /*15690*/  LDL.LU R89, [R1+0x42c] ;  /* 0x00042c0001597983 */ /* 0x000ee80000300800 */
[----:B------:R-:W3:Y:S01]  /*156a0*/  LDL.LU R0, [R1+0x428] ;  /* 0x0004280001007983 */ /* 0x000ee20000300800 */
[C---:B------:R-:W-:Y:S01]  /*156b0*/  LEA R62, P6, R63.reuse, R2, 0x2 ;  /* 0x000000023f3e7211 */ /* 0x040fe200078c10ff */
[----:B------:R-:W-:-:S03]  /*156c0*/  VIADD R69, R63, UR5 ;  /* 0x000000053f457c36 */ /* 0x000fc60008000000 */
[----:B------:R-:W-:Y:S01]  /*156d0*/  LEA.HI.X.SX32 R63, R63, R68, 0x2, P6 ;  /* 0x000000443f3f7211 */ /* 0x000fe200030f16ff */
[C---:B--2---:R-:W-:Y:S01]  /*156e0*/  VIADD R71, R69.reuse, UR5 ;  /* 0x0000000545477c36 */ /* 0x044fe20008000000 */
[----:B------:R-:W-:-:S04]  /*156f0*/  LEA R4, P6, R69, R2, 0x2 ;  /* 0x0000000245047211 */ /* 0x000fc800078c10ff */
[----:B----4-:R-:W-:Y:S01]  /*15700*/  LEA.HI.X.SX32 R5, R69, R68, 0x2, P6 ;  /* 0x0000004445057211 */ /* 0x010fe200030f16ff */
[C---:B------:R-:W-:Y:S01]  /*15710*/  VIADD R69, R71.reuse, UR5 ;  /* 0x0000000547457c36 */ /* 0x040fe20008000000 */
[----:B------:R-:W-:-:S04]  /*15720*/  LEA R16, P6, R71, R2, 0x2 ;  /* 0x0000000247107211 */ /* 0x000fc800078c10ff */
[----:B-1----:R-:W-:Y:S01]  /*15730*/  LEA.HI.X.SX32 R17, R71, R68, 0x2, P6 ;  /* 0x0000004447117211 */ /* 0x002fe200030f16ff */
[C---:B------:R-:W-:Y:S01]  /*15740*/  VIADD R71, R69.reuse, UR5 ;  /* 0x0000000545477c36 */ /* 0x040fe20008000000 */
[C---:B------:R-:W-:Y:S01]  /*15750*/  LEA R60, P6, R69.reuse, R2, 0x2 ;  /* 0x00000002453c7211 */ /* 0x040fe200078c10ff */
[----:B------:R1:W-:Y:S03]  /*15760*/  @P3 STG.E desc[UR60][R62.64], R18 ;  /* 0x000000123e003986 */ /* 0x0003e6000c10193c */
[----:B------:R-:W-:Y:S01]  /*15770*/  LEA.HI.X.SX32 R61, R69, R68, 0x2, P6 ;  /* 0x00000044453d7211 */ /* 0x000fe200030f16ff */
[----:B------:R-:W-:Y:S01]  /*15780*/  VIADD R69, R71, UR5 ;  /* 0x0000000547457c36 */ /* 0x000fe20008000000 */
[----:B------:R2:W-:Y:S01]  /*15790*/  @P2 STG.E desc[UR60][R4.64], R7 ;  /* 0x0000000704002986 */ /* 0x0005e2000c10193c */
[----:B------:R-:W-:Y:S02]  /*157a0*/  ISETP.LT.AND P3, PT, R93, R157, !P0 ;  /* 0x0000009d5d00720c */ /* 0x000fe40004761270 */
[----:B-1----:R-:W-:-:S04]  /*157b0*/  LEA R62, P6, R71, R2, 0x2 ;  /* 0x00000002473e7211 */ /* 0x002fc800078c10ff */
[----:B------:R-:W-:Y:S01]  /*157c0*/  LEA.HI.X.SX32 R63, R71, R68, 0x2, P6 ;  /* 0x00000044473f7211 */ /* 0x000fe200030f16ff */
[C---:B--2---:R-:W-:Y:S01]  /*157d0*/  VIADD R7, R69.reuse, UR5 ;  /* 0x0000000545077c36 */ /* 0x044fe20008000000 */
[C---:B------:R-:W-:Y:S01]  /*157e0*/  LEA R4, P6, R69.reuse, R2, 0x2 ;  /* 0x0000000245047211 */ /* 0x040fe200078c10ff */
[----:B------:R1:W-:Y:S03]  /*157f0*/  @P1 STG.E desc[UR60][R16.64], R19 ;  /* 0x0000001310001986 */ /* 0x0003e6000c10193c */
[----:B------:R-:W-:Y:S02]  /*15800*/  LEA.HI.X.SX32 R5, R69, R68, 0x2, P6 ;  /* 0x0000004445057211 */ /* 0x000fe400030f16ff */
[C---:B------:R-:W-:Y:S01]  /*15810*/  LEA R6, P6, R7.reuse, R2, 0x2 ;  /* 0x0000000207067211 */ /* 0x040fe200078c10ff */
[----:B------:R2:W-:Y:S01]  /*15820*/  @P5 STG.E desc[UR60][R60.64], R8 ;  /* 0x000000083c005986 */ /* 0x0005e2000c10193c */
[----:B-1----:R-:W-:-:S02]  /*15830*/  VIADD R17, R7, UR5 ;  /* 0x0000000507117c36 */ /* 0x002fc40008000000 */
[----:B------:R-:W-:Y:S01]  /*15840*/  LEA.HI.X.SX32 R7, R7, R68, 0x2, P6 ;  /* 0x0000004407077211 */ /* 0x000fe200030f16ff */
[----:B------:R-:W-:Y:S04]  /*15850*/  @P4 STG.E desc[UR60][R62.64], R24 ;  /* 0x000000183e004986 */ /* 0x000fe8000c10193c */
[----:B------:R1:W-:Y:S01]  /*15860*/  @P3 STG.E desc[UR60][R4.64], R9 ;  /* 0x0000000904003986 */ /* 0x0003e2000c10193c */
[----:B---3--:R-:W-:-:S03]  /*15870*/  ISETP.LT.AND P2, PT, R92, R157, !P0 ;  /* 0x0000009d5c00720c */ /* 0x008fc60004741270 */
[----:B------:R-:W3:Y:S01]  /*15880*/  LDL.LU R92, [R1+0x424] ;  /* 0x00042400015c7983 */ /* 0x000ee20000300800 */
[----:B------:R-:W-:-:S03]  /*15890*/  ISETP.LT.AND P1, PT, R88, R157, !P0 ;  /* 0x0000009d5800720c */ /* 0x000fc60004721270 */
[----:B------:R-:W4:Y:S06]  /*158a0*/  LDL.LU R88, [R1+0x420] ;  /* 0x0004200001587983 */ /* 0x000f2c0000300800 */
[----:B------:R1:W-:Y:S01]  /*158b0*/  @P2 STG.E desc[UR60][R6.64], R25 ;  /* 0x0000001906002986 */ /* 0x0003e2000c10193c */
[----:B------:R-:W-:-:S03]  /*158c0*/  ISETP.LT.AND P5, PT, R91, R157, !P0 ;  /* 0x0000009d5b00720c */ /* 0x000fc600047a1270 */
[----:B------:R-:W4:Y:S01]  /*158d0*/  LDL.LU R91, [R1+0x41c] ;  /* 0x00041c00015b7983 */ /* 0x000f220000300800 */
[----:B------:R-:W-:-:S03]  /*158e0*/  ISETP.LT.AND P4, PT, R90, R157, !P0 ;  /* 0x0000009d5a00720c */ /* 0x000fc60004781270 */
[----:B------:R-:W4:Y:S01]  /*158f0*/  LDL.LU R90, [R1+0x418] ;  /* 0x00041800015a7983 */ /* 0x000f220000300800 */
[----:B------:R-:W-:-:S03]  /*15900*/  ISETP.LT.AND P3, PT, R89, R157, !P0 ;  /* 0x0000009d5900720c */ /* 0x000fc60004761270 */
[----:B------:R-:W4:Y:S01]  /*15910*/  LDL.LU R89, [R1+0x414] ;  /* 0x0004140001597983 */ /* 0x000f220000300800 */
[----:B------:R-:W-:-:S03]  /*15920*/  ISETP.LT.AND P2, PT, R0, R157, !P0 ;  /* 0x0000009d0000720c */ /* 0x000fc60004741270 */
[----:B------:R-:W4:Y:S01]  /*15930*/  LDL.LU R0, [R1+0x400] ;  /* 0x0004000001007983 */ /* 0x000f220000300800 */
[C---:B------:R-:W-:Y:S01]  /*15940*/  LEA R16, P6, R17.reuse, R2, 0x2 ;  /* 0x0000000211107211 */ /* 0x040fe200078c10ff */
[----:B------:R-:W-:-:S03]  /*15950*/  VIADD R19, R17, UR5 ;  /* 0x0000000511137c36 */ /* 0x000fc60008000000 */
[----:B------:R-:W-:Y:S01]  /*15960*/  LEA.HI.X.SX32 R17, R17, R68, 0x2, P6 ;  /* 0x0000004411117211 */ /* 0x000fe200030f16ff */
[C---:B--2---:R-:W-:Y:S01]  /*15970*/  VIADD R61, R19.reuse, UR5 ;  /* 0x00000005133d7c36 */ /* 0x044fe20008000000 */
[----:B------:R-:W-:-:S03]  /*15980*/  LEA R18, P6, R19, R2, 0x2 ;  /* 0x0000000213127211 */ /* 0x000fc600078c10ff */
[----:B-1----:R-:W-:Y:S01]  /*15990*/  VIADD R9, R61, UR5 ;  /* 0x000000053d097c36 */ /* 0x002fe20008000000 */
[----:B------:R-:W-:Y:S02]  /*159a0*/  LEA.HI.X.SX32 R19, R19, R68, 0x2, P6 ;  /* 0x0000004413137211 */ /* 0x000fe400030f16ff */
[----:B------:R-:W-:Y:S01]  /*159b0*/  LEA R4, P6, R61, R2, 0x2 ;  /* 0x000000023d047211 */ /* 0x000fe200078c10ff */
[----:B------:R1:W-:Y:S01]  /*159c0*/  @P1 STG.E desc[UR60][R16.64], R10 ;  /* 0x0000000a10001986 */ /* 0x0003e2000c10193c */
[----:B------:R-:W-:Y:S02]  /*159d0*/  VIADD R25, R9, UR5 ;  /* 0x0000000509197c36 */ /* 0x000fe40008000000 */
[----:B------:R-:W-:Y:S02]  /*159e0*/  LEA.HI.X.SX32 R5, R61, R68, 0x2, P6 ;  /* 0x000000443d057211 */ /* 0x000fe400030f16ff */
[C---:B------:R-:W-:Y:S01]  /*159f0*/  LEA R6, P6, R9.reuse, R2, 0x2 ;  /* 0x0000000209067211 */ /* 0x040fe200078c10ff */
[----:B-1----:R-:W2:Y:S03]  /*15a00*/  LDL.LU R10, [R1+0x3fc] ;  /* 0x0003fc00010a7983 */ /* 0x002ea60000300800 */
[----:B------:R-:W-:Y:S01]  /*15a10*/  LEA.HI.X.SX32 R7, R9, R68, 0x2, P6 ;  /* 0x0000004409077211 */ /* 0x000fe200030f16ff */
[C---:B------:R-:W-:Y:S01]  /*15a20*/  VIADD R17, R25.reuse, UR5 ;  /* 0x0000000519117c36 */ /* 0x040fe20008000000 */
[C---:B------:R-:W-:Y:S01]  /*15a30*/  LEA R8, P6, R25.reuse, R2, 0x2 ;  /* 0x0000000219087211 */ /* 0x040fe200078c10ff */
[----:B------:R1:W-:Y:S03]  /*15a40*/  @P5 STG.E desc[UR60][R18.64], R26 ;  /* 0x0000001a12005986 */ /* 0x0003e6000c10193c */
[----:B------:R-:W-:-:S02]  /*15a50*/  LEA.HI.X.SX32 R9, R25, R68, 0x2, P6 ;  /* 0x0000004419097211 */ /* 0x000fc400030f16ff */
[C---:B------:R-:W-:Y:S01]  /*15a60*/  LEA R16, P6, R17.reuse, R2, 0x2 ;  /* 0x0000000211107211 */ /* 0x040fe200078c10ff */
[----:B------:R4:W-:Y:S01]  /*15a70*/  @P4 STG.E desc[UR60][R4.64], R11 ;  /* 0x0000000b04004986 */ /* 0x0009e2000c10193c */
[C---:B-1----:R-:W-:Y:S02]  /*15a80*/  VIADD R19, R17.reuse, UR5 ;  /* 0x0000000511137c36 */ /* 0x042fe40008000000 */
[----:B------:R-:W-:Y:S01]  /*15a90*/  LEA.HI.X.SX32 R17, R17, R68, 0x2, P6 ;  /* 0x0000004411117211 */ /* 0x000fe200030f16ff */
[----:B------:R1:W-:Y:S04]  /*15aa0*/  @P3 STG.E desc[UR60][R6.64], R27 ;  /* 0x0000001b06003986 */ /* 0x0003e8000c10193c */
[----:B------:R1:W-:Y:S01]  /*15ab0*/  @P2 STG.E desc[UR60][R8.64], R12 ;  /* 0x0000000c08002986 */ /* 0x0003e2000c10193c */
[----:B---3--:R-:W-:-:S02]  /*15ac0*/  ISETP.LT.AND P1, PT, R92, R157, !P0 ;  /* 0x0000009d5c00720c */ /* 0x008fc40004721270 */
[-C--:B----4-:R-:W-:Y:S02]  /*15ad0*/  ISETP.LT.AND P5, PT, R88, R157.reuse, !P0 ;  /* 0x0000009d5800720c */ /* 0x090fe400047a1270 */
[----:B------:R-:W3:Y:S09]  /*15ae0*/  LDL.LU R88, [R1+0x3f8] ;  /* 0x0003f80001587983 */ /* 0x000ef20000300800 */
[----:B------:R4:W-:Y:S01]  /*15af0*/  @P1 STG.E desc[UR60][R16.64], R32 ;  /* 0x0000002010001986 */ /* 0x0009e2000c10193c */
[----:B------:R-:W-:-:S03]  /*15b00*/  ISETP.LT.AND P4, PT, R91, R157, !P0 ;  /* 0x0000009d5b00720c */ /* 0x000fc60004781270 */
[----:B------:R-:W3:Y:S04]  /*15b10*/  LDL.LU R91, [R1+0x3f4] ;  /* 0x0003f400015b7983 */ /* 0x000ee80000300800 */
[----:B------:R-:W3:Y:S01]  /*15b20*/  LDL.LU R18, [R1+0x3f0] ;  /* 0x0003f00001127983 */ /* 0x000ee20000300800 */
[----:B------:R-:W-:-:S03]  /*15b30*/  ISETP.LT.AND P3, PT, R90, R157, !P0 ;  /* 0x0000009d5a00720c */ /* 0x000fc60004761270 */
[----:B------:R-:W3:Y:S01]  /*15b40*/  LDL.LU R90, [R1+0x3ec] ;  /* 0x0003ec00015a7983 */ /* 0x000ee20000300800 */
[----:B------:R-:W-:-:S03]  /*15b50*/  ISETP.LT.AND P1, PT, R0, R157, !P0 ;  /* 0x0000009d0000720c */ /* 0x000fc60004721270 */
[----:B------:R-:W3:Y:S01]  /*15b60*/  LDL.LU R0, [R1+0x3e8] ;  /* 0x0003e80001007983 */ /* 0x000ee20000300800 */
[C---:B------:R-:W-:Y:S01]  /*15b70*/  LEA R4, P6, R19.reuse, R2, 0x2 ;  /* 0x0000000213047211 */ /* 0x040fe200078c10ff */
[----:B------:R-:W-:-:S03]  /*15b80*/  VIADD R11, R19, UR5 ;  /* 0x00000005130b7c36 */ /* 0x000fc60008000000 */
[----:B------:R-:W-:Y:S01]  /*15b90*/  LEA.HI.X.SX32 R5, R19, R68, 0x2, P6 ;  /* 0x0000004413057211 */ /* 0x000fe200030f16ff */
[C---:B------:R-:W-:Y:S01]  /*15ba0*/  VIADD R19, R11.reuse, UR5 ;  /* 0x000000050b137c36 */ /* 0x040fe20008000000 */
[----:B-1----:R-:W-:-:S04]  /*15bb0*/  LEA R6, P6, R11, R2, 0x2 ;  /* 0x000000020b067211 */ /* 0x002fc800078c10ff */
[----:B------:R-:W-:Y:S01]  /*15bc0*/  LEA.HI.X.SX32 R7, R11, R68, 0x2, P6 ;  /* 0x000000440b077211 */ /* 0x000fe200030f16ff */
[C---:B------:R-:W-:Y:S01]  /*15bd0*/  VIADD R11, R19.reuse, UR5 ;  /* 0x00000005130b7c36 */ /* 0x040fe20008000000 */
[----:B------:R-:W-:Y:S01]  /*15be0*/  LEA R8, P6, R19, R2, 0x2 ;  /* 0x0000000213087211 */ /* 0x000fe200078c10ff */
[----:B------:R1:W-:Y:S02]  /*15bf0*/  @P5 STG.E desc[UR60][R4.64], R13 ;  /* 0x0000000d04005986 */ /* 0x0003e4000c10193c */
[----:B----4-:R-:W-:Y:S01]  /*15c00*/  VIADD R17, R11, UR5 ;  /* 0x000000050b117c36 */ /* 0x010fe20008000000 */
[----:B------:R-:W-:Y:S02]  /*15c10*/  LEA.HI.X.SX32 R9, R19, R68, 0x2, P6 ;  /* 0x0000004413097211 */ /* 0x000fe400030f16ff */
[-C--:B------:R-:W-:Y:S02]  /*15c20*/  ISETP.LT.AND P2, PT, R89, R157.reuse, !P0 ;  /* 0x0000009d5900720c */ /* 0x080fe40004741270 */
[----:B------:R-:W4:Y:S01]  /*15c30*/  LDL.LU R89, [R1+0x3e4] ;  /* 0x0003e40001597983 */ /* 0x000f220000300800 */
[----:B--2---:R-:W-:-:S02]  /*15c40*/  ISETP.LT.AND P5, PT, R10, R157, !P0 ;  /* 0x0000009d0a00720c */ /* 0x004fc400047a1270 */
[----:B------:R-:W-:Y:S01]  /*15c50*/  LEA R10, P6, R11, R2, 0x2 ;  /* 0x000000020b0a7211 */ /* 0x000fe200078c10ff */
[----:B-1----:R-:W-:-:S03]  /*15c60*/  VIADD R13, R17, UR5 ;  /* 0x00000005110d7c36 */ /* 0x002fc60008000000 */
[----:B------:R-:W-:Y:S02]  /*15c70*/  LEA.HI.X.SX32 R11, R11, R68, 0x2, P6 ;  /* 0x000000440b0b7211 */ /* 0x000fe400030f16ff */
[C---:B------:R-:W-:Y:S01]  /*15c80*/  LEA R4, P6, R17.reuse, R2, 0x2 ;  /* 0x0000000211047211 */ /* 0x040fe200078c10ff */
[----:B------:R1:W-:Y:S03]  /*15c90*/  @P4 STG.E desc[UR60][R6.64], R33 ;  /* 0x0000002106004986 */ /* 0x0003e6000c10193c */
[----:B------:R-:W-:Y:S01]  /*15ca0*/  LEA.HI.X.SX32 R5, R17, R68, 0x2, P6 ;  /* 0x0000004411057211 */ /* 0x000fe200030f16ff */
[----:B------:R2:W-:Y:S01]  /*15cb0*/  @P3 STG.E desc[UR60][R8.64], R14 ;  /* 0x0000000e08003986 */ /* 0x0005e2000c10193c */
[----:B-1----:R-:W-:-:S03]  /*15cc0*/  LEA R6, P6, R13, R2, 0x2 ;  /* 0x000000020d067211 */ /* 0x002fc600078c10ff */
[----:B------:R1:W-:Y:S01]  /*15cd0*/  @P2 STG.E desc[UR60][R10.64], R34 ;  /* 0x000000220a002986 */ /* 0x0003e2000c10193c */
[----:B------:R-:W-:-:S03]  /*15ce0*/  LEA.HI.X.SX32 R7, R13, R68, 0x2, P6 ;  /* 0x000000440d077211 */ /* 0x000fc600030f16ff */
[----:B------:R1:W-:Y:S04]  /*15cf0*/  @P1 STG.E desc[UR60][R4.64], R15 ;  /* 0x0000000f04001986 */ /* 0x0003e8000c10193c */
[----:B------:R1:W-:Y:S01]  /*15d00*/  @P5 STG.E desc[UR60][R6.64], R35 ;  /* 0x0000002306005986 */ /* 0x0003e2000c10193c */
[----:B---3--:R-:W-:-:S03]  /*15d10*/  ISETP.LT.AND P4, PT, R88, R157, !P0 ;  /* 0x0000009d5800720c */ /* 0x008fc60004781270 */
[----:B------:R-:W3:Y:S04]  /*15d20*/  LDL.LU R88, [R1+0x3e0] ;  /* 0x0003e00001587983 */ /* 0x000ee80000300800 */
[----:B------:R-:W3:Y:S01]  /*15d30*/  LDL.LU R12, [R1+0x3dc] ;  /* 0x0003dc00010c7983 */ /* 0x000ee20000300800 */
[----:B------:R-:W-:-:S03]  /*15d40*/  ISETP.LT.AND P2, PT, R18, R157, !P0 ;  /* 0x0000009d1200720c */ /* 0x000fc60004741270 */
[----:B------:R-:W3:Y:S04]  /*15d50*/  LDL.LU R18, [R1+0x3d8] ;  /* 0x0003d80001127983 */ /* 0x000ee80000300800 */
[----:B------:R-:W3:Y:S01]  /*15d60*/  LDL.LU R16, [R1+0x3d4] ;  /* 0x0003d40001107983 */ /* 0x000ee20000300800 */
[----:B------:R-:W-:-:S03]  /*15d70*/  ISETP.LT.AND P5, PT, R0, R157, !P0 ;  /* 0x0000009d0000720c */ /* 0x000fc600047a1270 */
[----:B------:R-:W3:Y:S01]  /*15d80*/  LDL.LU R0, [R1+0x3d0] ;  /* 0x0003d00001007983 */ /* 0x000ee20000300800 */
[----:B------:R-:W-:Y:S01]  /*15d90*/  VIADD R17, R13, UR5 ;  /* 0x000000050d117c36 */ /* 0x000fe20008000000 */
[-C--:B------:R-:W-:Y:S02]  /*15da0*/  ISETP.LT.AND P3, PT, R91, R157.reuse, !P0 ;  /* 0x0000009d5b00720c */ /* 0x080fe40004761270 */
[----:B------:R-:W-:Y:S01]  /*15db0*/  ISETP.LT.AND P1, PT, R90, R157, !P0 ;  /* 0x0000009d5a00720c */ /* 0x000fe20004721270 */
[C---:B------:R-:W-:Y:S01]  /*15dc0*/  VIADD R13, R17.reuse, UR5 ;  /* 0x00000005110d7c36 */ /* 0x040fe20008000000 */
[C---:B--2---:R-:W-:Y:S01]  /*15dd0*/  LEA R8, P6, R17.reuse, R2, 0x2 ;  /* 0x0000000211087211 */ /* 0x044fe200078c10ff */
[----:B------:R-:W2:Y:S03]  /*15de0*/  LDL.LU R19, [R1+0x3cc] ;  /* 0x0003cc0001137983 */ /* 0x000ea60000300800 */
[----:B------:R-:W-:Y:S01]  /*15df0*/  LEA.HI.X.SX32 R9, R17, R68, 0x2, P6 ;  /* 0x0000004411097211 */ /* 0x000fe200030f16ff */
[C---:B------:R-:W-:Y:S01]  /*15e00*/  VIADD R17, R13.reuse, UR5 ;  /* 0x000000050d117c36 */ /* 0x040fe20008000000 */
[C---:B-1----:R-:W-:Y:S01]  /*15e10*/  LEA R10, P6, R13.reuse, R2, 0x2 ;  /* 0x000000020d0a7211 */ /* 0x042fe200078c10ff */
[----:B------:R-:W2:Y:S03]  /*15e20*/  LDL.LU R14, [R1+0x3c8] ;  /* 0x0003c800010e7983 */ /* 0x000ea60000300800 */
[----:B------:R-:W-:Y:S01]  /*15e30*/  LEA.HI.X.SX32 R11, R13, R68, 0x2, P6 ;  /* 0x000000440d0b7211 */ /* 0x000fe200030f16ff */
[C---:B------:R-:W-:Y:S01]  /*15e40*/  VIADD R13, R17.reuse, UR5 ;  /* 0x00000005110d7c36 */ /* 0x040fe20008000000 */
[----:B------:R-:W-:-:S03]  /*15e50*/  LEA R4, P6, R17, R2, 0x2 ;  /* 0x0000000211047211 */ /* 0x000fc600078c10ff */
[----:B------:R-:W-:Y:S01]  /*15e60*/  VIADD R15, R13, UR5 ;  /* 0x000000050d0f7c36 */ /* 0x000fe20008000000 */
[----:B------:R-:W-:Y:S02]  /*15e70*/  LEA.HI.X.SX32 R5, R17, R68, 0x2, P6 ;  /* 0x0000004411057211 */ /* 0x000fe400030f16ff */
[----:B------:R-:W-:Y:S01]  /*15e80*/  LEA R6, P6, R13, R2, 0x2 ;  /* 0x000000020d067211 */ /* 0x000fe200078c10ff */
[----:B------:R1:W-:Y:S01]  /*15e90*/  @P4 STG.E desc[UR60][R8.64], R20 ;  /* 0x0000001408004986 */ /* 0x0003e2000c10193c */
[----:B----4-:R-:W-:Y:S02]  /*15ea0*/  ISETP.LT.AND P4, PT, R89, R157, !P0 ;  /* 0x0000009d5900720c */ /* 0x010fe40004781270 */
[----:B------:R-:W-:Y:S01]  /*15eb0*/  LEA.HI.X.SX32 R7, R13, R68, 0x2, P6 ;  /* 0x000000440d077211 */ /* 0x000fe200030f16ff */
[C---:B------:R-:W-:Y:S01]  /*15ec0*/  VIADD R13, R15.reuse, UR5 ;  /* 0x000000050f0d7c36 */ /* 0x040fe20008000000 */
[----:B------:R4:W-:Y:S01]  /*15ed0*/  @P3 STG.E desc[UR60][R10.64], R40 ;  /* 0x000000280a003986 */ /* 0x0009e2000c10193c */
[----:B-1----:R-:W-:-:S04]  /*15ee0*/  LEA R8, P6, R15, R2, 0x2 ;  /* 0x000000020f087211 */ /* 0x002fc800078c10ff */
[----:B------:R-:W-:Y:S02]  /*15ef0*/  LEA.HI.X.SX32 R9, R15, R68, 0x2, P6 ;  /* 0x000000440f097211 */ /* 0x000fe400030f16ff */
[C---:B----4-:R-:W-:Y:S01]  /*15f00*/  LEA R10, P6, R13.reuse, R2, 0x2 ;  /* 0x000000020d0a7211 */ /* 0x050fe200078c10ff */
[----:B------:R1:W-:Y:S03]  /*15f10*/  @P2 STG.E desc[UR60][R4.64], R21 ;  /* 0x0000001504002986 */ /* 0x0003e6000c10193c */
[----:B------:R-:W-:Y:S01]  /*15f20*/  LEA.HI.X.SX32 R11, R13, R68, 0x2, P6 ;  /* 0x000000440d0b7211 */ /* 0x000fe200030f16ff */
[----:B------:R4:W-:Y:S04]  /*15f30*/  @P1 STG.E desc[UR60][R6.64], R41 ;  /* 0x0000002906001986 */ /* 0x0009e8000c10193c */
[----:B------:R4:W-:Y:S04]  /*15f40*/  @P5 STG.E desc[UR60][R8.64], R22 ;  /* 0x0000001608005986 */ /* 0x0009e8000c10193c */
[----:B------:R4:W-:Y:S01]  /*15f50*/  @P4 STG.E desc[UR60][R10.64], R42 ;  /* 0x0000002a0a004986 */ /* 0x0009e2000c10193c */
[----:B---3--:R-:W-:-:S03]  /*15f60*/  ISETP.LT.AND P2, PT, R12, R157, !P0 ;  /* 0x0000009d0c00720c */ /* 0x008fc60004741270 */
[----:B------:R-:W3:Y:S01]  /*15f70*/  LDL.LU R12, [R1+0x3c4] ;  /* 0x0003c400010c7983 */ /* 0x000ee20000300800 */
[----:B------:R-:W-:-:S03]  /*15f80*/  ISETP.LT.AND P1, PT, R18, R157, !P0 ;  /* 0x0000009d1200720c */ /* 0x000fc60004721270 */
[----:B------:R-:W3:Y:S01]  /*15f90*/  LDL.LU R18, [R1+0x3c0] ;  /* 0x0003c00001127983 */ /* 0x000ee20000300800 */
[----:B------:R-:W-:-:S03]  /*15fa0*/  ISETP.LT.AND P5, PT, R16, R157, !P0 ;  /* 0x0000009d1000720c */ /* 0x000fc600047a1270 */
[----:B------:R-:W3:Y:S01]  /*15fb0*/  LDL.LU R16, [R1+0x3bc] ;  /* 0x0003bc0001107983 */ /* 0x000ee20000300800 */
[----:B------:R-:W-:-:S03]  /*15fc0*/  ISETP.LT.AND P4, PT, R0, R157, !P0 ;  /* 0x0000009d0000720c */ /* 0x000fc60004781270 */
[----:B------:R-:W3:Y:S01]  /*15fd0*/  LDL.LU R0, [R1+0x3b8] ;  /* 0x0003b80001007983 */ /* 0x000ee20000300800 */
[----:B------:R-:W-:Y:S01]  /*15fe0*/  VIADD R15, R13, UR5 ;  /* 0x000000050d0f7c36 */ /* 0x000fe20008000000 */
[----:B------:R-:W-:Y:S02]  /*15ff0*/  ISETP.LT.AND P3, PT, R88, R157, !P0 ;  /* 0x0000009d5800720c */ /* 0x000fe40004761270 */
[----:B------:R-:W3:Y:S01]  /*16000*/  LDL.LU R17, [R1+0x3b4] ;  /* 0x0003b40001117983 */ /* 0x000ee20000300800 */
[C---:B------:R-:W-:Y:S01]  /*16010*/  VIADD R13, R15.reuse, UR5 ;  /* 0x000000050f0d7c36 */ /* 0x040fe20008000000 */
[----:B-1----:R-:W-:-:S04]  /*16020*/  LEA R4, P6, R15, R2, 0x2 ;  /* 0x000000020f047211 */ /* 0x002fc800078c10ff */
[----:B------:R-:W-:Y:S01]  /*16030*/  LEA.HI.X.SX32 R5, R15, R68, 0x2, P6 ;  /* 0x000000440f057211 */ /* 0x000fe200030f16ff */
[C---:B------:R-:W-:Y:S01]  /*16040*/  VIADD R15, R13.reuse, UR5 ;  /* 0x000000050d0f7c36 */ /* 0x040fe20008000000 */
[----:B----4-:R-:W-:-:S04]  /*16050*/  LEA R6, P6, R13, R2, 0x2 ;  /* 0x000000020d067211 */ /* 0x010fc800078c10ff */
[----:B------:R-:W-:Y:S01]  /*16060*/  LEA.HI.X.SX32 R7, R13, R68, 0x2, P6 ;  /* 0x000000440d077211 */ /* 0x000fe200030f16ff */
[C---:B------:R-:W-:Y:S01]  /*16070*/  VIADD R13, R15.reuse, UR5 ;  /* 0x000000050f0d7c36 */ /* 0x040fe20008000000 */
[----:B------:R-:W-:-:S04]  /*16080*/  LEA R8, P6, R15, R2, 0x2 ;  /* 0x000000020f087211 */ /* 0x000fc800078c10ff */
[----:B------:R-:W-:Y:S01]  /*16090*/  LEA.HI.X.SX32 R9, R15, R68, 0x2, P6 ;  /* 0x000000440f097211 */ /* 0x000fe200030f16ff */
[C---:B------:R-:W-:Y:S01]  /*160a0*/  VIADD R15, R13.reuse, UR5 ;  /* 0x000000050d0f7c36 */ /* 0x040fe20008000000 */
[----:B------:R-:W-:Y:S01]  /*160b0*/  LEA R10, P6, R13, R2, 0x2 ;  /* 0x000000020d0a7211 */ /* 0x000fe200078c10ff */
[----:B------:R1:W-:Y:S01]  /*160c0*/  @P3 STG.E desc[UR60][R4.64], R23 ;  /* 0x0000001704003986 */ /* 0x0003e2000c10193c */
[----:B--2---:R-:W-:Y:S02]  /*160d0*/  ISETP.LT.AND P3, PT, R19, R157, !P0 ;  /* 0x0000009d1300720c */ /* 0x004fe40004761270 */
[----:B------:R-:W-:Y:S01]  /*160e0*/  LEA.HI.X.SX32 R11, R13, R68, 0x2, P6 ;  /* 0x000000440d0b7211 */ /* 0x000fe200030f16ff */
[C---:B------:R-:W-:Y:S01]  /*160f0*/  VIADD R13, R15.reuse, UR5 ;  /* 0x000000050f0d7c36 */ /* 0x040fe20008000000 */
[----:B------:R2:W-:Y:S04]  /*16100*/  @P2 STG.E desc[UR60][R6.64], R43 ;  /* 0x0000002b06002986 */ /* 0x0005e8000c10193c */
[----:B------:R-:W4:Y:S01]  /*16110*/  LDS.128 R20, [R3] ;  /* 0x0000000003147984 */ /* 0x000f220000000c00 */
[----:B-1----:R-:W-:-:S04]  /*16120*/  LEA R4, P6, R15, R2, 0x2 ;  /* 0x000000020f047211 */ /* 0x002fc800078c10ff */
[----:B------:R-:W-:Y:S02]  /*16130*/  LEA.HI.X.SX32 R5, R15, R68, 0x2, P6 ;  /* 0x000000440f057211 */ /* 0x000fe400030f16ff */
[C---:B--2---:R-:W-:Y:S01]  /*16140*/  LEA R6, P6, R13.reuse, R2, 0x2 ;  /* 0x000000020d067211 */ /* 0x044fe200078c10ff */
[----:B------:R1:W-:Y:S01]  /*16150*/  @P1 STG.E desc[UR60][R8.64], R28 ;  /* 0x0000001c08001986 */ /* 0x0003e2000c10193c */
[-C--:B------:R-:W-:Y:S02]  /*16160*/  ISETP.LT.AND P2, PT, R14, R157.reuse, !P0 ;  /* 0x0000009d0e00720c */ /* 0x080fe40004741270 */
[----:B------:R-:W-:Y:S01]  /*16170*/  LEA.HI.X.SX32 R7, R13, R68, 0x2, P6 ;  /* 0x000000440d077211 */ /* 0x000fe200030f16ff */
[----:B------:R-:W2:Y:S04]  /*16180*/  LDL.LU R14, [R1+0x3b0] ;  /* 0x0003b000010e7983 */ /* 0x000ea80000300800 */
        /* <DEDUP_REMOVED lines=11> */
[----:B------:R-:W-:-:S04]  /*16240*/  VIADD R15, R13, UR5 ;  /* 0x000000050d0f7c36 */ /* 0x000fc80008000000 */
[C---:B------:R-:W-:Y:S01]  /*16250*/  VIADD R13, R15.reuse, UR5 ;  /* 0x000000050f0d7c36 */ /* 0x040fe20008000000 */
[----:B-1----:R-:W-:-:S04]  /*16260*/  LEA R8, P6, R15, R2, 0x2 ;  /* 0x000000020f087211 */ /* 0x002fc800078c10ff */
[----:B------:R-:W-:Y:S01]  /*16270*/  LEA.HI.X.SX32 R9, R15, R68, 0x2, P6 ;  /* 0x000000440f097211 */ /* 0x000fe200030f16ff */
[C---:B------:R-:W-:Y:S01]  /*16280*/  VIADD R15, R13.reuse, UR5 ;  /* 0x000000050d0f7c36 */ /* 0x040fe20008000000 */
[----:B------:R-:W-:-:S04]  /*16290*/  LEA R10, P6, R13, R2, 0x2 ;  /* 0x000000020d0a7211 */ /* 0x000fc800078c10ff */
[----:B------:R-:W-:Y:S01]  /*162a0*/  LEA.HI.X.SX32 R11, R13, R68, 0x2, P6 ;  /* 0x000000440d0b7211 */ /* 0x000fe200030f16ff */
[C---:B------:R-:W-:Y:S01]  /*162b0*/  VIADD R13, R15.reuse, UR5 ;  /* 0x000000050f0d7c36 */ /* 0x040fe20008000000 */
[----:B----4-:R-:W-:-:S04]  /*162c0*/  LEA R4, P6, R15, R2, 0x2 ;  /* 0x000000020f047211 */ /* 0x010fc800078c10ff */
[----:B------:R-:W-:Y:S01]  /*162d0*/  LEA.HI.X.SX32 R5, R15, R68, 0x2, P6 ;  /* 0x000000440f057211 */ /* 0x000fe200030f16ff */
[C---:B------:R-:W-:Y:S01]  /*162e0*/  VIADD R15, R13.reuse, UR5 ;  /* 0x000000050d0f7c36 */ /* 0x040fe20008000000 */
[----:B------:R-:W-:Y:S01]  /*162f0*/  LEA R6, P6, R13, R2, 0x2 ;  /* 0x000000020d067211 */ /* 0x000fe200078c10ff */
[----:B------:R1:W-:Y:S01]  /*16300*/  @P2 STG.E desc[UR60][R8.64], R30 ;  /* 0x0000001e08002986 */ /* 0x0003e2000c10193c */
[----:B------:R-:W-:Y:S02]  /*16310*/  ISETP.LT.AND P2, PT, R17, R157, !P0 ;  /* 0x0000009d1100720c */ /* 0x000fe40004741270 */
[----:B------:R-:W-:Y:S01]  /*16320*/  LEA.HI.X.SX32 R7, R13, R68, 0x2, P6 ;  /* 0x000000440d077211 */ /* 0x000fe200030f16ff */
[C---:B------:R-:W-:Y:S01]  /*16330*/  VIADD R13, R15.reuse, UR5 ;  /* 0x000000050f0d7c36 */ /* 0x040fe20008000000 */
[----:B------:R-:W4:Y:S01]  /*16340*/  LDL.LU R17, [R1+0x39c] ;  /* 0x00039c0001117983 */ /* 0x000f220000300800 */
[----:B-1----:R-:W-:-:S03]  /*16350*/  LEA R8, P6, R15, R2, 0x2 ;  /* 0x000000020f087211 */ /* 0x002fc600078c10ff */
[----:B------:R1:W-:Y:S01]  /*16360*/  @P1 STG.E desc[UR60][R10.64], R46 ;  /* 0x0000002e0a001986 */ /* 0x0003e2000c10193c */
[----:B------:R-:W-:-:S03]  /*16370*/  LEA.HI.X.SX32 R9, R15, R68, 0x2, P6 ;  /* 0x000000440f097211 */ /* 0x000fc600030f16ff */
[----:B------:R3:W-:Y:S01]  /*16380*/  @P5 STG.E desc[UR60][R4.64], R31 ;  /* 0x0000001f04005986 */ /* 0x0007e2000c10193c */
[----:B-1----:R-:W-:-:S03]  /*16390*/  LEA R10, P6, R13, R2, 0x2 ;  /* 0x000000020d0a7211 */ /* 0x002fc600078c10ff */
[----:B------:R1:W-:Y:S01]  /*163a0*/  @P4 STG.E desc[UR60][R6.64], R47 ;  /* 0x0000002f06004986 */ /* 0x0003e2000c10193c */
[-C--:B--2---:R-:W-:Y:S02]  /*163b0*/  ISETP.LT.AND P1, PT, R14, R157.reuse, !P0 ;  /* 0x0000009d0e00720c */ /* 0x084fe40004721270 */
[----:B------:R-:W-:Y:S01]  /*163c0*/  LEA.HI.X.SX32 R11, R13, R68, 0x2, P6 ;  /* 0x000000440d0b7211 */ /* 0x000fe200030f16ff */
[----:B------:R-:W2:Y:S04]  /*163d0*/  LDL.LU R14, [R1+0x398] ;  /* 0x00039800010e7983 */ /* 0x000ea80000300800 */
        /* <DEDUP_REMOVED lines=12> */
[----:B------:R-:W-:-:S04]  /*164a0*/  LEA R4, P6, R15, R2, 0x2 ;  /* 0x000000020f047211 */ /* 0x000fc800078c10ff */
[----:B------:R-:W-:Y:S01]  /*164b0*/  LEA.HI.X.SX32 R5, R15, R68, 0x2, P6 ;  /* 0x000000440f057211 */ /* 0x000fe200030f16ff */
[C---:B------:R-:W-:Y:S01]  /*164c0*/  VIADD R15, R13.reuse, UR5 ;  /* 0x000000050d0f7c36 */ /* 0x040fe20008000000 */
[----:B-1----:R-:W-:-:S04]  /*164d0*/  LEA R6, P6, R13, R2, 0x2 ;  /* 0x000000020d067211 */ /* 0x002fc800078c10ff */
[----:B------:R-:W-:Y:S01]  /*164e0*/  LEA.HI.X.SX32 R7, R13, R68, 0x2, P6 ;  /* 0x000000440d077211 */ /* 0x000fe200030f16ff */
[C---:B------:R-:W-:Y:S01]  /*164f0*/  VIADD R13, R15.reuse, UR5 ;  /* 0x000000050f0d7c36 */ /* 0x040fe20008000000 */
[----:B------:R-:W-:-:S04]  /*16500*/  LEA R8, P6, R15, R2, 0x2 ;  /* 0x000000020f087211 */ /* 0x000fc800078c10ff */
[----:B------:R-:W-:Y:S01]  /*16510*/  LEA.HI.X.SX32 R9, R15, R68, 0x2, P6 ;  /* 0x000000440f097211 */ /* 0x000fe200030f16ff */
[C---:B------:R-:W-:Y:S01]  /*16520*/  VIADD R15, R13.reuse, UR5 ;  /* 0x000000050d0f7c36 */ /* 0x040fe20008000000 */
[C---:B------:R-:W-:Y:S01]  /*16530*/  LEA R10, P6, R13.reuse, R2, 0x2 ;  /* 0x000000020d0a7211 */ /* 0x040fe200078c10ff */
[----:B------:R1:W-:Y:S03]  /*16540*/  @P1 STG.E desc[UR60][R4.64], R37 ;  /* 0x0000002504001986 */ /* 0x0003e6000c10193c */
[----:B------:R-:W-:Y:S01]  /*16550*/  LEA.HI.X.SX32 R11, R13, R68, 0x2, P6 ;  /* 0x000000440d0b7211 */ /* 0x000fe200030f16ff */
[----:B------:R-:W-:Y:S01]  /*16560*/  VIADD R13, R15, UR5 ;  /* 0x000000050f0d7c36 */ /* 0x000fe20008000000 */
[----:B----4-:R-:W-:Y:S02]  /*16570*/  ISETP.LT.AND P1, PT, R17, R157, !P0 ;  /* 0x0000009d1100720c */ /* 0x010fe40004721270 */
[----:B------:R-:W4:Y:S01]  /*16580*/  LDL.LU R17, [R1+0x384] ;  /* 0x0003840001117983 */ /* 0x000f220000300800 */
[----:B-1----:R-:W-:-:S03]  /*16590*/  LEA R4, P6, R15, R2, 0x2 ;  /* 0x000000020f047211 */ /* 0x002fc600078c10ff */
[----:B------:R1:W-:Y:S01]  /*165a0*/  @P5 STG.E desc[UR60][R6.64], R49 ;  /* 0x0000003106005986 */ /* 0x0003e2000c10193c */
[----:B------:R-:W-:-:S03]  /*165b0*/  LEA.HI.X.SX32 R5, R15, R68, 0x2, P6 ;  /* 0x000000440f057211 */ /* 0x000fc600030f16ff */
[----:B------:R3:W-:Y:S01]  /*165c0*/  @P4 STG.E desc[UR60][R8.64], R38 ;  /* 0x0000002608004986 */ /* 0x0007e2000c10193c */
[----:B-1----:R-:W-:-:S03]  /*165d0*/  LEA R6, P6, R13, R2, 0x2 ;  /* 0x000000020d067211 */ /* 0x002fc600078c10ff */
[----:B------:R1:W-:Y:S01]  /*165e0*/  @P3 STG.E desc[UR60][R10.64], R50 ;  /* 0x000000320a003986 */ /* 0x0003e2000c10193c */
[----:B------:R-:W-:Y:S02]  /*165f0*/  LEA.HI.X.SX32 R7, R13, R68, 0x2, P6 ;  /* 0x000000440d077211 */ /* 0x000fe400030f16ff */
[-C--:B--2---:R-:W-:Y:S01]  /*16600*/  ISETP.LT.AND P5, PT, R14, R157.reuse, !P0 ;  /* 0x0000009d0e00720c */ /* 0x084fe200047a1270 */
[----:B------:R2:W-:Y:S04]  /*16610*/  @P2 STG.E desc[UR60][R4.64], R39 ;  /* 0x0000002704002986 */ /* 0x0005e8000c10193c */
[----:B------:R-:W4:Y:S04]  /*16620*/  LDL.LU R14, [R1+0x380] ;  /* 0x00038000010e7983 */ /* 0x000f280000300800 */
        /* <DEDUP_REMOVED lines=17> */
[----:B--2---:R-:W-:-:S04]  /*16740*/  LEA R4, P6, R15, R2, 0x2 ;  /* 0x000000020f047211 */ /* 0x004fc800078c10ff */
[----:B------:R-:W-:Y:S01]  /*16750*/  LEA.HI.X.SX32 R5, R15, R68, 0x2, P6 ;  /* 0x000000440f057211 */ /* 0x000fe200030f16ff */
[C---:B------:R-:W-:Y:S01]  /*16760*/  VIADD R15, R13.reuse, UR5 ;  /* 0x000000050d0f7c36 */ /* 0x040fe20008000000 */
[C---:B------:R-:W-:Y:S01]  /*16770*/  LEA R6, P6, R13.reuse, R2, 0x2 ;  /* 0x000000020d067211 */ /* 0x040fe200078c10ff */
[----:B------:R1:W-:Y:S03]  /*16780*/  @P5 STG.E desc[UR60][R8.64], R56 ;  /* 0x0000003808005986 */ /* 0x0003e6000c10193c */
[----:B------:R-:W-:Y:S01]  /*16790*/  LEA.HI.X.SX32 R7, R13, R68, 0x2, P6 ;  /* 0x000000440d077211 */ /* 0x000fe200030f16ff */
[----:B------:R-:W-:Y:S01]  /*167a0*/  VIADD R13, R15, UR5 ;  /* 0x000000050f0d7c36 */ /* 0x000fe20008000000 */
[----:B----4-:R-:W-:Y:S01]  /*167b0*/  ISETP.LT.AND P5, PT, R17, R157, !P0 ;  /* 0x0000009d1100720c */ /* 0x010fe200047a1270 */
[----:B------:R2:W-:Y:S04]  /*167c0*/  @P4 STG.E desc[UR60][R10.64], R64 ;  /* 0x000000400a004986 */ /* 0x0005e8000c10193c */
[----:B------:R-:W4:Y:S01]  /*167d0*/  LDL.LU R17, [R1+0x36c] ;  /* 0x00036c0001117983 */ /* 0x000f220000300800 */
[----:B-1----:R-:W-:-:S04]  /*167e0*/  LEA R8, P6, R15, R2, 0x2 ;  /* 0x000000020f087211 */ /* 0x002fc800078c10ff */
[----:B------:R-:W-:Y:S02]  /*167f0*/  LEA.HI.X.SX32 R9, R15, R68, 0x2, P6 ;  /* 0x000000440f097211 */ /* 0x000fe400030f16ff */
[C---:B--2---:R-:W-:Y:S01]  /*16800*/  LEA R10, P6, R13.reuse, R2, 0x2 ;  /* 0x000000020d0a7211 */ /* 0x044fe200078c10ff */
[----:B------:R1:W-:Y:S03]  /*16810*/  @P3 STG.E desc[UR60][R4.64], R57 ;  /* 0x0000003904003986 */ /* 0x0003e6000c10193c */
[----:B------:R-:W-:Y:S01]  /*16820*/  LEA.HI.X.SX32 R11, R13, R68, 0x2, P6 ;  /* 0x000000440d0b7211 */ /* 0x000fe200030f16ff */
[----:B------:R2:W-:Y:S04]  /*16830*/  @P2 STG.E desc[UR60][R6.64], R65 ;  /* 0x0000004106002986 */ /* 0x0005e8000c10193c */
[----:B------:R2:W-:Y:S04]  /*16840*/  @P1 STG.E desc[UR60][R8.64], R58 ;  /* 0x0000003a08001986 */ /* 0x0005e8000c10193c */
[----:B------:R2:W-:Y:S01]  /*16850*/  @P5 STG.E desc[UR60][R10.64], R66 ;  /* 0x000000420a005986 */ /* 0x0005e2000c10193c */
[----:B------:R-:W-:-:S03]  /*16860*/  ISETP.LT.AND P4, PT, R14, R157, !P0 ;  /* 0x0000009d0e00720c */ /* 0x000fc60004781270 */
[----:B------:R-:W4:Y:S01]  /*16870*/  LDL.LU R14, [R1+0x368] ;  /* 0x00036800010e7983 */ /* 0x000f220000300800 */
[----:B---3--:R-:W-:-:S03]  /*16880*/  ISETP.LT.AND P3, PT, R12, R157, !P0 ;  /* 0x0000009d0c00720c */ /* 0x008fc60004761270 */
[----:B------:R-:W3:Y:S01]  /*16890*/  LDL.LU R12, [R1+0x364] ;  /* 0x00036400010c7983 */ /* 0x000ee20000300800 */
[----:B------:R-:W-:-:S03]  /*168a0*/  ISETP.LT.AND P1, PT, R16, R157, !P0 ;  /* 0x0000009d1000720c */ /* 0x000fc60004721270 */
[----:B------:R-:W3:Y:S01]  /*168b0*/  LDL.LU R16, [R1+0x360] ;  /* 0x0003600001107983 */ /* 0x000ee20000300800 */
[----:B------:R-:W-:-:S03]  /*168c0*/  ISETP.LT.AND P5, PT, R0, R157, !P0 ;  /* 0x0000009d0000720c */ /* 0x000fc600047a1270 */
[----:B------:R-:W3:Y:S01]  /*168d0*/  LDL.LU R0, [R1+0x35c] ;  /* 0x00035c0001007983 */ /* 0x000ee20000300800 */
[----:B------:R-:W-:-:S04]  /*168e0*/  VIADD R15, R13, UR5 ;  /* 0x000000050d0f7c36 */ /* 0x000fc80008000000 */
[C---:B------:R-:W-:Y:S01]  /*168f0*/  VIADD R3, R15.reuse, UR5 ;  /* 0x000000050f037c36 */ /* 0x040fe20008000000 */
[----:B-1----:R-:W-:-:S03]  /*16900*/  LEA R4, P6, R15, R2, 0x2 ;  /* 0x000000020f047211 */ /* 0x002fc600078c10ff */
[----:B------:R-:W-:Y:S01]  /*16910*/  VIADD R13, R3, UR5 ;  /* 0x00000005030d7c36 */ /* 0x000fe20008000000 */
[----:B------:R-:W-:Y:S02]  /*16920*/  LEA.HI.X.SX32 R5, R15, R68, 0x2, P6 ;  /* 0x000000440f057211 */ /* 0x000fe400030f16ff */
[----:B--2---:R-:W-:-:S04]  /*16930*/  LEA R6, P6, R3, R2, 0x2 ;  /* 0x0000000203067211 */ /* 0x004fc800078c10ff */
[----:B------:R-:W-:Y:S01]  /*16940*/  LEA.HI.X.SX32 R7, R3, R68, 0x2, P6 ;  /* 0x0000004403077211 */ /* 0x000fe200030f16ff */
[C---:B------:R-:W-:Y:S01]  /*16950*/  VIADD R3, R13.reuse, UR5 ;  /* 0x000000050d037c36 */ /* 0x040fe20008000000 */
[C---:B------:R-:W-:Y:S02]  /*16960*/  LEA R8, P6, R13.reuse, R2, 0x2 ;  /* 0x000000020d087211 */ /* 0x040fe400078c10ff */
[----:B------:R-:W-:Y:S02]  /*16970*/  ISETP.LT.AND P2, PT, R18, R157, !P0 ;  /* 0x0000009d1200720c */ /* 0x000fe40004741270 */
[----:B------:R-:W-:Y:S01]  /*16980*/  LEA.HI.X.SX32 R9, R13, R68, 0x2, P6 ;  /* 0x000000440d097211 */ /* 0x000fe200030f16ff */
[C---:B------:R-:W-:Y:S01]  /*16990*/  VIADD R13, R3.reuse, UR5 ;  /* 0x00000005030d7c36 */ /* 0x040fe20008000000 */
[----:B------:R-:W-:-:S03]  /*169a0*/  LEA R10, P6, R3, R2, 0x2 ;  /* 0x00000002030a7211 */ /* 0x000fc600078c10ff */
[----:B------:R-:W-:Y:S01]  /*169b0*/  VIADD R15, R13, UR5 ;  /* 0x000000050d0f7c36 */ /* 0x000fe20008000000 */
[----:B------:R-:W-:Y:S01]  /*169c0*/  LEA.HI.X.SX32 R11, R3, R68, 0x2, P6 ;  /* 0x00000044030b7211 */ /* 0x000fe200030f16ff */
[----:B------:R-:W-:Y:S02]  /*169d0*/  @P4 STG.E desc[UR60][R4.64], R59 ;  /* 0x0000003b04004986 */ /* 0x000fe4000c10193c */
[----:B------:R-:W-:Y:S02]  /*169e0*/  VIADD R3, R15, UR5 ;  /* 0x000000050f037c36 */ /* 0x000fe40008000000 */
[----:B------:R1:W-:Y:S01]  /*169f0*/  @P3 STG.E desc[UR60][R6.64], R67 ;  /* 0x0000004306003986 */ /* 0x0003e2000c10193c */
[----:B----4-:R-:W-:Y:S01]  /*16a00*/  ISETP.LT.AND P4, PT, R17, R157, !P0 ;  /* 0x0000009d1100720c */ /* 0x010fe20004781270 */
[----:B------:R-:W-:Y:S02]  /*16a10*/  VIADD R17, R3, UR5 ;  /* 0x0000000503117c36 */ /* 0x000fe40008000000 */
[----:B------:R2:W-:Y:S04]  /*16a20*/  @P2 STG.E desc[UR60][R8.64], R52 ;  /* 0x0000003408002986 */ /* 0x0005e8000c10193c */
[----:B------:R4:W-:Y:S01]  /*16a30*/  @P1 STG.E desc[UR60][R10.64], R20 ;  /* 0x000000140a001986 */ /* 0x0009e2000c10193c */
[----:B-1----:R-:W-:-:S02]  /*16a40*/  LEA R6, P1, R15, R2, 0x2 ;  /* 0x000000020f067211 */ /* 0x002fc400078210ff */
[----:B------:R-:W-:Y:S02]  /*16a50*/  LEA R4, P6, R13, R2, 0x2 ;  /* 0x000000020d047211 */ /* 0x000fe400078c10ff */
[----:B------:R-:W-:Y:S02]  /*16a60*/  LEA.HI.X.SX32 R7, R15, R68, 0x2, P1 ;  /* 0x000000440f077211 */ /* 0x000fe400008f16ff */
[C---:B--2---:R-:W-:Y:S01]  /*16a70*/  LEA R8, P1, R17.reuse, R2, 0x2 ;  /* 0x0000000211087211 */ /* 0x044fe200078210ff */
[----:B------:R-:W-:Y:S01]  /*16a80*/  VIADD R19, R17, UR5 ;  /* 0x0000000511137c36 */ /* 0x000fe20008000000 */
[-C--:B------:R-:W-:Y:S02]  /*16a90*/  LEA.HI.X.SX32 R5, R13, R68.reuse, 0x2, P6 ;  /* 0x000000440d057211 */ /* 0x080fe400030f16ff */
[----:B------:R-:W-:Y:S02]  /*16aa0*/  LEA.HI.X.SX32 R9, R17, R68, 0x2, P1 ;  /* 0x0000004411097211 */ /* 0x000fe400008f16ff */
[-C--:B------:R-:W-:Y:S01]  /*16ab0*/  ISETP.LT.AND P3, PT, R14, R157.reuse, !P0 ;  /* 0x0000009d0e00720c */ /* 0x080fe20004761270 */
[----:B------:R4:W-:Y:S04]  /*16ac0*/  @P5 STG.E desc[UR60][R4.64], R53 ;  /* 0x0000003504005986 */ /* 0x0009e8000c10193c */
[----:B------:R4:W-:Y:S01]  /*16ad0*/  @P4 STG.E desc[UR60][R6.64], R21 ;  /* 0x0000001506004986 */ /* 0x0009e2000c10193c */
[----:B---3--:R-:W-:-:S02]  /*16ae0*/  ISETP.LT.AND P2, PT, R12, R157, !P0 ;  /* 0x0000009d0c00720c */ /* 0x008fc40004741270 */
[----:B------:R-:W-:-:S04]  /*16af0*/  LEA R12, P6, R3, R2, 0x2 ;  /* 0x00000002030c7211 */ /* 0x000fc800078c10ff */
[----:B------:R-:W-:Y:S02]  /*16b00*/  LEA.HI.X.SX32 R13, R3, R68, 0x2, P6 ;  /* 0x00000044030d7211 */ /* 0x000fe400030f16ff */
[C---:B------:R-:W-:Y:S02]  /*16b10*/  LEA R14, P6, R19.reuse, R2, 0x2 ;  /* 0x00000002130e7211 */ /* 0x040fe400078c10ff */
[-C--:B------:R-:W-:Y:S01]  /*16b20*/  ISETP.LT.AND P1, PT, R16, R157.reuse, !P0 ;  /* 0x0000009d1000720c */ /* 0x080fe20004721270 */
[C---:B------:R-:W-:Y:S01]  /*16b30*/  VIADD R3, R19.reuse, UR5 ;  /* 0x0000000513037c36 */ /* 0x040fe20008000000 */
[----:B------:R-:W-:Y:S02]  /*16b40*/  ISETP.LT.AND P0, PT, R0, R157, !P0 ;  /* 0x0000009d0000720c */ /* 0x000fe40004701270 */
[----:B------:R-:W-:Y:S01]  /*16b50*/  LEA.HI.X.SX32 R15, R19, R68, 0x2, P6 ;  /* 0x00000044130f7211 */ /* 0x000fe200030f16ff */
[----:B------:R4:W-:Y:S01]  /*16b60*/  @P3 STG.E desc[UR60][R12.64], R54 ;  /* 0x000000360c003986 */ /* 0x0009e2000c10193c */
[----:B------:R-:W-:-:S03]  /*16b70*/  LEA R2, P6, R3, R2, 0x2 ;  /* 0x0000000203027211 */ /* 0x000fc600078c10ff */
[----:B------:R4:W-:Y:S01]  /*16b80*/  @P2 STG.E desc[UR60][R8.64], R22 ;  /* 0x0000001608002986 */ /* 0x0009e2000c10193c */
[----:B------:R-:W-:-:S03]  /*16b90*/  LEA.HI.X.SX32 R3, R3, R68, 0x2, P6 ;  /* 0x0000004403037211 */ /* 0x000fc600030f16ff */
[----:B------:R4:W-:Y:S02]  /*16ba0*/  @P1 STG.E desc[UR60][R14.64], R55 ;  /* 0x000000370e001986 */ /* 0x0009e4000c10193c */
[----:B------:R-:W-:Y:S05]  /*16bb0*/  @!P0 EXIT ;  /* 0x000000000000894d */ /* 0x000fea0003800000 */
[----:B------:R-:W-:Y:S01]  /*16bc0*/  STG.E desc[UR60][R2.64], R23 ;  /* 0x0000001702007986 */ /* 0x000fe2000c10193c */
[----:B------:R-:W-:Y:S05]  /*16bd0*/  EXIT ;  /* 0x000000000000794d */ /* 0x000fea0003800000 */
.L_x_2:
[----:B------:R-:W-:-:S00]  /*16be0*/  BRA `(.L_x_2) ;  /* 0xfffffffc00fc7947 */ /* 0x000fc0000383ffff */
[----:B------:R-:W-:-:S00]  /*16bf0*/  NOP ;  /* 0x0000000000007918 */ /* 0x000fc00000000000 */
        /* <DEDUP_REMOVED lines=8> */
.L_x_3:


//--------------------- .nv.shared.matmul_kernel  --------------------------
	.section	.nv.shared.matmul_kernel,"aw",@nobits
	.sectionflags	@""
	.align	16
	.zero		1024


//--------------------- .nv.shared.reserved.0     --------------------------
	.section	.nv.shared.reserved.0,"aw",@nobits
	.weak		__nv_reservedSMEM_offset_0_alias
	.size		__nv_reservedSMEM_offset_0_alias, 0, 0
	.other		__nv_reservedSMEM_offset_0_alias,@"STO_CUDA_RESERVED_SHARED STV_DEFAULT"
__nv_reservedSMEM_offset_0_alias:
	.zero		0


//--------------------- .nv.constant0.matmul_kernel --------------------------
	.section	.nv.constant0.matmul_kernel,"a",@progbits
	.sectionflags	@""
	.align	4
.nv.constant0.matmul_kernel:
	.zero		608


//--------------------- SYMBOLS --------------------------

	.type		.nv.reservedSmem.offset0,@object
	.size		.nv.reservedSmem.offset0,0x4
